//
// Generated by NVIDIA NVVM Compiler
//
// Compiler Build ID: CL-36424714
// Cuda compilation tools, release 13.0, V13.0.88
// Based on NVVM 20.0.0
//

.version 9.0
.target sm_100
.address_size 64

	// .globl	_Z6updatePi
// _ZZN3cub18CUB_300001_SM_10006detail6reduce28DeviceReduceSingleTileKernelINS2_10policy_hubIijN4cuda3std3__44plusIiEEE10Policy1000EN6thrust24THRUST_300001_SM_1000_NS6detail15normal_iteratorINSD_10device_ptrIiEEEEPijS9_iiNS7_10__identityEEEvT0_T1_T2_T3_T4_T6_E12temp_storage has been demoted
// _ZZN3cub18CUB_300001_SM_10006detail6reduce18DeviceReduceKernelINS2_10policy_hubIijN4cuda3std3__44plusIiEEE10Policy1000EN6thrust24THRUST_300001_SM_1000_NS6detail15normal_iteratorINSD_10device_ptrIiEEEEjS9_iNS7_10__identityEEEvT0_PT3_T1_NS0_13GridEvenShareISN_EET2_T4_E12temp_storage has been demoted
// _ZZN3cub18CUB_300001_SM_10006detail6reduce28DeviceReduceSingleTileKernelINS2_10policy_hubIijN4cuda3std3__44plusIiEEE10Policy1000EPiSC_iS9_iiNS7_10__identityEEEvT0_T1_T2_T3_T4_T6_E12temp_storage has been demoted
// _ZZN3cub18CUB_300001_SM_10006detail6reduce28DeviceReduceSingleTileKernelINS2_10policy_hubIiyN4cuda3std3__44plusIiEEE10Policy1000EN6thrust24THRUST_300001_SM_1000_NS6detail15normal_iteratorINSD_10device_ptrIiEEEEPiyS9_iiNS7_10__identityEEEvT0_T1_T2_T3_T4_T6_E12temp_storage has been demoted
// _ZZN3cub18CUB_300001_SM_10006detail6reduce18DeviceReduceKernelINS2_10policy_hubIiyN4cuda3std3__44plusIiEEE10Policy1000EN6thrust24THRUST_300001_SM_1000_NS6detail15normal_iteratorINSD_10device_ptrIiEEEEyS9_iNS7_10__identityEEEvT0_PT3_T1_NS0_13GridEvenShareISN_EET2_T4_E12temp_storage has been demoted
// _ZZN3cub18CUB_300001_SM_10006detail6reduce28DeviceReduceSingleTileKernelINS2_10policy_hubIiyN4cuda3std3__44plusIiEEE10Policy1000EPiSC_iS9_iiNS7_10__identityEEEvT0_T1_T2_T3_T4_T6_E12temp_storage has been demoted
.global .align 1 .b8 _ZN34_INTERNAL_72ea2647_4_k_cu_48f1c5094cuda3std3__45__cpo5beginE[1];
.global .align 1 .b8 _ZN34_INTERNAL_72ea2647_4_k_cu_48f1c5094cuda3std3__45__cpo3endE[1];
.global .align 1 .b8 _ZN34_INTERNAL_72ea2647_4_k_cu_48f1c5094cuda3std3__45__cpo6cbeginE[1];
.global .align 1 .b8 _ZN34_INTERNAL_72ea2647_4_k_cu_48f1c5094cuda3std3__45__cpo4cendE[1];
.global .align 1 .b8 _ZN34_INTERNAL_72ea2647_4_k_cu_48f1c5094cuda3std3__45__cpo6rbeginE[1];
.global .align 1 .b8 _ZN34_INTERNAL_72ea2647_4_k_cu_48f1c5094cuda3std3__45__cpo4rendE[1];
.global .align 1 .b8 _ZN34_INTERNAL_72ea2647_4_k_cu_48f1c5094cuda3std3__45__cpo7crbeginE[1];
.global .align 1 .b8 _ZN34_INTERNAL_72ea2647_4_k_cu_48f1c5094cuda3std3__45__cpo5crendE[1];
.global .align 1 .b8 _ZN34_INTERNAL_72ea2647_4_k_cu_48f1c5094cuda3std3__436_GLOBAL__N__72ea2647_4_k_cu_48f1c5096ignoreE[1];
.global .align 1 .b8 _ZN34_INTERNAL_72ea2647_4_k_cu_48f1c5094cuda3std3__419piecewise_constructE[1];
.global .align 1 .b8 _ZN34_INTERNAL_72ea2647_4_k_cu_48f1c5094cuda3std3__48in_placeE[1];
.global .align 1 .b8 _ZN34_INTERNAL_72ea2647_4_k_cu_48f1c5094cuda3std3__420unreachable_sentinelE[1];
.global .align 1 .b8 _ZN34_INTERNAL_72ea2647_4_k_cu_48f1c5094cuda3std3__47nulloptE[1];
.global .align 1 .b8 _ZN34_INTERNAL_72ea2647_4_k_cu_48f1c5094cuda3std3__48unexpectE[1];
.global .align 1 .b8 _ZN34_INTERNAL_72ea2647_4_k_cu_48f1c5094cuda3std6ranges3__45__cpo4swapE[1];
.global .align 1 .b8 _ZN34_INTERNAL_72ea2647_4_k_cu_48f1c5094cuda3std6ranges3__45__cpo9iter_moveE[1];
.global .align 1 .b8 _ZN34_INTERNAL_72ea2647_4_k_cu_48f1c5094cuda3std6ranges3__45__cpo5beginE[1];
.global .align 1 .b8 _ZN34_INTERNAL_72ea2647_4_k_cu_48f1c5094cuda3std6ranges3__45__cpo3endE[1];
.global .align 1 .b8 _ZN34_INTERNAL_72ea2647_4_k_cu_48f1c5094cuda3std6ranges3__45__cpo6cbeginE[1];
.global .align 1 .b8 _ZN34_INTERNAL_72ea2647_4_k_cu_48f1c5094cuda3std6ranges3__45__cpo4cendE[1];
.global .align 1 .b8 _ZN34_INTERNAL_72ea2647_4_k_cu_48f1c5094cuda3std6ranges3__45__cpo7advanceE[1];
.global .align 1 .b8 _ZN34_INTERNAL_72ea2647_4_k_cu_48f1c5094cuda3std6ranges3__45__cpo9iter_swapE[1];
.global .align 1 .b8 _ZN34_INTERNAL_72ea2647_4_k_cu_48f1c5094cuda3std6ranges3__45__cpo4nextE[1];
.global .align 1 .b8 _ZN34_INTERNAL_72ea2647_4_k_cu_48f1c5094cuda3std6ranges3__45__cpo4prevE[1];
.global .align 1 .b8 _ZN34_INTERNAL_72ea2647_4_k_cu_48f1c5094cuda3std6ranges3__45__cpo4dataE[1];
.global .align 1 .b8 _ZN34_INTERNAL_72ea2647_4_k_cu_48f1c5094cuda3std6ranges3__45__cpo5cdataE[1];
.global .align 1 .b8 _ZN34_INTERNAL_72ea2647_4_k_cu_48f1c5094cuda3std6ranges3__45__cpo4sizeE[1];
.global .align 1 .b8 _ZN34_INTERNAL_72ea2647_4_k_cu_48f1c5094cuda3std6ranges3__45__cpo5ssizeE[1];
.global .align 1 .b8 _ZN34_INTERNAL_72ea2647_4_k_cu_48f1c5094cuda3std6ranges3__45__cpo8distanceE[1];
.global .align 1 .b8 _ZN34_INTERNAL_72ea2647_4_k_cu_48f1c5096thrust24THRUST_300001_SM_1000_NS8cuda_cub3parE[1];
.global .align 1 .b8 _ZN34_INTERNAL_72ea2647_4_k_cu_48f1c5096thrust24THRUST_300001_SM_1000_NS8cuda_cub10par_nosyncE[1];
.global .align 1 .b8 _ZN34_INTERNAL_72ea2647_4_k_cu_48f1c5096thrust24THRUST_300001_SM_1000_NS6system6detail10sequential3seqE[1];
.global .align 1 .b8 _ZN34_INTERNAL_72ea2647_4_k_cu_48f1c5096thrust24THRUST_300001_SM_1000_NS12placeholders2_1E[1];
.global .align 1 .b8 _ZN34_INTERNAL_72ea2647_4_k_cu_48f1c5096thrust24THRUST_300001_SM_1000_NS12placeholders2_2E[1];
.global .align 1 .b8 _ZN34_INTERNAL_72ea2647_4_k_cu_48f1c5096thrust24THRUST_300001_SM_1000_NS12placeholders2_3E[1];
.global .align 1 .b8 _ZN34_INTERNAL_72ea2647_4_k_cu_48f1c5096thrust24THRUST_300001_SM_1000_NS12placeholders2_4E[1];
.global .align 1 .b8 _ZN34_INTERNAL_72ea2647_4_k_cu_48f1c5096thrust24THRUST_300001_SM_1000_NS12placeholders2_5E[1];
.global .align 1 .b8 _ZN34_INTERNAL_72ea2647_4_k_cu_48f1c5096thrust24THRUST_300001_SM_1000_NS12placeholders2_6E[1];
.global .align 1 .b8 _ZN34_INTERNAL_72ea2647_4_k_cu_48f1c5096thrust24THRUST_300001_SM_1000_NS12placeholders2_7E[1];
.global .align 1 .b8 _ZN34_INTERNAL_72ea2647_4_k_cu_48f1c5096thrust24THRUST_300001_SM_1000_NS12placeholders2_8E[1];
.global .align 1 .b8 _ZN34_INTERNAL_72ea2647_4_k_cu_48f1c5096thrust24THRUST_300001_SM_1000_NS12placeholders2_9E[1];
.global .align 1 .b8 _ZN34_INTERNAL_72ea2647_4_k_cu_48f1c5096thrust24THRUST_300001_SM_1000_NS12placeholders3_10E[1];
.global .align 1 .b8 _ZN34_INTERNAL_72ea2647_4_k_cu_48f1c5096thrust24THRUST_300001_SM_1000_NS3seqE[1];

.visible .entry _Z6updatePi(
	.param .u64 .ptr .align 1 _Z6updatePi_param_0
)
{
	.reg .b32 	%r<4>;
	.reg .b64 	%rd<5>;

	ld.param.u64 	%rd1, [_Z6updatePi_param_0];
	cvta.to.global.u64 	%rd2, %rd1;
	mov.u32 	%r1, %ctaid.x;
	mul.wide.u32 	%rd3, %r1, 4;
	add.s64 	%rd4, %rd2, %rd3;
	ld.global.u32 	%r2, [%rd4];
	add.s32 	%r3, %r2, 2;
	st.global.u32 	[%rd4], %r3;
	ret;

}
	// .globl	_ZN3cub18CUB_300001_SM_10006detail11EmptyKernelIvEEvv
.visible .entry _ZN3cub18CUB_300001_SM_10006detail11EmptyKernelIvEEvv()
{


	ret;

}
	// .globl	_ZN3cub18CUB_300001_SM_10006detail8for_each13static_kernelINS2_12policy_hub_t12policy_500_tEmN6thrust24THRUST_300001_SM_1000_NS8cuda_cub20__uninitialized_fill7functorINS7_10device_ptrIiEEiEEEEvT0_T1_
.visible .entry _ZN3cub18CUB_300001_SM_10006detail8for_each13static_kernelINS2_12policy_hub_t12policy_500_tEmN6thrust24THRUST_300001_SM_1000_NS8cuda_cub20__uninitialized_fill7functorINS7_10device_ptrIiEEiEEEEvT0_T1_(
	.param .u64 _ZN3cub18CUB_300001_SM_10006detail8for_each13static_kernelINS2_12policy_hub_t12policy_500_tEmN6thrust24THRUST_300001_SM_1000_NS8cuda_cub20__uninitialized_fill7functorINS7_10device_ptrIiEEiEEEEvT0_T1__param_0,
	.param .align 8 .b8 _ZN3cub18CUB_300001_SM_10006detail8for_each13static_kernelINS2_12policy_hub_t12policy_500_tEmN6thrust24THRUST_300001_SM_1000_NS8cuda_cub20__uninitialized_fill7functorINS7_10device_ptrIiEEiEEEEvT0_T1__param_1[16]
)
.maxntid 256
{
	.reg .pred 	%p<4>;
	.reg .b16 	%rs<5>;
	.reg .b32 	%r<12>;
	.reg .b64 	%rd<16>;

	ld.param.u32 	%r3, [_ZN3cub18CUB_300001_SM_10006detail8for_each13static_kernelINS2_12policy_hub_t12policy_500_tEmN6thrust24THRUST_300001_SM_1000_NS8cuda_cub20__uninitialized_fill7functorINS7_10device_ptrIiEEiEEEEvT0_T1__param_1+8];
	ld.param.u64 	%rd4, [_ZN3cub18CUB_300001_SM_10006detail8for_each13static_kernelINS2_12policy_hub_t12policy_500_tEmN6thrust24THRUST_300001_SM_1000_NS8cuda_cub20__uninitialized_fill7functorINS7_10device_ptrIiEEiEEEEvT0_T1__param_1];
	ld.param.u64 	%rd5, [_ZN3cub18CUB_300001_SM_10006detail8for_each13static_kernelINS2_12policy_hub_t12policy_500_tEmN6thrust24THRUST_300001_SM_1000_NS8cuda_cub20__uninitialized_fill7functorINS7_10device_ptrIiEEiEEEEvT0_T1__param_0];
	mov.u32 	%r9, %ctaid.x;
	mul.wide.u32 	%rd1, %r9, 512;
	sub.s64 	%rd2, %rd5, %rd1;
	setp.lt.u64 	%p1, %rd2, 512;
	@%p1 bra 	$L__BB2_2;
	mov.u32 	%r11, %tid.x;
	cvta.to.global.u64 	%rd11, %rd4;
	cvt.u64.u32 	%rd12, %r11;
	add.s64 	%rd13, %rd1, %rd12;
	shl.b64 	%rd14, %rd13, 2;
	add.s64 	%rd15, %rd11, %rd14;
	st.global.u32 	[%rd15], %r3;
	st.global.u32 	[%rd15+1024], %r3;
	bra.uni 	$L__BB2_6;
$L__BB2_2:
	cvta.to.global.u64 	%rd6, %rd4;
	mov.u32 	%r2, %tid.x;
	cvt.u64.u32 	%rd7, %r2;
	setp.le.u64 	%p2, %rd2, %rd7;
	add.s64 	%rd8, %rd1, %rd7;
	shl.b64 	%rd9, %rd8, 2;
	add.s64 	%rd3, %rd6, %rd9;
	@%p2 bra 	$L__BB2_4;
	st.global.u32 	[%rd3], %r3;
$L__BB2_4:
	add.s32 	%r10, %r2, 256;
	cvt.u64.u32 	%rd10, %r10;
	setp.le.u64 	%p3, %rd2, %rd10;
	@%p3 bra 	$L__BB2_6;
	st.global.u32 	[%rd3+1024], %r3;
$L__BB2_6:
	ret;

}
	// .globl	_ZN3cub18CUB_300001_SM_10006detail6reduce28DeviceReduceSingleTileKernelINS2_10policy_hubIijN4cuda3std3__44plusIiEEE10Policy1000EN6thrust24THRUST_300001_SM_1000_NS6detail15normal_iteratorINSD_10device_ptrIiEEEEPijS9_iiNS7_10__identityEEEvT0_T1_T2_T3_T4_T6_
.visible .entry _ZN3cub18CUB_300001_SM_10006detail6reduce28DeviceReduceSingleTileKernelINS2_10policy_hubIijN4cuda3std3__44plusIiEEE10Policy1000EN6thrust24THRUST_300001_SM_1000_NS6detail15normal_iteratorINSD_10device_ptrIiEEEEPijS9_iiNS7_10__identityEEEvT0_T1_T2_T3_T4_T6_(
	.param .align 8 .b8 _ZN3cub18CUB_300001_SM_10006detail6reduce28DeviceReduceSingleTileKernelINS2_10policy_hubIijN4cuda3std3__44plusIiEEE10Policy1000EN6thrust24THRUST_300001_SM_1000_NS6detail15normal_iteratorINSD_10device_ptrIiEEEEPijS9_iiNS7_10__identityEEEvT0_T1_T2_T3_T4_T6__param_0[8],
	.param .u64 .ptr .align 1 _ZN3cub18CUB_300001_SM_10006detail6reduce28DeviceReduceSingleTileKernelINS2_10policy_hubIijN4cuda3std3__44plusIiEEE10Policy1000EN6thrust24THRUST_300001_SM_1000_NS6detail15normal_iteratorINSD_10device_ptrIiEEEEPijS9_iiNS7_10__identityEEEvT0_T1_T2_T3_T4_T6__param_1,
	.param .u32 _ZN3cub18CUB_300001_SM_10006detail6reduce28DeviceReduceSingleTileKernelINS2_10policy_hubIijN4cuda3std3__44plusIiEEE10Policy1000EN6thrust24THRUST_300001_SM_1000_NS6detail15normal_iteratorINSD_10device_ptrIiEEEEPijS9_iiNS7_10__identityEEEvT0_T1_T2_T3_T4_T6__param_2,
	.param .align 1 .b8 _ZN3cub18CUB_300001_SM_10006detail6reduce28DeviceReduceSingleTileKernelINS2_10policy_hubIijN4cuda3std3__44plusIiEEE10Policy1000EN6thrust24THRUST_300001_SM_1000_NS6detail15normal_iteratorINSD_10device_ptrIiEEEEPijS9_iiNS7_10__identityEEEvT0_T1_T2_T3_T4_T6__param_3[1],
	.param .u32 _ZN3cub18CUB_300001_SM_10006detail6reduce28DeviceReduceSingleTileKernelINS2_10policy_hubIijN4cuda3std3__44plusIiEEE10Policy1000EN6thrust24THRUST_300001_SM_1000_NS6detail15normal_iteratorINSD_10device_ptrIiEEEEPijS9_iiNS7_10__identityEEEvT0_T1_T2_T3_T4_T6__param_4,
	.param .align 1 .b8 _ZN3cub18CUB_300001_SM_10006detail6reduce28DeviceReduceSingleTileKernelINS2_10policy_hubIijN4cuda3std3__44plusIiEEE10Policy1000EN6thrust24THRUST_300001_SM_1000_NS6detail15normal_iteratorINSD_10device_ptrIiEEEEPijS9_iiNS7_10__identityEEEvT0_T1_T2_T3_T4_T6__param_5[1]
)
.maxntid 256
.minnctapersm 1
{
	.reg .pred 	%p<59>;
	.reg .b32 	%r<511>;
	.reg .b64 	%rd<84>;
	// demoted variable
	.shared .align 4 .b8 _ZZN3cub18CUB_300001_SM_10006detail6reduce28DeviceReduceSingleTileKernelINS2_10policy_hubIijN4cuda3std3__44plusIiEEE10Policy1000EN6thrust24THRUST_300001_SM_1000_NS6detail15normal_iteratorINSD_10device_ptrIiEEEEPijS9_iiNS7_10__identityEEEvT0_T1_T2_T3_T4_T6_E12temp_storage[44];
	ld.param.u64 	%rd9, [_ZN3cub18CUB_300001_SM_10006detail6reduce28DeviceReduceSingleTileKernelINS2_10policy_hubIijN4cuda3std3__44plusIiEEE10Policy1000EN6thrust24THRUST_300001_SM_1000_NS6detail15normal_iteratorINSD_10device_ptrIiEEEEPijS9_iiNS7_10__identityEEEvT0_T1_T2_T3_T4_T6__param_0];
	ld.param.u64 	%rd10, [_ZN3cub18CUB_300001_SM_10006detail6reduce28DeviceReduceSingleTileKernelINS2_10policy_hubIijN4cuda3std3__44plusIiEEE10Policy1000EN6thrust24THRUST_300001_SM_1000_NS6detail15normal_iteratorINSD_10device_ptrIiEEEEPijS9_iiNS7_10__identityEEEvT0_T1_T2_T3_T4_T6__param_1];
	ld.param.u32 	%r90, [_ZN3cub18CUB_300001_SM_10006detail6reduce28DeviceReduceSingleTileKernelINS2_10policy_hubIijN4cuda3std3__44plusIiEEE10Policy1000EN6thrust24THRUST_300001_SM_1000_NS6detail15normal_iteratorINSD_10device_ptrIiEEEEPijS9_iiNS7_10__identityEEEvT0_T1_T2_T3_T4_T6__param_2];
	ld.param.u32 	%r91, [_ZN3cub18CUB_300001_SM_10006detail6reduce28DeviceReduceSingleTileKernelINS2_10policy_hubIijN4cuda3std3__44plusIiEEE10Policy1000EN6thrust24THRUST_300001_SM_1000_NS6detail15normal_iteratorINSD_10device_ptrIiEEEEPijS9_iiNS7_10__identityEEEvT0_T1_T2_T3_T4_T6__param_4];
	cvta.to.global.u64 	%rd1, %rd10;
	setp.ne.s32 	%p1, %r90, 0;
	@%p1 bra 	$L__BB3_3;
	mov.u32 	%r471, %tid.x;
	setp.ne.s32 	%p58, %r471, 0;
	@%p58 bra 	$L__BB3_52;
	st.global.u32 	[%rd1], %r91;
	bra.uni 	$L__BB3_52;
$L__BB3_3:
	cvta.to.global.u64 	%rd2, %rd9;
	setp.gt.u32 	%p2, %r90, 4095;
	@%p2 bra 	$L__BB3_28;
	mov.u32 	%r1, %tid.x;
	setp.ge.u32 	%p24, %r1, %r90;
	mov.b32 	%r488, 0;
	mov.u32 	%r478, %r1;
	@%p24 bra 	$L__BB3_6;
	mul.wide.u32 	%rd73, %r1, 4;
	add.s64 	%rd74, %rd2, %rd73;
	ld.global.u32 	%r488, [%rd74];
	add.s32 	%r478, %r1, 256;
$L__BB3_6:
	setp.ge.u32 	%p25, %r478, %r90;
	@%p25 bra 	$L__BB3_19;
	not.b32 	%r298, %r478;
	add.s32 	%r299, %r90, %r298;
	shr.u32 	%r300, %r299, 8;
	add.s32 	%r6, %r300, 1;
	and.b32  	%r7, %r6, 15;
	setp.lt.u32 	%p26, %r299, 3840;
	@%p26 bra 	$L__BB3_10;
	and.b32  	%r301, %r6, 33554416;
	neg.s32 	%r474, %r301;
	mul.wide.u32 	%rd75, %r478, 4;
	add.s64 	%rd76, %rd75, %rd2;
	add.s64 	%rd82, %rd76, 8192;
$L__BB3_9:
	.pragma "nounroll";
	ld.global.u32 	%r302, [%rd82+-8192];
	add.s32 	%r303, %r302, %r488;
	ld.global.u32 	%r304, [%rd82+-7168];
	add.s32 	%r305, %r304, %r303;
	ld.global.u32 	%r306, [%rd82+-6144];
	add.s32 	%r307, %r306, %r305;
	ld.global.u32 	%r308, [%rd82+-5120];
	add.s32 	%r309, %r308, %r307;
	ld.global.u32 	%r310, [%rd82+-4096];
	add.s32 	%r311, %r310, %r309;
	ld.global.u32 	%r312, [%rd82+-3072];
	add.s32 	%r313, %r312, %r311;
	ld.global.u32 	%r314, [%rd82+-2048];
	add.s32 	%r315, %r314, %r313;
	ld.global.u32 	%r316, [%rd82+-1024];
	add.s32 	%r317, %r316, %r315;
	ld.global.u32 	%r318, [%rd82];
	add.s32 	%r319, %r318, %r317;
	ld.global.u32 	%r320, [%rd82+1024];
	add.s32 	%r321, %r320, %r319;
	ld.global.u32 	%r322, [%rd82+2048];
	add.s32 	%r323, %r322, %r321;
	ld.global.u32 	%r324, [%rd82+3072];
	add.s32 	%r325, %r324, %r323;
	ld.global.u32 	%r326, [%rd82+4096];
	add.s32 	%r327, %r326, %r325;
	ld.global.u32 	%r328, [%rd82+5120];
	add.s32 	%r329, %r328, %r327;
	ld.global.u32 	%r330, [%rd82+6144];
	add.s32 	%r331, %r330, %r329;
	ld.global.u32 	%r332, [%rd82+7168];
	add.s32 	%r488, %r332, %r331;
	add.s32 	%r478, %r478, 4096;
	add.s32 	%r474, %r474, 16;
	add.s64 	%rd82, %rd82, 16384;
	setp.ne.s32 	%p27, %r474, 0;
	@%p27 bra 	$L__BB3_9;
$L__BB3_10:
	setp.eq.s32 	%p28, %r7, 0;
	@%p28 bra 	$L__BB3_19;
	and.b32  	%r18, %r6, 7;
	setp.lt.u32 	%p29, %r7, 8;
	@%p29 bra 	$L__BB3_13;
	mul.wide.u32 	%rd77, %r478, 4;
	add.s64 	%rd78, %rd2, %rd77;
	ld.global.u32 	%r334, [%rd78];
	add.s32 	%r335, %r334, %r488;
	ld.global.u32 	%r336, [%rd78+1024];
	add.s32 	%r337, %r336, %r335;
	ld.global.u32 	%r338, [%rd78+2048];
	add.s32 	%r339, %r338, %r337;
	ld.global.u32 	%r340, [%rd78+3072];
	add.s32 	%r341, %r340, %r339;
	ld.global.u32 	%r342, [%rd78+4096];
	add.s32 	%r343, %r342, %r341;
	ld.global.u32 	%r344, [%rd78+5120];
	add.s32 	%r345, %r344, %r343;
	ld.global.u32 	%r346, [%rd78+6144];
	add.s32 	%r347, %r346, %r345;
	ld.global.u32 	%r348, [%rd78+7168];
	add.s32 	%r488, %r348, %r347;
	add.s32 	%r478, %r478, 2048;
$L__BB3_13:
	setp.eq.s32 	%p30, %r18, 0;
	@%p30 bra 	$L__BB3_19;
	and.b32  	%r24, %r6, 3;
	setp.lt.u32 	%p31, %r18, 4;
	@%p31 bra 	$L__BB3_16;
	mul.wide.u32 	%rd79, %r478, 4;
	add.s64 	%rd80, %rd2, %rd79;
	ld.global.u32 	%r350, [%rd80];
	add.s32 	%r351, %r350, %r488;
	ld.global.u32 	%r352, [%rd80+1024];
	add.s32 	%r353, %r352, %r351;
	ld.global.u32 	%r354, [%rd80+2048];
	add.s32 	%r355, %r354, %r353;
	ld.global.u32 	%r356, [%rd80+3072];
	add.s32 	%r488, %r356, %r355;
	add.s32 	%r478, %r478, 1024;
$L__BB3_16:
	setp.eq.s32 	%p32, %r24, 0;
	@%p32 bra 	$L__BB3_19;
	mul.wide.u32 	%rd81, %r478, 4;
	add.s64 	%rd83, %rd2, %rd81;
	neg.s32 	%r486, %r24;
$L__BB3_18:
	.pragma "nounroll";
	ld.global.u32 	%r357, [%rd83];
	add.s32 	%r488, %r357, %r488;
	add.s64 	%rd83, %rd83, 1024;
	add.s32 	%r486, %r486, 1;
	setp.ne.s32 	%p33, %r486, 0;
	@%p33 bra 	$L__BB3_18;
$L__BB3_19:
	setp.lt.u32 	%p34, %r90, 256;
	@%p34 bra 	$L__BB3_24;
	// begin inline asm
	mov.u32 %r421, %laneid;
	// end inline asm
	mov.b32 	%r424, 1;
	mov.b32 	%r445, 31;
	mov.b32 	%r446, -1;
	// begin inline asm
	shfl.sync.down.b32 %r422, %r488, %r424, %r445, %r446;
	// end inline asm
	setp.gt.s32 	%p50, %r421, 30;
	selp.b32 	%r447, 0, %r422, %p50;
	add.s32 	%r428, %r447, %r488;
	mov.b32 	%r429, 2;
	// begin inline asm
	shfl.sync.down.b32 %r427, %r428, %r429, %r445, %r446;
	// end inline asm
	setp.gt.s32 	%p51, %r421, 29;
	selp.b32 	%r448, 0, %r427, %p51;
	add.s32 	%r433, %r428, %r448;
	mov.b32 	%r434, 4;
	// begin inline asm
	shfl.sync.down.b32 %r432, %r433, %r434, %r445, %r446;
	// end inline asm
	setp.gt.s32 	%p52, %r421, 27;
	selp.b32 	%r449, 0, %r432, %p52;
	add.s32 	%r438, %r433, %r449;
	mov.b32 	%r439, 8;
	// begin inline asm
	shfl.sync.down.b32 %r437, %r438, %r439, %r445, %r446;
	// end inline asm
	setp.gt.s32 	%p53, %r421, 23;
	selp.b32 	%r450, 0, %r437, %p53;
	add.s32 	%r443, %r438, %r450;
	mov.b32 	%r444, 16;
	// begin inline asm
	shfl.sync.down.b32 %r442, %r443, %r444, %r445, %r446;
	// end inline asm
	setp.gt.s32 	%p54, %r421, 15;
	selp.b32 	%r451, 0, %r442, %p54;
	add.s32 	%r510, %r443, %r451;
	setp.ne.s32 	%p55, %r421, 0;
	@%p55 bra 	$L__BB3_22;
	shr.u32 	%r452, %r1, 3;
	and.b32  	%r453, %r452, 124;
	mov.u32 	%r454, _ZZN3cub18CUB_300001_SM_10006detail6reduce28DeviceReduceSingleTileKernelINS2_10policy_hubIijN4cuda3std3__44plusIiEEE10Policy1000EN6thrust24THRUST_300001_SM_1000_NS6detail15normal_iteratorINSD_10device_ptrIiEEEEPijS9_iiNS7_10__identityEEEvT0_T1_T2_T3_T4_T6_E12temp_storage;
	add.s32 	%r455, %r454, %r453;
	st.shared.u32 	[%r455+8], %r510;
$L__BB3_22:
	bar.sync 	0;
	setp.ne.s32 	%p56, %r1, 0;
	@%p56 bra 	$L__BB3_50;
	ld.shared.u32 	%r456, [_ZZN3cub18CUB_300001_SM_10006detail6reduce28DeviceReduceSingleTileKernelINS2_10policy_hubIijN4cuda3std3__44plusIiEEE10Policy1000EN6thrust24THRUST_300001_SM_1000_NS6detail15normal_iteratorINSD_10device_ptrIiEEEEPijS9_iiNS7_10__identityEEEvT0_T1_T2_T3_T4_T6_E12temp_storage+12];
	add.s32 	%r457, %r456, %r510;
	ld.shared.u32 	%r458, [_ZZN3cub18CUB_300001_SM_10006detail6reduce28DeviceReduceSingleTileKernelINS2_10policy_hubIijN4cuda3std3__44plusIiEEE10Policy1000EN6thrust24THRUST_300001_SM_1000_NS6detail15normal_iteratorINSD_10device_ptrIiEEEEPijS9_iiNS7_10__identityEEEvT0_T1_T2_T3_T4_T6_E12temp_storage+16];
	add.s32 	%r459, %r457, %r458;
	ld.shared.u32 	%r460, [_ZZN3cub18CUB_300001_SM_10006detail6reduce28DeviceReduceSingleTileKernelINS2_10policy_hubIijN4cuda3std3__44plusIiEEE10Policy1000EN6thrust24THRUST_300001_SM_1000_NS6detail15normal_iteratorINSD_10device_ptrIiEEEEPijS9_iiNS7_10__identityEEEvT0_T1_T2_T3_T4_T6_E12temp_storage+20];
	add.s32 	%r461, %r459, %r460;
	ld.shared.u32 	%r462, [_ZZN3cub18CUB_300001_SM_10006detail6reduce28DeviceReduceSingleTileKernelINS2_10policy_hubIijN4cuda3std3__44plusIiEEE10Policy1000EN6thrust24THRUST_300001_SM_1000_NS6detail15normal_iteratorINSD_10device_ptrIiEEEEPijS9_iiNS7_10__identityEEEvT0_T1_T2_T3_T4_T6_E12temp_storage+24];
	add.s32 	%r463, %r461, %r462;
	ld.shared.u32 	%r464, [_ZZN3cub18CUB_300001_SM_10006detail6reduce28DeviceReduceSingleTileKernelINS2_10policy_hubIijN4cuda3std3__44plusIiEEE10Policy1000EN6thrust24THRUST_300001_SM_1000_NS6detail15normal_iteratorINSD_10device_ptrIiEEEEPijS9_iiNS7_10__identityEEEvT0_T1_T2_T3_T4_T6_E12temp_storage+28];
	add.s32 	%r465, %r463, %r464;
	ld.shared.u32 	%r466, [_ZZN3cub18CUB_300001_SM_10006detail6reduce28DeviceReduceSingleTileKernelINS2_10policy_hubIijN4cuda3std3__44plusIiEEE10Policy1000EN6thrust24THRUST_300001_SM_1000_NS6detail15normal_iteratorINSD_10device_ptrIiEEEEPijS9_iiNS7_10__identityEEEvT0_T1_T2_T3_T4_T6_E12temp_storage+32];
	add.s32 	%r467, %r465, %r466;
	ld.shared.u32 	%r468, [_ZZN3cub18CUB_300001_SM_10006detail6reduce28DeviceReduceSingleTileKernelINS2_10policy_hubIijN4cuda3std3__44plusIiEEE10Policy1000EN6thrust24THRUST_300001_SM_1000_NS6detail15normal_iteratorINSD_10device_ptrIiEEEEPijS9_iiNS7_10__identityEEEvT0_T1_T2_T3_T4_T6_E12temp_storage+36];
	add.s32 	%r510, %r467, %r468;
	bra.uni 	$L__BB3_50;
$L__BB3_24:
	// begin inline asm
	mov.u32 %r358, %laneid;
	// end inline asm
	and.b32  	%r384, %r1, 992;
	add.s32 	%r385, %r384, 32;
	setp.gt.u32 	%p35, %r385, %r90;
	not.b32 	%r386, %r384;
	add.s32 	%r387, %r90, %r386;
	selp.b32 	%r382, %r387, 31, %p35;
	mov.b32 	%r361, 1;
	mov.b32 	%r383, -1;
	// begin inline asm
	shfl.sync.down.b32 %r359, %r488, %r361, %r382, %r383;
	// end inline asm
	setp.lt.s32 	%p36, %r358, %r382;
	selp.b32 	%r388, %r359, 0, %p36;
	add.s32 	%r365, %r388, %r488;
	mov.b32 	%r366, 2;
	// begin inline asm
	shfl.sync.down.b32 %r364, %r365, %r366, %r382, %r383;
	// end inline asm
	add.s32 	%r389, %r358, 2;
	setp.gt.s32 	%p37, %r389, %r382;
	selp.b32 	%r390, 0, %r364, %p37;
	add.s32 	%r370, %r365, %r390;
	mov.b32 	%r371, 4;
	// begin inline asm
	shfl.sync.down.b32 %r369, %r370, %r371, %r382, %r383;
	// end inline asm
	add.s32 	%r391, %r358, 4;
	setp.gt.s32 	%p38, %r391, %r382;
	selp.b32 	%r392, 0, %r369, %p38;
	add.s32 	%r375, %r370, %r392;
	mov.b32 	%r376, 8;
	// begin inline asm
	shfl.sync.down.b32 %r374, %r375, %r376, %r382, %r383;
	// end inline asm
	add.s32 	%r393, %r358, 8;
	setp.gt.s32 	%p39, %r393, %r382;
	selp.b32 	%r394, 0, %r374, %p39;
	add.s32 	%r380, %r375, %r394;
	mov.b32 	%r381, 16;
	// begin inline asm
	shfl.sync.down.b32 %r379, %r380, %r381, %r382, %r383;
	// end inline asm
	add.s32 	%r395, %r358, 16;
	setp.gt.s32 	%p40, %r395, %r382;
	selp.b32 	%r396, 0, %r379, %p40;
	add.s32 	%r510, %r380, %r396;
	setp.ne.s32 	%p41, %r358, 0;
	@%p41 bra 	$L__BB3_26;
	shr.u32 	%r397, %r1, 3;
	and.b32  	%r398, %r397, 124;
	mov.u32 	%r399, _ZZN3cub18CUB_300001_SM_10006detail6reduce28DeviceReduceSingleTileKernelINS2_10policy_hubIijN4cuda3std3__44plusIiEEE10Policy1000EN6thrust24THRUST_300001_SM_1000_NS6detail15normal_iteratorINSD_10device_ptrIiEEEEPijS9_iiNS7_10__identityEEEvT0_T1_T2_T3_T4_T6_E12temp_storage;
	add.s32 	%r400, %r399, %r398;
	st.shared.u32 	[%r400+8], %r510;
$L__BB3_26:
	bar.sync 	0;
	setp.ne.s32 	%p42, %r1, 0;
	@%p42 bra 	$L__BB3_50;
	setp.gt.u32 	%p43, %r90, 32;
	ld.shared.u32 	%r401, [_ZZN3cub18CUB_300001_SM_10006detail6reduce28DeviceReduceSingleTileKernelINS2_10policy_hubIijN4cuda3std3__44plusIiEEE10Policy1000EN6thrust24THRUST_300001_SM_1000_NS6detail15normal_iteratorINSD_10device_ptrIiEEEEPijS9_iiNS7_10__identityEEEvT0_T1_T2_T3_T4_T6_E12temp_storage+12];
	selp.b32 	%r402, %r401, 0, %p43;
	add.s32 	%r403, %r402, %r510;
	setp.gt.u32 	%p44, %r90, 64;
	ld.shared.u32 	%r404, [_ZZN3cub18CUB_300001_SM_10006detail6reduce28DeviceReduceSingleTileKernelINS2_10policy_hubIijN4cuda3std3__44plusIiEEE10Policy1000EN6thrust24THRUST_300001_SM_1000_NS6detail15normal_iteratorINSD_10device_ptrIiEEEEPijS9_iiNS7_10__identityEEEvT0_T1_T2_T3_T4_T6_E12temp_storage+16];
	selp.b32 	%r405, %r404, 0, %p44;
	add.s32 	%r406, %r403, %r405;
	setp.gt.u32 	%p45, %r90, 96;
	ld.shared.u32 	%r407, [_ZZN3cub18CUB_300001_SM_10006detail6reduce28DeviceReduceSingleTileKernelINS2_10policy_hubIijN4cuda3std3__44plusIiEEE10Policy1000EN6thrust24THRUST_300001_SM_1000_NS6detail15normal_iteratorINSD_10device_ptrIiEEEEPijS9_iiNS7_10__identityEEEvT0_T1_T2_T3_T4_T6_E12temp_storage+20];
	selp.b32 	%r408, %r407, 0, %p45;
	add.s32 	%r409, %r406, %r408;
	setp.gt.u32 	%p46, %r90, 128;
	ld.shared.u32 	%r410, [_ZZN3cub18CUB_300001_SM_10006detail6reduce28DeviceReduceSingleTileKernelINS2_10policy_hubIijN4cuda3std3__44plusIiEEE10Policy1000EN6thrust24THRUST_300001_SM_1000_NS6detail15normal_iteratorINSD_10device_ptrIiEEEEPijS9_iiNS7_10__identityEEEvT0_T1_T2_T3_T4_T6_E12temp_storage+24];
	selp.b32 	%r411, %r410, 0, %p46;
	add.s32 	%r412, %r409, %r411;
	setp.gt.u32 	%p47, %r90, 160;
	ld.shared.u32 	%r413, [_ZZN3cub18CUB_300001_SM_10006detail6reduce28DeviceReduceSingleTileKernelINS2_10policy_hubIijN4cuda3std3__44plusIiEEE10Policy1000EN6thrust24THRUST_300001_SM_1000_NS6detail15normal_iteratorINSD_10device_ptrIiEEEEPijS9_iiNS7_10__identityEEEvT0_T1_T2_T3_T4_T6_E12temp_storage+28];
	selp.b32 	%r414, %r413, 0, %p47;
	add.s32 	%r415, %r412, %r414;
	setp.gt.u32 	%p48, %r90, 192;
	ld.shared.u32 	%r416, [_ZZN3cub18CUB_300001_SM_10006detail6reduce28DeviceReduceSingleTileKernelINS2_10policy_hubIijN4cuda3std3__44plusIiEEE10Policy1000EN6thrust24THRUST_300001_SM_1000_NS6detail15normal_iteratorINSD_10device_ptrIiEEEEPijS9_iiNS7_10__identityEEEvT0_T1_T2_T3_T4_T6_E12temp_storage+32];
	selp.b32 	%r417, %r416, 0, %p48;
	add.s32 	%r418, %r415, %r417;
	setp.gt.u32 	%p49, %r90, 224;
	ld.shared.u32 	%r419, [_ZZN3cub18CUB_300001_SM_10006detail6reduce28DeviceReduceSingleTileKernelINS2_10policy_hubIijN4cuda3std3__44plusIiEEE10Policy1000EN6thrust24THRUST_300001_SM_1000_NS6detail15normal_iteratorINSD_10device_ptrIiEEEEPijS9_iiNS7_10__identityEEEvT0_T1_T2_T3_T4_T6_E12temp_storage+36];
	selp.b32 	%r420, %r419, 0, %p49;
	add.s32 	%r510, %r418, %r420;
	bra.uni 	$L__BB3_50;
$L__BB3_28:
	mov.u32 	%r40, %tid.x;
	mul.wide.u32 	%rd11, %r40, 4;
	add.s64 	%rd12, %rd2, %rd11;
	ld.global.u32 	%r93, [%rd12];
	ld.global.u32 	%r94, [%rd12+1024];
	ld.global.u32 	%r95, [%rd12+2048];
	ld.global.u32 	%r96, [%rd12+3072];
	ld.global.u32 	%r97, [%rd12+4096];
	ld.global.u32 	%r98, [%rd12+5120];
	ld.global.u32 	%r99, [%rd12+6144];
	ld.global.u32 	%r100, [%rd12+7168];
	ld.global.u32 	%r101, [%rd12+8192];
	ld.global.u32 	%r102, [%rd12+9216];
	ld.global.u32 	%r103, [%rd12+10240];
	ld.global.u32 	%r104, [%rd12+11264];
	ld.global.u32 	%r105, [%rd12+12288];
	ld.global.u32 	%r106, [%rd12+13312];
	ld.global.u32 	%r107, [%rd12+14336];
	ld.global.u32 	%r108, [%rd12+15360];
	add.s32 	%r109, %r94, %r93;
	add.s32 	%r110, %r95, %r109;
	add.s32 	%r111, %r96, %r110;
	add.s32 	%r112, %r97, %r111;
	add.s32 	%r113, %r98, %r112;
	add.s32 	%r114, %r99, %r113;
	add.s32 	%r115, %r100, %r114;
	add.s32 	%r116, %r101, %r115;
	add.s32 	%r117, %r102, %r116;
	add.s32 	%r118, %r103, %r117;
	add.s32 	%r119, %r104, %r118;
	add.s32 	%r120, %r105, %r119;
	add.s32 	%r121, %r106, %r120;
	add.s32 	%r122, %r107, %r121;
	add.s32 	%r509, %r108, %r122;
	add.s32 	%r42, %r90, -4096;
	setp.lt.u32 	%p3, %r42, 4096;
	mov.b32 	%r492, 4096;
	@%p3 bra 	$L__BB3_32;
	mov.b32 	%r492, 4096;
$L__BB3_30:
	add.s32 	%r124, %r40, %r492;
	mul.wide.u32 	%rd13, %r124, 4;
	add.s64 	%rd14, %rd2, %rd13;
	ld.global.u32 	%r125, [%rd14];
	ld.global.u32 	%r126, [%rd14+1024];
	ld.global.u32 	%r127, [%rd14+2048];
	ld.global.u32 	%r128, [%rd14+3072];
	ld.global.u32 	%r129, [%rd14+4096];
	ld.global.u32 	%r130, [%rd14+5120];
	ld.global.u32 	%r131, [%rd14+6144];
	ld.global.u32 	%r132, [%rd14+7168];
	ld.global.u32 	%r133, [%rd14+8192];
	ld.global.u32 	%r134, [%rd14+9216];
	ld.global.u32 	%r135, [%rd14+10240];
	ld.global.u32 	%r136, [%rd14+11264];
	ld.global.u32 	%r137, [%rd14+12288];
	ld.global.u32 	%r138, [%rd14+13312];
	ld.global.u32 	%r139, [%rd14+14336];
	ld.global.u32 	%r140, [%rd14+15360];
	add.s32 	%r141, %r125, %r509;
	add.s32 	%r142, %r126, %r141;
	add.s32 	%r143, %r127, %r142;
	add.s32 	%r144, %r128, %r143;
	add.s32 	%r145, %r129, %r144;
	add.s32 	%r146, %r130, %r145;
	add.s32 	%r147, %r131, %r146;
	add.s32 	%r148, %r132, %r147;
	add.s32 	%r149, %r133, %r148;
	add.s32 	%r150, %r134, %r149;
	add.s32 	%r151, %r135, %r150;
	add.s32 	%r152, %r136, %r151;
	add.s32 	%r153, %r137, %r152;
	add.s32 	%r154, %r138, %r153;
	add.s32 	%r155, %r139, %r154;
	add.s32 	%r509, %r140, %r155;
	sub.s32 	%r156, %r90, %r492;
	setp.lt.u32 	%p4, %r156, 4096;
	@%p4 bra 	$L__BB3_46;
	add.s32 	%r492, %r492, 4096;
	setp.le.u32 	%p5, %r492, %r42;
	@%p5 bra 	$L__BB3_30;
$L__BB3_32:
	setp.le.u32 	%p6, %r90, %r492;
	sub.s32 	%r157, %r90, %r492;
	setp.ge.s32 	%p7, %r40, %r157;
	or.pred  	%p8, %p6, %p7;
	@%p8 bra 	$L__BB3_46;
	not.b32 	%r160, %r40;
	add.s32 	%r161, %r90, %r160;
	sub.s32 	%r162, %r161, %r492;
	shr.u32 	%r163, %r162, 8;
	add.s32 	%r49, %r163, 1;
	and.b32  	%r50, %r49, 15;
	setp.lt.u32 	%p9, %r162, 3840;
	mov.u32 	%r501, %r40;
	@%p9 bra 	$L__BB3_37;
	or.b32  	%r495, %r40, 2048;
	add.s32 	%r494, %r40, %r492;
	and.b32  	%r164, %r49, 33554416;
	neg.s32 	%r493, %r164;
$L__BB3_35:
	.pragma "nounroll";
	mul.wide.u32 	%rd15, %r494, 4;
	add.s64 	%rd16, %rd2, %rd15;
	ld.global.u32 	%r165, [%rd16];
	add.s32 	%r166, %r165, %r509;
	add.s32 	%r167, %r494, 256;
	mul.wide.u32 	%rd17, %r167, 4;
	add.s64 	%rd18, %rd2, %rd17;
	ld.global.u32 	%r168, [%rd18];
	add.s32 	%r169, %r168, %r166;
	add.s32 	%r170, %r494, 512;
	mul.wide.u32 	%rd19, %r170, 4;
	add.s64 	%rd20, %rd2, %rd19;
	ld.global.u32 	%r171, [%rd20];
	add.s32 	%r172, %r171, %r169;
	add.s32 	%r173, %r494, 768;
	mul.wide.u32 	%rd21, %r173, 4;
	add.s64 	%rd22, %rd2, %rd21;
	ld.global.u32 	%r174, [%rd22];
	add.s32 	%r175, %r174, %r172;
	add.s32 	%r176, %r494, 1024;
	mul.wide.u32 	%rd23, %r176, 4;
	add.s64 	%rd24, %rd2, %rd23;
	ld.global.u32 	%r177, [%rd24];
	add.s32 	%r178, %r177, %r175;
	add.s32 	%r179, %r494, 1280;
	mul.wide.u32 	%rd25, %r179, 4;
	add.s64 	%rd26, %rd2, %rd25;
	ld.global.u32 	%r180, [%rd26];
	add.s32 	%r181, %r180, %r178;
	add.s32 	%r182, %r494, 1536;
	mul.wide.u32 	%rd27, %r182, 4;
	add.s64 	%rd28, %rd2, %rd27;
	ld.global.u32 	%r183, [%rd28];
	add.s32 	%r184, %r183, %r181;
	add.s32 	%r185, %r494, 1792;
	mul.wide.u32 	%rd29, %r185, 4;
	add.s64 	%rd30, %rd2, %rd29;
	ld.global.u32 	%r186, [%rd30];
	add.s32 	%r187, %r186, %r184;
	add.s32 	%r188, %r494, 2048;
	mul.wide.u32 	%rd31, %r188, 4;
	add.s64 	%rd32, %rd2, %rd31;
	ld.global.u32 	%r189, [%rd32];
	add.s32 	%r190, %r189, %r187;
	add.s32 	%r191, %r494, 2304;
	mul.wide.u32 	%rd33, %r191, 4;
	add.s64 	%rd34, %rd2, %rd33;
	ld.global.u32 	%r192, [%rd34];
	add.s32 	%r193, %r192, %r190;
	add.s32 	%r194, %r494, 2560;
	mul.wide.u32 	%rd35, %r194, 4;
	add.s64 	%rd36, %rd2, %rd35;
	ld.global.u32 	%r195, [%rd36];
	add.s32 	%r196, %r195, %r193;
	add.s32 	%r197, %r494, 2816;
	mul.wide.u32 	%rd37, %r197, 4;
	add.s64 	%rd38, %rd2, %rd37;
	ld.global.u32 	%r198, [%rd38];
	add.s32 	%r199, %r198, %r196;
	add.s32 	%r200, %r494, 3072;
	mul.wide.u32 	%rd39, %r200, 4;
	add.s64 	%rd40, %rd2, %rd39;
	ld.global.u32 	%r201, [%rd40];
	add.s32 	%r202, %r201, %r199;
	add.s32 	%r203, %r494, 3328;
	mul.wide.u32 	%rd41, %r203, 4;
	add.s64 	%rd42, %rd2, %rd41;
	ld.global.u32 	%r204, [%rd42];
	add.s32 	%r205, %r204, %r202;
	add.s32 	%r206, %r494, 3584;
	mul.wide.u32 	%rd43, %r206, 4;
	add.s64 	%rd44, %rd2, %rd43;
	ld.global.u32 	%r207, [%rd44];
	add.s32 	%r208, %r207, %r205;
	add.s32 	%r209, %r494, 3840;
	mul.wide.u32 	%rd45, %r209, 4;
	add.s64 	%rd46, %rd2, %rd45;
	ld.global.u32 	%r210, [%rd46];
	add.s32 	%r509, %r210, %r208;
	add.s32 	%r495, %r495, 4096;
	add.s32 	%r494, %r494, 4096;
	add.s32 	%r493, %r493, 16;
	setp.ne.s32 	%p10, %r493, 0;
	@%p10 bra 	$L__BB3_35;
	add.s32 	%r501, %r495, -2048;
$L__BB3_37:
	setp.eq.s32 	%p11, %r50, 0;
	@%p11 bra 	$L__BB3_46;
	and.b32  	%r66, %r49, 7;
	setp.lt.u32 	%p12, %r50, 8;
	@%p12 bra 	$L__BB3_40;
	add.s32 	%r212, %r501, %r492;
	mul.wide.u32 	%rd47, %r212, 4;
	add.s64 	%rd48, %rd2, %rd47;
	ld.global.u32 	%r213, [%rd48];
	add.s32 	%r214, %r213, %r509;
	add.s32 	%r215, %r212, 256;
	mul.wide.u32 	%rd49, %r215, 4;
	add.s64 	%rd50, %rd2, %rd49;
	ld.global.u32 	%r216, [%rd50];
	add.s32 	%r217, %r216, %r214;
	add.s32 	%r218, %r212, 512;
	mul.wide.u32 	%rd51, %r218, 4;
	add.s64 	%rd52, %rd2, %rd51;
	ld.global.u32 	%r219, [%rd52];
	add.s32 	%r220, %r219, %r217;
	add.s32 	%r221, %r212, 768;
	mul.wide.u32 	%rd53, %r221, 4;
	add.s64 	%rd54, %rd2, %rd53;
	ld.global.u32 	%r222, [%rd54];
	add.s32 	%r223, %r222, %r220;
	add.s32 	%r224, %r212, 1024;
	mul.wide.u32 	%rd55, %r224, 4;
	add.s64 	%rd56, %rd2, %rd55;
	ld.global.u32 	%r225, [%rd56];
	add.s32 	%r226, %r225, %r223;
	add.s32 	%r227, %r212, 1280;
	mul.wide.u32 	%rd57, %r227, 4;
	add.s64 	%rd58, %rd2, %rd57;
	ld.global.u32 	%r228, [%rd58];
	add.s32 	%r229, %r228, %r226;
	add.s32 	%r230, %r212, 1536;
	mul.wide.u32 	%rd59, %r230, 4;
	add.s64 	%rd60, %rd2, %rd59;
	ld.global.u32 	%r231, [%rd60];
	add.s32 	%r232, %r231, %r229;
	add.s32 	%r233, %r212, 1792;
	mul.wide.u32 	%rd61, %r233, 4;
	add.s64 	%rd62, %rd2, %rd61;
	ld.global.u32 	%r234, [%rd62];
	add.s32 	%r509, %r234, %r232;
	add.s32 	%r501, %r501, 2048;
$L__BB3_40:
	setp.eq.s32 	%p13, %r66, 0;
	@%p13 bra 	$L__BB3_46;
	and.b32  	%r72, %r49, 3;
	setp.lt.u32 	%p14, %r66, 4;
	@%p14 bra 	$L__BB3_43;
	add.s32 	%r236, %r501, %r492;
	mul.wide.u32 	%rd63, %r236, 4;
	add.s64 	%rd64, %rd2, %rd63;
	ld.global.u32 	%r237, [%rd64];
	add.s32 	%r238, %r237, %r509;
	add.s32 	%r239, %r236, 256;
	mul.wide.u32 	%rd65, %r239, 4;
	add.s64 	%rd66, %rd2, %rd65;
	ld.global.u32 	%r240, [%rd66];
	add.s32 	%r241, %r240, %r238;
	add.s32 	%r242, %r236, 512;
	mul.wide.u32 	%rd67, %r242, 4;
	add.s64 	%rd68, %rd2, %rd67;
	ld.global.u32 	%r243, [%rd68];
	add.s32 	%r244, %r243, %r241;
	add.s32 	%r245, %r236, 768;
	mul.wide.u32 	%rd69, %r245, 4;
	add.s64 	%rd70, %rd2, %rd69;
	ld.global.u32 	%r246, [%rd70];
	add.s32 	%r509, %r246, %r244;
	add.s32 	%r501, %r501, 1024;
$L__BB3_43:
	setp.eq.s32 	%p15, %r72, 0;
	@%p15 bra 	$L__BB3_46;
	add.s32 	%r507, %r501, %r492;
	neg.s32 	%r506, %r72;
$L__BB3_45:
	.pragma "nounroll";
	mul.wide.u32 	%rd71, %r507, 4;
	add.s64 	%rd72, %rd2, %rd71;
	ld.global.u32 	%r247, [%rd72];
	add.s32 	%r509, %r247, %r509;
	add.s32 	%r507, %r507, 256;
	add.s32 	%r506, %r506, 1;
	setp.ne.s32 	%p16, %r506, 0;
	@%p16 bra 	$L__BB3_45;
$L__BB3_46:
	// begin inline asm
	mov.u32 %r248, %laneid;
	// end inline asm
	mov.b32 	%r251, 1;
	mov.b32 	%r272, 31;
	mov.b32 	%r273, -1;
	// begin inline asm
	shfl.sync.down.b32 %r249, %r509, %r251, %r272, %r273;
	// end inline asm
	setp.gt.s32 	%p17, %r248, 30;
	selp.b32 	%r274, 0, %r249, %p17;
	add.s32 	%r255, %r274, %r509;
	mov.b32 	%r256, 2;
	// begin inline asm
	shfl.sync.down.b32 %r254, %r255, %r256, %r272, %r273;
	// end inline asm
	setp.gt.s32 	%p18, %r248, 29;
	selp.b32 	%r275, 0, %r254, %p18;
	add.s32 	%r260, %r255, %r275;
	mov.b32 	%r261, 4;
	// begin inline asm
	shfl.sync.down.b32 %r259, %r260, %r261, %r272, %r273;
	// end inline asm
	setp.gt.s32 	%p19, %r248, 27;
	selp.b32 	%r276, 0, %r259, %p19;
	add.s32 	%r265, %r260, %r276;
	mov.b32 	%r266, 8;
	// begin inline asm
	shfl.sync.down.b32 %r264, %r265, %r266, %r272, %r273;
	// end inline asm
	setp.gt.s32 	%p20, %r248, 23;
	selp.b32 	%r277, 0, %r264, %p20;
	add.s32 	%r270, %r265, %r277;
	mov.b32 	%r271, 16;
	// begin inline asm
	shfl.sync.down.b32 %r269, %r270, %r271, %r272, %r273;
	// end inline asm
	setp.gt.s32 	%p21, %r248, 15;
	selp.b32 	%r278, 0, %r269, %p21;
	add.s32 	%r510, %r270, %r278;
	setp.ne.s32 	%p22, %r248, 0;
	@%p22 bra 	$L__BB3_48;
	shr.u32 	%r279, %r40, 3;
	and.b32  	%r280, %r279, 124;
	mov.u32 	%r281, _ZZN3cub18CUB_300001_SM_10006detail6reduce28DeviceReduceSingleTileKernelINS2_10policy_hubIijN4cuda3std3__44plusIiEEE10Policy1000EN6thrust24THRUST_300001_SM_1000_NS6detail15normal_iteratorINSD_10device_ptrIiEEEEPijS9_iiNS7_10__identityEEEvT0_T1_T2_T3_T4_T6_E12temp_storage;
	add.s32 	%r282, %r281, %r280;
	st.shared.u32 	[%r282+8], %r510;
$L__BB3_48:
	bar.sync 	0;
	setp.ne.s32 	%p23, %r40, 0;
	@%p23 bra 	$L__BB3_50;
	ld.shared.u32 	%r283, [_ZZN3cub18CUB_300001_SM_10006detail6reduce28DeviceReduceSingleTileKernelINS2_10policy_hubIijN4cuda3std3__44plusIiEEE10Policy1000EN6thrust24THRUST_300001_SM_1000_NS6detail15normal_iteratorINSD_10device_ptrIiEEEEPijS9_iiNS7_10__identityEEEvT0_T1_T2_T3_T4_T6_E12temp_storage+12];
	add.s32 	%r284, %r283, %r510;
	ld.shared.u32 	%r285, [_ZZN3cub18CUB_300001_SM_10006detail6reduce28DeviceReduceSingleTileKernelINS2_10policy_hubIijN4cuda3std3__44plusIiEEE10Policy1000EN6thrust24THRUST_300001_SM_1000_NS6detail15normal_iteratorINSD_10device_ptrIiEEEEPijS9_iiNS7_10__identityEEEvT0_T1_T2_T3_T4_T6_E12temp_storage+16];
	add.s32 	%r286, %r284, %r285;
	ld.shared.u32 	%r287, [_ZZN3cub18CUB_300001_SM_10006detail6reduce28DeviceReduceSingleTileKernelINS2_10policy_hubIijN4cuda3std3__44plusIiEEE10Policy1000EN6thrust24THRUST_300001_SM_1000_NS6detail15normal_iteratorINSD_10device_ptrIiEEEEPijS9_iiNS7_10__identityEEEvT0_T1_T2_T3_T4_T6_E12temp_storage+20];
	add.s32 	%r288, %r286, %r287;
	ld.shared.u32 	%r289, [_ZZN3cub18CUB_300001_SM_10006detail6reduce28DeviceReduceSingleTileKernelINS2_10policy_hubIijN4cuda3std3__44plusIiEEE10Policy1000EN6thrust24THRUST_300001_SM_1000_NS6detail15normal_iteratorINSD_10device_ptrIiEEEEPijS9_iiNS7_10__identityEEEvT0_T1_T2_T3_T4_T6_E12temp_storage+24];
	add.s32 	%r290, %r288, %r289;
	ld.shared.u32 	%r291, [_ZZN3cub18CUB_300001_SM_10006detail6reduce28DeviceReduceSingleTileKernelINS2_10policy_hubIijN4cuda3std3__44plusIiEEE10Policy1000EN6thrust24THRUST_300001_SM_1000_NS6detail15normal_iteratorINSD_10device_ptrIiEEEEPijS9_iiNS7_10__identityEEEvT0_T1_T2_T3_T4_T6_E12temp_storage+28];
	add.s32 	%r292, %r290, %r291;
	ld.shared.u32 	%r293, [_ZZN3cub18CUB_300001_SM_10006detail6reduce28DeviceReduceSingleTileKernelINS2_10policy_hubIijN4cuda3std3__44plusIiEEE10Policy1000EN6thrust24THRUST_300001_SM_1000_NS6detail15normal_iteratorINSD_10device_ptrIiEEEEPijS9_iiNS7_10__identityEEEvT0_T1_T2_T3_T4_T6_E12temp_storage+32];
	add.s32 	%r294, %r292, %r293;
	ld.shared.u32 	%r295, [_ZZN3cub18CUB_300001_SM_10006detail6reduce28DeviceReduceSingleTileKernelINS2_10policy_hubIijN4cuda3std3__44plusIiEEE10Policy1000EN6thrust24THRUST_300001_SM_1000_NS6detail15normal_iteratorINSD_10device_ptrIiEEEEPijS9_iiNS7_10__identityEEEvT0_T1_T2_T3_T4_T6_E12temp_storage+36];
	add.s32 	%r510, %r294, %r295;
$L__BB3_50:
	mov.u32 	%r469, %tid.x;
	setp.ne.s32 	%p57, %r469, 0;
	@%p57 bra 	$L__BB3_52;
	add.s32 	%r470, %r510, %r91;
	st.global.u32 	[%rd1], %r470;
$L__BB3_52:
	ret;

}
	// .globl	_ZN3cub18CUB_300001_SM_10006detail6reduce18DeviceReduceKernelINS2_10policy_hubIijN4cuda3std3__44plusIiEEE10Policy1000EN6thrust24THRUST_300001_SM_1000_NS6detail15normal_iteratorINSD_10device_ptrIiEEEEjS9_iNS7_10__identityEEEvT0_PT3_T1_NS0_13GridEvenShareISN_EET2_T4_
.visible .entry _ZN3cub18CUB_300001_SM_10006detail6reduce18DeviceReduceKernelINS2_10policy_hubIijN4cuda3std3__44plusIiEEE10Policy1000EN6thrust24THRUST_300001_SM_1000_NS6detail15normal_iteratorINSD_10device_ptrIiEEEEjS9_iNS7_10__identityEEEvT0_PT3_T1_NS0_13GridEvenShareISN_EET2_T4_(
	.param .align 8 .b8 _ZN3cub18CUB_300001_SM_10006detail6reduce18DeviceReduceKernelINS2_10policy_hubIijN4cuda3std3__44plusIiEEE10Policy1000EN6thrust24THRUST_300001_SM_1000_NS6detail15normal_iteratorINSD_10device_ptrIiEEEEjS9_iNS7_10__identityEEEvT0_PT3_T1_NS0_13GridEvenShareISN_EET2_T4__param_0[8],
	.param .u64 .ptr .align 1 _ZN3cub18CUB_300001_SM_10006detail6reduce18DeviceReduceKernelINS2_10policy_hubIijN4cuda3std3__44plusIiEEE10Policy1000EN6thrust24THRUST_300001_SM_1000_NS6detail15normal_iteratorINSD_10device_ptrIiEEEEjS9_iNS7_10__identityEEEvT0_PT3_T1_NS0_13GridEvenShareISN_EET2_T4__param_1,
	.param .u32 _ZN3cub18CUB_300001_SM_10006detail6reduce18DeviceReduceKernelINS2_10policy_hubIijN4cuda3std3__44plusIiEEE10Policy1000EN6thrust24THRUST_300001_SM_1000_NS6detail15normal_iteratorINSD_10device_ptrIiEEEEjS9_iNS7_10__identityEEEvT0_PT3_T1_NS0_13GridEvenShareISN_EET2_T4__param_2,
	.param .align 4 .b8 _ZN3cub18CUB_300001_SM_10006detail6reduce18DeviceReduceKernelINS2_10policy_hubIijN4cuda3std3__44plusIiEEE10Policy1000EN6thrust24THRUST_300001_SM_1000_NS6detail15normal_iteratorINSD_10device_ptrIiEEEEjS9_iNS7_10__identityEEEvT0_PT3_T1_NS0_13GridEvenShareISN_EET2_T4__param_3[40],
	.param .align 1 .b8 _ZN3cub18CUB_300001_SM_10006detail6reduce18DeviceReduceKernelINS2_10policy_hubIijN4cuda3std3__44plusIiEEE10Policy1000EN6thrust24THRUST_300001_SM_1000_NS6detail15normal_iteratorINSD_10device_ptrIiEEEEjS9_iNS7_10__identityEEEvT0_PT3_T1_NS0_13GridEvenShareISN_EET2_T4__param_4[1],
	.param .align 1 .b8 _ZN3cub18CUB_300001_SM_10006detail6reduce18DeviceReduceKernelINS2_10policy_hubIijN4cuda3std3__44plusIiEEE10Policy1000EN6thrust24THRUST_300001_SM_1000_NS6detail15normal_iteratorINSD_10device_ptrIiEEEEjS9_iNS7_10__identityEEEvT0_PT3_T1_NS0_13GridEvenShareISN_EET2_T4__param_5[1]
)
.maxntid 256
{
	.reg .pred 	%p<57>;
	.reg .b16 	%rs<4>;
	.reg .b32 	%r<575>;
	.reg .b64 	%rd<130>;
	// demoted variable
	.shared .align 4 .b8 _ZZN3cub18CUB_300001_SM_10006detail6reduce18DeviceReduceKernelINS2_10policy_hubIijN4cuda3std3__44plusIiEEE10Policy1000EN6thrust24THRUST_300001_SM_1000_NS6detail15normal_iteratorINSD_10device_ptrIiEEEEjS9_iNS7_10__identityEEEvT0_PT3_T1_NS0_13GridEvenShareISN_EET2_T4_E12temp_storage[44];
	ld.param.u32 	%r1, [_ZN3cub18CUB_300001_SM_10006detail6reduce18DeviceReduceKernelINS2_10policy_hubIijN4cuda3std3__44plusIiEEE10Policy1000EN6thrust24THRUST_300001_SM_1000_NS6detail15normal_iteratorINSD_10device_ptrIiEEEEjS9_iNS7_10__identityEEEvT0_PT3_T1_NS0_13GridEvenShareISN_EET2_T4__param_3+20];
	ld.param.u32 	%r2, [_ZN3cub18CUB_300001_SM_10006detail6reduce18DeviceReduceKernelINS2_10policy_hubIijN4cuda3std3__44plusIiEEE10Policy1000EN6thrust24THRUST_300001_SM_1000_NS6detail15normal_iteratorINSD_10device_ptrIiEEEEjS9_iNS7_10__identityEEEvT0_PT3_T1_NS0_13GridEvenShareISN_EET2_T4__param_3+24];
	ld.param.u64 	%rd3, [_ZN3cub18CUB_300001_SM_10006detail6reduce18DeviceReduceKernelINS2_10policy_hubIijN4cuda3std3__44plusIiEEE10Policy1000EN6thrust24THRUST_300001_SM_1000_NS6detail15normal_iteratorINSD_10device_ptrIiEEEEjS9_iNS7_10__identityEEEvT0_PT3_T1_NS0_13GridEvenShareISN_EET2_T4__param_0];
	cvta.to.global.u64 	%rd1, %rd3;
	mov.u32 	%r3, %ctaid.x;
	shl.b32 	%r4, %r2, 12;
	shl.b32 	%r556, %r3, 12;
	sub.s32 	%r6, %r1, %r556;
	setp.gt.u32 	%p1, %r6, 4095;
	@%p1 bra 	$L__BB4_26;
	mov.u32 	%r7, %tid.x;
	setp.ge.u32 	%p23, %r7, %r6;
	mov.b32 	%r550, 0;
	mov.u32 	%r539, %r7;
	@%p23 bra 	$L__BB4_3;
	add.s32 	%r330, %r556, %r7;
	mul.wide.u32 	%rd66, %r330, 4;
	add.s64 	%rd67, %rd1, %rd66;
	ld.global.u32 	%r550, [%rd67];
	add.s32 	%r539, %r7, 256;
$L__BB4_3:
	setp.ge.u32 	%p24, %r539, %r6;
	@%p24 bra 	$L__BB4_17;
	not.b32 	%r332, %r539;
	add.s32 	%r333, %r1, %r332;
	sub.s32 	%r334, %r333, %r556;
	shr.u32 	%r335, %r334, 8;
	add.s32 	%r12, %r335, 1;
	and.b32  	%r13, %r12, 15;
	setp.lt.u32 	%p25, %r334, 3840;
	@%p25 bra 	$L__BB4_8;
	or.b32  	%r536, %r539, 2048;
	add.s32 	%r535, %r539, %r556;
	and.b32  	%r336, %r12, 33554416;
	neg.s32 	%r534, %r336;
$L__BB4_6:
	.pragma "nounroll";
	mul.wide.u32 	%rd68, %r535, 4;
	add.s64 	%rd69, %rd1, %rd68;
	ld.global.u32 	%r337, [%rd69];
	add.s32 	%r338, %r337, %r550;
	add.s32 	%r339, %r535, 256;
	mul.wide.u32 	%rd70, %r339, 4;
	add.s64 	%rd71, %rd1, %rd70;
	ld.global.u32 	%r340, [%rd71];
	add.s32 	%r341, %r340, %r338;
	add.s32 	%r342, %r535, 512;
	mul.wide.u32 	%rd72, %r342, 4;
	add.s64 	%rd73, %rd1, %rd72;
	ld.global.u32 	%r343, [%rd73];
	add.s32 	%r344, %r343, %r341;
	add.s32 	%r345, %r535, 768;
	mul.wide.u32 	%rd74, %r345, 4;
	add.s64 	%rd75, %rd1, %rd74;
	ld.global.u32 	%r346, [%rd75];
	add.s32 	%r347, %r346, %r344;
	add.s32 	%r348, %r535, 1024;
	mul.wide.u32 	%rd76, %r348, 4;
	add.s64 	%rd77, %rd1, %rd76;
	ld.global.u32 	%r349, [%rd77];
	add.s32 	%r350, %r349, %r347;
	add.s32 	%r351, %r535, 1280;
	mul.wide.u32 	%rd78, %r351, 4;
	add.s64 	%rd79, %rd1, %rd78;
	ld.global.u32 	%r352, [%rd79];
	add.s32 	%r353, %r352, %r350;
	add.s32 	%r354, %r535, 1536;
	mul.wide.u32 	%rd80, %r354, 4;
	add.s64 	%rd81, %rd1, %rd80;
	ld.global.u32 	%r355, [%rd81];
	add.s32 	%r356, %r355, %r353;
	add.s32 	%r357, %r535, 1792;
	mul.wide.u32 	%rd82, %r357, 4;
	add.s64 	%rd83, %rd1, %rd82;
	ld.global.u32 	%r358, [%rd83];
	add.s32 	%r359, %r358, %r356;
	add.s32 	%r360, %r535, 2048;
	mul.wide.u32 	%rd84, %r360, 4;
	add.s64 	%rd85, %rd1, %rd84;
	ld.global.u32 	%r361, [%rd85];
	add.s32 	%r362, %r361, %r359;
	add.s32 	%r363, %r535, 2304;
	mul.wide.u32 	%rd86, %r363, 4;
	add.s64 	%rd87, %rd1, %rd86;
	ld.global.u32 	%r364, [%rd87];
	add.s32 	%r365, %r364, %r362;
	add.s32 	%r366, %r535, 2560;
	mul.wide.u32 	%rd88, %r366, 4;
	add.s64 	%rd89, %rd1, %rd88;
	ld.global.u32 	%r367, [%rd89];
	add.s32 	%r368, %r367, %r365;
	add.s32 	%r369, %r535, 2816;
	mul.wide.u32 	%rd90, %r369, 4;
	add.s64 	%rd91, %rd1, %rd90;
	ld.global.u32 	%r370, [%rd91];
	add.s32 	%r371, %r370, %r368;
	add.s32 	%r372, %r535, 3072;
	mul.wide.u32 	%rd92, %r372, 4;
	add.s64 	%rd93, %rd1, %rd92;
	ld.global.u32 	%r373, [%rd93];
	add.s32 	%r374, %r373, %r371;
	add.s32 	%r375, %r535, 3328;
	mul.wide.u32 	%rd94, %r375, 4;
	add.s64 	%rd95, %rd1, %rd94;
	ld.global.u32 	%r376, [%rd95];
	add.s32 	%r377, %r376, %r374;
	add.s32 	%r378, %r535, 3584;
	mul.wide.u32 	%rd96, %r378, 4;
	add.s64 	%rd97, %rd1, %rd96;
	ld.global.u32 	%r379, [%rd97];
	add.s32 	%r380, %r379, %r377;
	add.s32 	%r381, %r535, 3840;
	mul.wide.u32 	%rd98, %r381, 4;
	add.s64 	%rd99, %rd1, %rd98;
	ld.global.u32 	%r382, [%rd99];
	add.s32 	%r550, %r382, %r380;
	add.s32 	%r536, %r536, 4096;
	add.s32 	%r535, %r535, 4096;
	add.s32 	%r534, %r534, 16;
	setp.ne.s32 	%p26, %r534, 0;
	@%p26 bra 	$L__BB4_6;
	add.s32 	%r539, %r536, -2048;
$L__BB4_8:
	setp.eq.s32 	%p27, %r13, 0;
	@%p27 bra 	$L__BB4_17;
	and.b32  	%r29, %r12, 7;
	setp.lt.u32 	%p28, %r13, 8;
	@%p28 bra 	$L__BB4_11;
	add.s32 	%r384, %r556, %r539;
	mul.wide.u32 	%rd100, %r384, 4;
	add.s64 	%rd101, %rd1, %rd100;
	ld.global.u32 	%r385, [%rd101];
	add.s32 	%r386, %r385, %r550;
	add.s32 	%r387, %r384, 256;
	mul.wide.u32 	%rd102, %r387, 4;
	add.s64 	%rd103, %rd1, %rd102;
	ld.global.u32 	%r388, [%rd103];
	add.s32 	%r389, %r388, %r386;
	add.s32 	%r390, %r384, 512;
	mul.wide.u32 	%rd104, %r390, 4;
	add.s64 	%rd105, %rd1, %rd104;
	ld.global.u32 	%r391, [%rd105];
	add.s32 	%r392, %r391, %r389;
	add.s32 	%r393, %r384, 768;
	mul.wide.u32 	%rd106, %r393, 4;
	add.s64 	%rd107, %rd1, %rd106;
	ld.global.u32 	%r394, [%rd107];
	add.s32 	%r395, %r394, %r392;
	add.s32 	%r396, %r384, 1024;
	mul.wide.u32 	%rd108, %r396, 4;
	add.s64 	%rd109, %rd1, %rd108;
	ld.global.u32 	%r397, [%rd109];
	add.s32 	%r398, %r397, %r395;
	add.s32 	%r399, %r384, 1280;
	mul.wide.u32 	%rd110, %r399, 4;
	add.s64 	%rd111, %rd1, %rd110;
	ld.global.u32 	%r400, [%rd111];
	add.s32 	%r401, %r400, %r398;
	add.s32 	%r402, %r384, 1536;
	mul.wide.u32 	%rd112, %r402, 4;
	add.s64 	%rd113, %rd1, %rd112;
	ld.global.u32 	%r403, [%rd113];
	add.s32 	%r404, %r403, %r401;
	add.s32 	%r405, %r384, 1792;
	mul.wide.u32 	%rd114, %r405, 4;
	add.s64 	%rd115, %rd1, %rd114;
	ld.global.u32 	%r406, [%rd115];
	add.s32 	%r550, %r406, %r404;
	add.s32 	%r539, %r539, 2048;
$L__BB4_11:
	setp.eq.s32 	%p29, %r29, 0;
	@%p29 bra 	$L__BB4_17;
	and.b32  	%r35, %r12, 3;
	setp.lt.u32 	%p30, %r29, 4;
	@%p30 bra 	$L__BB4_14;
	add.s32 	%r408, %r556, %r539;
	mul.wide.u32 	%rd116, %r408, 4;
	add.s64 	%rd117, %rd1, %rd116;
	ld.global.u32 	%r409, [%rd117];
	add.s32 	%r410, %r409, %r550;
	add.s32 	%r411, %r408, 256;
	mul.wide.u32 	%rd118, %r411, 4;
	add.s64 	%rd119, %rd1, %rd118;
	ld.global.u32 	%r412, [%rd119];
	add.s32 	%r413, %r412, %r410;
	add.s32 	%r414, %r408, 512;
	mul.wide.u32 	%rd120, %r414, 4;
	add.s64 	%rd121, %rd1, %rd120;
	ld.global.u32 	%r415, [%rd121];
	add.s32 	%r416, %r415, %r413;
	add.s32 	%r417, %r408, 768;
	mul.wide.u32 	%rd122, %r417, 4;
	add.s64 	%rd123, %rd1, %rd122;
	ld.global.u32 	%r418, [%rd123];
	add.s32 	%r550, %r418, %r416;
	add.s32 	%r539, %r539, 1024;
$L__BB4_14:
	setp.eq.s32 	%p31, %r35, 0;
	@%p31 bra 	$L__BB4_17;
	add.s32 	%r548, %r539, %r556;
	neg.s32 	%r547, %r35;
$L__BB4_16:
	.pragma "nounroll";
	mul.wide.u32 	%rd124, %r548, 4;
	add.s64 	%rd125, %rd1, %rd124;
	ld.global.u32 	%r419, [%rd125];
	add.s32 	%r550, %r419, %r550;
	add.s32 	%r548, %r548, 256;
	add.s32 	%r547, %r547, 1;
	setp.ne.s32 	%p32, %r547, 0;
	@%p32 bra 	$L__BB4_16;
$L__BB4_17:
	setp.lt.u32 	%p33, %r6, 256;
	@%p33 bra 	$L__BB4_22;
	// begin inline asm
	mov.u32 %r483, %laneid;
	// end inline asm
	mov.b32 	%r486, 1;
	mov.b32 	%r507, 31;
	mov.b32 	%r508, -1;
	// begin inline asm
	shfl.sync.down.b32 %r484, %r550, %r486, %r507, %r508;
	// end inline asm
	setp.gt.s32 	%p49, %r483, 30;
	selp.b32 	%r509, 0, %r484, %p49;
	add.s32 	%r490, %r509, %r550;
	mov.b32 	%r491, 2;
	// begin inline asm
	shfl.sync.down.b32 %r489, %r490, %r491, %r507, %r508;
	// end inline asm
	setp.gt.s32 	%p50, %r483, 29;
	selp.b32 	%r510, 0, %r489, %p50;
	add.s32 	%r495, %r490, %r510;
	mov.b32 	%r496, 4;
	// begin inline asm
	shfl.sync.down.b32 %r494, %r495, %r496, %r507, %r508;
	// end inline asm
	setp.gt.s32 	%p51, %r483, 27;
	selp.b32 	%r511, 0, %r494, %p51;
	add.s32 	%r500, %r495, %r511;
	mov.b32 	%r501, 8;
	// begin inline asm
	shfl.sync.down.b32 %r499, %r500, %r501, %r507, %r508;
	// end inline asm
	setp.gt.s32 	%p52, %r483, 23;
	selp.b32 	%r512, 0, %r499, %p52;
	add.s32 	%r505, %r500, %r512;
	mov.b32 	%r506, 16;
	// begin inline asm
	shfl.sync.down.b32 %r504, %r505, %r506, %r507, %r508;
	// end inline asm
	setp.gt.s32 	%p53, %r483, 15;
	selp.b32 	%r513, 0, %r504, %p53;
	add.s32 	%r574, %r505, %r513;
	setp.ne.s32 	%p54, %r483, 0;
	@%p54 bra 	$L__BB4_20;
	shr.u32 	%r514, %r7, 3;
	and.b32  	%r515, %r514, 124;
	mov.u32 	%r516, _ZZN3cub18CUB_300001_SM_10006detail6reduce18DeviceReduceKernelINS2_10policy_hubIijN4cuda3std3__44plusIiEEE10Policy1000EN6thrust24THRUST_300001_SM_1000_NS6detail15normal_iteratorINSD_10device_ptrIiEEEEjS9_iNS7_10__identityEEEvT0_PT3_T1_NS0_13GridEvenShareISN_EET2_T4_E12temp_storage;
	add.s32 	%r517, %r516, %r515;
	st.shared.u32 	[%r517+8], %r574;
$L__BB4_20:
	bar.sync 	0;
	setp.ne.s32 	%p55, %r7, 0;
	@%p55 bra 	$L__BB4_48;
	ld.shared.u32 	%r518, [_ZZN3cub18CUB_300001_SM_10006detail6reduce18DeviceReduceKernelINS2_10policy_hubIijN4cuda3std3__44plusIiEEE10Policy1000EN6thrust24THRUST_300001_SM_1000_NS6detail15normal_iteratorINSD_10device_ptrIiEEEEjS9_iNS7_10__identityEEEvT0_PT3_T1_NS0_13GridEvenShareISN_EET2_T4_E12temp_storage+12];
	add.s32 	%r519, %r518, %r574;
	ld.shared.u32 	%r520, [_ZZN3cub18CUB_300001_SM_10006detail6reduce18DeviceReduceKernelINS2_10policy_hubIijN4cuda3std3__44plusIiEEE10Policy1000EN6thrust24THRUST_300001_SM_1000_NS6detail15normal_iteratorINSD_10device_ptrIiEEEEjS9_iNS7_10__identityEEEvT0_PT3_T1_NS0_13GridEvenShareISN_EET2_T4_E12temp_storage+16];
	add.s32 	%r521, %r519, %r520;
	ld.shared.u32 	%r522, [_ZZN3cub18CUB_300001_SM_10006detail6reduce18DeviceReduceKernelINS2_10policy_hubIijN4cuda3std3__44plusIiEEE10Policy1000EN6thrust24THRUST_300001_SM_1000_NS6detail15normal_iteratorINSD_10device_ptrIiEEEEjS9_iNS7_10__identityEEEvT0_PT3_T1_NS0_13GridEvenShareISN_EET2_T4_E12temp_storage+20];
	add.s32 	%r523, %r521, %r522;
	ld.shared.u32 	%r524, [_ZZN3cub18CUB_300001_SM_10006detail6reduce18DeviceReduceKernelINS2_10policy_hubIijN4cuda3std3__44plusIiEEE10Policy1000EN6thrust24THRUST_300001_SM_1000_NS6detail15normal_iteratorINSD_10device_ptrIiEEEEjS9_iNS7_10__identityEEEvT0_PT3_T1_NS0_13GridEvenShareISN_EET2_T4_E12temp_storage+24];
	add.s32 	%r525, %r523, %r524;
	ld.shared.u32 	%r526, [_ZZN3cub18CUB_300001_SM_10006detail6reduce18DeviceReduceKernelINS2_10policy_hubIijN4cuda3std3__44plusIiEEE10Policy1000EN6thrust24THRUST_300001_SM_1000_NS6detail15normal_iteratorINSD_10device_ptrIiEEEEjS9_iNS7_10__identityEEEvT0_PT3_T1_NS0_13GridEvenShareISN_EET2_T4_E12temp_storage+28];
	add.s32 	%r527, %r525, %r526;
	ld.shared.u32 	%r528, [_ZZN3cub18CUB_300001_SM_10006detail6reduce18DeviceReduceKernelINS2_10policy_hubIijN4cuda3std3__44plusIiEEE10Policy1000EN6thrust24THRUST_300001_SM_1000_NS6detail15normal_iteratorINSD_10device_ptrIiEEEEjS9_iNS7_10__identityEEEvT0_PT3_T1_NS0_13GridEvenShareISN_EET2_T4_E12temp_storage+32];
	add.s32 	%r529, %r527, %r528;
	ld.shared.u32 	%r530, [_ZZN3cub18CUB_300001_SM_10006detail6reduce18DeviceReduceKernelINS2_10policy_hubIijN4cuda3std3__44plusIiEEE10Policy1000EN6thrust24THRUST_300001_SM_1000_NS6detail15normal_iteratorINSD_10device_ptrIiEEEEjS9_iNS7_10__identityEEEvT0_PT3_T1_NS0_13GridEvenShareISN_EET2_T4_E12temp_storage+36];
	add.s32 	%r574, %r529, %r530;
	bra.uni 	$L__BB4_48;
$L__BB4_22:
	// begin inline asm
	mov.u32 %r420, %laneid;
	// end inline asm
	and.b32  	%r446, %r7, 992;
	add.s32 	%r447, %r446, 32;
	setp.gt.u32 	%p34, %r447, %r6;
	not.b32 	%r448, %r446;
	add.s32 	%r449, %r6, %r448;
	selp.b32 	%r444, %r449, 31, %p34;
	mov.b32 	%r423, 1;
	mov.b32 	%r445, -1;
	// begin inline asm
	shfl.sync.down.b32 %r421, %r550, %r423, %r444, %r445;
	// end inline asm
	setp.lt.s32 	%p35, %r420, %r444;
	selp.b32 	%r450, %r421, 0, %p35;
	add.s32 	%r427, %r450, %r550;
	mov.b32 	%r428, 2;
	// begin inline asm
	shfl.sync.down.b32 %r426, %r427, %r428, %r444, %r445;
	// end inline asm
	add.s32 	%r451, %r420, 2;
	setp.gt.s32 	%p36, %r451, %r444;
	selp.b32 	%r452, 0, %r426, %p36;
	add.s32 	%r432, %r427, %r452;
	mov.b32 	%r433, 4;
	// begin inline asm
	shfl.sync.down.b32 %r431, %r432, %r433, %r444, %r445;
	// end inline asm
	add.s32 	%r453, %r420, 4;
	setp.gt.s32 	%p37, %r453, %r444;
	selp.b32 	%r454, 0, %r431, %p37;
	add.s32 	%r437, %r432, %r454;
	mov.b32 	%r438, 8;
	// begin inline asm
	shfl.sync.down.b32 %r436, %r437, %r438, %r444, %r445;
	// end inline asm
	add.s32 	%r455, %r420, 8;
	setp.gt.s32 	%p38, %r455, %r444;
	selp.b32 	%r456, 0, %r436, %p38;
	add.s32 	%r442, %r437, %r456;
	mov.b32 	%r443, 16;
	// begin inline asm
	shfl.sync.down.b32 %r441, %r442, %r443, %r444, %r445;
	// end inline asm
	add.s32 	%r457, %r420, 16;
	setp.gt.s32 	%p39, %r457, %r444;
	selp.b32 	%r458, 0, %r441, %p39;
	add.s32 	%r574, %r442, %r458;
	setp.ne.s32 	%p40, %r420, 0;
	@%p40 bra 	$L__BB4_24;
	shr.u32 	%r459, %r7, 3;
	and.b32  	%r460, %r459, 124;
	mov.u32 	%r461, _ZZN3cub18CUB_300001_SM_10006detail6reduce18DeviceReduceKernelINS2_10policy_hubIijN4cuda3std3__44plusIiEEE10Policy1000EN6thrust24THRUST_300001_SM_1000_NS6detail15normal_iteratorINSD_10device_ptrIiEEEEjS9_iNS7_10__identityEEEvT0_PT3_T1_NS0_13GridEvenShareISN_EET2_T4_E12temp_storage;
	add.s32 	%r462, %r461, %r460;
	st.shared.u32 	[%r462+8], %r574;
$L__BB4_24:
	bar.sync 	0;
	setp.ne.s32 	%p41, %r7, 0;
	@%p41 bra 	$L__BB4_48;
	setp.gt.u32 	%p42, %r6, 32;
	ld.shared.u32 	%r463, [_ZZN3cub18CUB_300001_SM_10006detail6reduce18DeviceReduceKernelINS2_10policy_hubIijN4cuda3std3__44plusIiEEE10Policy1000EN6thrust24THRUST_300001_SM_1000_NS6detail15normal_iteratorINSD_10device_ptrIiEEEEjS9_iNS7_10__identityEEEvT0_PT3_T1_NS0_13GridEvenShareISN_EET2_T4_E12temp_storage+12];
	selp.b32 	%r464, %r463, 0, %p42;
	add.s32 	%r465, %r464, %r574;
	setp.gt.u32 	%p43, %r6, 64;
	ld.shared.u32 	%r466, [_ZZN3cub18CUB_300001_SM_10006detail6reduce18DeviceReduceKernelINS2_10policy_hubIijN4cuda3std3__44plusIiEEE10Policy1000EN6thrust24THRUST_300001_SM_1000_NS6detail15normal_iteratorINSD_10device_ptrIiEEEEjS9_iNS7_10__identityEEEvT0_PT3_T1_NS0_13GridEvenShareISN_EET2_T4_E12temp_storage+16];
	selp.b32 	%r467, %r466, 0, %p43;
	add.s32 	%r468, %r465, %r467;
	setp.gt.u32 	%p44, %r6, 96;
	ld.shared.u32 	%r469, [_ZZN3cub18CUB_300001_SM_10006detail6reduce18DeviceReduceKernelINS2_10policy_hubIijN4cuda3std3__44plusIiEEE10Policy1000EN6thrust24THRUST_300001_SM_1000_NS6detail15normal_iteratorINSD_10device_ptrIiEEEEjS9_iNS7_10__identityEEEvT0_PT3_T1_NS0_13GridEvenShareISN_EET2_T4_E12temp_storage+20];
	selp.b32 	%r470, %r469, 0, %p44;
	add.s32 	%r471, %r468, %r470;
	setp.gt.u32 	%p45, %r6, 128;
	ld.shared.u32 	%r472, [_ZZN3cub18CUB_300001_SM_10006detail6reduce18DeviceReduceKernelINS2_10policy_hubIijN4cuda3std3__44plusIiEEE10Policy1000EN6thrust24THRUST_300001_SM_1000_NS6detail15normal_iteratorINSD_10device_ptrIiEEEEjS9_iNS7_10__identityEEEvT0_PT3_T1_NS0_13GridEvenShareISN_EET2_T4_E12temp_storage+24];
	selp.b32 	%r473, %r472, 0, %p45;
	add.s32 	%r474, %r471, %r473;
	setp.gt.u32 	%p46, %r6, 160;
	ld.shared.u32 	%r475, [_ZZN3cub18CUB_300001_SM_10006detail6reduce18DeviceReduceKernelINS2_10policy_hubIijN4cuda3std3__44plusIiEEE10Policy1000EN6thrust24THRUST_300001_SM_1000_NS6detail15normal_iteratorINSD_10device_ptrIiEEEEjS9_iNS7_10__identityEEEvT0_PT3_T1_NS0_13GridEvenShareISN_EET2_T4_E12temp_storage+28];
	selp.b32 	%r476, %r475, 0, %p46;
	add.s32 	%r477, %r474, %r476;
	setp.gt.u32 	%p47, %r6, 192;
	ld.shared.u32 	%r478, [_ZZN3cub18CUB_300001_SM_10006detail6reduce18DeviceReduceKernelINS2_10policy_hubIijN4cuda3std3__44plusIiEEE10Policy1000EN6thrust24THRUST_300001_SM_1000_NS6detail15normal_iteratorINSD_10device_ptrIiEEEEjS9_iNS7_10__identityEEEvT0_PT3_T1_NS0_13GridEvenShareISN_EET2_T4_E12temp_storage+32];
	selp.b32 	%r479, %r478, 0, %p47;
	add.s32 	%r480, %r477, %r479;
	setp.gt.u32 	%p48, %r6, 224;
	ld.shared.u32 	%r481, [_ZZN3cub18CUB_300001_SM_10006detail6reduce18DeviceReduceKernelINS2_10policy_hubIijN4cuda3std3__44plusIiEEE10Policy1000EN6thrust24THRUST_300001_SM_1000_NS6detail15normal_iteratorINSD_10device_ptrIiEEEEjS9_iNS7_10__identityEEEvT0_PT3_T1_NS0_13GridEvenShareISN_EET2_T4_E12temp_storage+36];
	selp.b32 	%r482, %r481, 0, %p48;
	add.s32 	%r574, %r480, %r482;
	bra.uni 	$L__BB4_48;
$L__BB4_26:
	mov.u32 	%r54, %tid.x;
	add.s32 	%r110, %r54, %r556;
	mul.wide.u32 	%rd4, %r110, 4;
	add.s64 	%rd5, %rd1, %rd4;
	ld.global.u32 	%r111, [%rd5];
	ld.global.u32 	%r112, [%rd5+1024];
	ld.global.u32 	%r113, [%rd5+2048];
	ld.global.u32 	%r114, [%rd5+3072];
	ld.global.u32 	%r115, [%rd5+4096];
	ld.global.u32 	%r116, [%rd5+5120];
	ld.global.u32 	%r117, [%rd5+6144];
	ld.global.u32 	%r118, [%rd5+7168];
	ld.global.u32 	%r119, [%rd5+8192];
	ld.global.u32 	%r120, [%rd5+9216];
	ld.global.u32 	%r121, [%rd5+10240];
	ld.global.u32 	%r122, [%rd5+11264];
	ld.global.u32 	%r123, [%rd5+12288];
	ld.global.u32 	%r124, [%rd5+13312];
	ld.global.u32 	%r125, [%rd5+14336];
	ld.global.u32 	%r126, [%rd5+15360];
	add.s32 	%r127, %r112, %r111;
	add.s32 	%r128, %r113, %r127;
	add.s32 	%r129, %r114, %r128;
	add.s32 	%r130, %r115, %r129;
	add.s32 	%r131, %r116, %r130;
	add.s32 	%r132, %r117, %r131;
	add.s32 	%r133, %r118, %r132;
	add.s32 	%r134, %r119, %r133;
	add.s32 	%r135, %r120, %r134;
	add.s32 	%r136, %r121, %r135;
	add.s32 	%r137, %r122, %r136;
	add.s32 	%r138, %r123, %r137;
	add.s32 	%r139, %r124, %r138;
	add.s32 	%r140, %r125, %r139;
	add.s32 	%r573, %r126, %r140;
	setp.lt.u32 	%p2, %r6, %r4;
	@%p2 bra 	$L__BB4_44;
	add.s32 	%r56, %r4, %r556;
	not.b32 	%r142, %r54;
	add.s32 	%r143, %r142, %r1;
	sub.s32 	%r144, %r143, %r4;
	sub.s32 	%r552, %r144, %r556;
	add.s32 	%r145, %r56, %r54;
	add.s32 	%r551, %r145, 2048;
	mov.b32 	%r554, 0;
	mov.u32 	%r553, %r56;
$L__BB4_28:
	add.s32 	%r556, %r556, %r4;
	add.s32 	%r147, %r1, -4096;
	setp.gt.u32 	%p3, %r556, %r147;
	@%p3 bra 	$L__BB4_30;
	add.s32 	%r148, %r54, %r556;
	mul.wide.u32 	%rd6, %r148, 4;
	add.s64 	%rd7, %rd1, %rd6;
	ld.global.u32 	%r149, [%rd7];
	ld.global.u32 	%r150, [%rd7+1024];
	ld.global.u32 	%r151, [%rd7+2048];
	ld.global.u32 	%r152, [%rd7+3072];
	ld.global.u32 	%r153, [%rd7+4096];
	ld.global.u32 	%r154, [%rd7+5120];
	ld.global.u32 	%r155, [%rd7+6144];
	ld.global.u32 	%r156, [%rd7+7168];
	ld.global.u32 	%r157, [%rd7+8192];
	ld.global.u32 	%r158, [%rd7+9216];
	ld.global.u32 	%r159, [%rd7+10240];
	ld.global.u32 	%r160, [%rd7+11264];
	ld.global.u32 	%r161, [%rd7+12288];
	ld.global.u32 	%r162, [%rd7+13312];
	ld.global.u32 	%r163, [%rd7+14336];
	ld.global.u32 	%r164, [%rd7+15360];
	add.s32 	%r165, %r149, %r573;
	add.s32 	%r166, %r150, %r165;
	add.s32 	%r167, %r151, %r166;
	add.s32 	%r168, %r152, %r167;
	add.s32 	%r169, %r153, %r168;
	add.s32 	%r170, %r154, %r169;
	add.s32 	%r171, %r155, %r170;
	add.s32 	%r172, %r156, %r171;
	add.s32 	%r173, %r157, %r172;
	add.s32 	%r174, %r158, %r173;
	add.s32 	%r175, %r159, %r174;
	add.s32 	%r176, %r160, %r175;
	add.s32 	%r177, %r161, %r176;
	add.s32 	%r178, %r162, %r177;
	add.s32 	%r179, %r163, %r178;
	add.s32 	%r573, %r164, %r179;
	sub.s32 	%r180, %r1, %r556;
	setp.lt.u32 	%p4, %r180, %r4;
	add.s32 	%r554, %r554, 1;
	add.s32 	%r553, %r553, %r4;
	sub.s32 	%r552, %r552, %r4;
	add.s32 	%r551, %r551, %r4;
	@%p4 bra 	$L__BB4_44;
	bra.uni 	$L__BB4_28;
$L__BB4_30:
	setp.le.u32 	%p5, %r1, %r556;
	sub.s32 	%r182, %r1, %r556;
	setp.ge.s32 	%p6, %r54, %r182;
	or.pred  	%p7, %p5, %p6;
	@%p7 bra 	$L__BB4_44;
	not.b32 	%r185, %r54;
	add.s32 	%r186, %r1, %r185;
	sub.s32 	%r187, %r186, %r56;
	mul.lo.s32 	%r188, %r2, %r554;
	shl.b32 	%r189, %r188, 12;
	sub.s32 	%r190, %r187, %r189;
	shr.u32 	%r191, %r190, 8;
	add.s32 	%r71, %r191, 1;
	and.b32  	%r72, %r71, 15;
	setp.lt.u32 	%p8, %r190, 3840;
	mov.u32 	%r565, %r54;
	@%p8 bra 	$L__BB4_35;
	or.b32  	%r559, %r54, 2048;
	shr.u32 	%r192, %r552, 8;
	add.s32 	%r193, %r192, 1;
	and.b32  	%r194, %r193, 33554416;
	neg.s32 	%r557, %r194;
$L__BB4_33:
	.pragma "nounroll";
	add.s32 	%r195, %r551, -2048;
	mul.wide.u32 	%rd8, %r195, 4;
	add.s64 	%rd9, %rd1, %rd8;
	ld.global.u32 	%r196, [%rd9];
	add.s32 	%r197, %r196, %r573;
	add.s32 	%r198, %r551, -1792;
	mul.wide.u32 	%rd10, %r198, 4;
	add.s64 	%rd11, %rd1, %rd10;
	ld.global.u32 	%r199, [%rd11];
	add.s32 	%r200, %r199, %r197;
	add.s32 	%r201, %r551, -1536;
	mul.wide.u32 	%rd12, %r201, 4;
	add.s64 	%rd13, %rd1, %rd12;
	ld.global.u32 	%r202, [%rd13];
	add.s32 	%r203, %r202, %r200;
	add.s32 	%r204, %r551, -1280;
	mul.wide.u32 	%rd14, %r204, 4;
	add.s64 	%rd15, %rd1, %rd14;
	ld.global.u32 	%r205, [%rd15];
	add.s32 	%r206, %r205, %r203;
	add.s32 	%r207, %r551, -1024;
	mul.wide.u32 	%rd16, %r207, 4;
	add.s64 	%rd17, %rd1, %rd16;
	ld.global.u32 	%r208, [%rd17];
	add.s32 	%r209, %r208, %r206;
	add.s32 	%r210, %r551, -768;
	mul.wide.u32 	%rd18, %r210, 4;
	add.s64 	%rd19, %rd1, %rd18;
	ld.global.u32 	%r211, [%rd19];
	add.s32 	%r212, %r211, %r209;
	add.s32 	%r213, %r551, -512;
	mul.wide.u32 	%rd20, %r213, 4;
	add.s64 	%rd21, %rd1, %rd20;
	ld.global.u32 	%r214, [%rd21];
	add.s32 	%r215, %r214, %r212;
	add.s32 	%r216, %r551, 1792;
	add.s32 	%r217, %r551, -256;
	mul.wide.u32 	%rd22, %r217, 4;
	add.s64 	%rd23, %rd1, %rd22;
	ld.global.u32 	%r218, [%rd23];
	add.s32 	%r219, %r218, %r215;
	mul.wide.u32 	%rd24, %r551, 4;
	add.s64 	%rd25, %rd1, %rd24;
	ld.global.u32 	%r220, [%rd25];
	add.s32 	%r221, %r220, %r219;
	add.s32 	%r222, %r551, 256;
	mul.wide.u32 	%rd26, %r222, 4;
	add.s64 	%rd27, %rd1, %rd26;
	ld.global.u32 	%r223, [%rd27];
	add.s32 	%r224, %r223, %r221;
	add.s32 	%r225, %r551, 512;
	mul.wide.u32 	%rd28, %r225, 4;
	add.s64 	%rd29, %rd1, %rd28;
	ld.global.u32 	%r226, [%rd29];
	add.s32 	%r227, %r226, %r224;
	add.s32 	%r228, %r551, 768;
	mul.wide.u32 	%rd30, %r228, 4;
	add.s64 	%rd31, %rd1, %rd30;
	ld.global.u32 	%r229, [%rd31];
	add.s32 	%r230, %r229, %r227;
	add.s32 	%r231, %r551, 1024;
	mul.wide.u32 	%rd32, %r231, 4;
	add.s64 	%rd33, %rd1, %rd32;
	ld.global.u32 	%r232, [%rd33];
	add.s32 	%r233, %r232, %r230;
	add.s32 	%r234, %r551, 1280;
	mul.wide.u32 	%rd34, %r234, 4;
	add.s64 	%rd35, %rd1, %rd34;
	ld.global.u32 	%r235, [%rd35];
	add.s32 	%r236, %r235, %r233;
	add.s32 	%r237, %r551, 1536;
	mul.wide.u32 	%rd36, %r237, 4;
	add.s64 	%rd37, %rd1, %rd36;
	ld.global.u32 	%r238, [%rd37];
	add.s32 	%r239, %r238, %r236;
	mul.wide.u32 	%rd38, %r216, 4;
	add.s64 	%rd39, %rd1, %rd38;
	ld.global.u32 	%r240, [%rd39];
	add.s32 	%r573, %r240, %r239;
	add.s32 	%r559, %r559, 4096;
	add.s32 	%r551, %r551, 4096;
	add.s32 	%r557, %r557, 16;
	setp.ne.s32 	%p9, %r557, 0;
	@%p9 bra 	$L__BB4_33;
	add.s32 	%r565, %r559, -2048;
$L__BB4_35:
	setp.eq.s32 	%p10, %r72, 0;
	@%p10 bra 	$L__BB4_44;
	and.b32  	%r87, %r71, 7;
	setp.lt.u32 	%p11, %r72, 8;
	@%p11 bra 	$L__BB4_38;
	add.s32 	%r242, %r565, %r556;
	mul.wide.u32 	%rd40, %r242, 4;
	add.s64 	%rd41, %rd1, %rd40;
	ld.global.u32 	%r243, [%rd41];
	add.s32 	%r244, %r243, %r573;
	add.s32 	%r245, %r242, 256;
	mul.wide.u32 	%rd42, %r245, 4;
	add.s64 	%rd43, %rd1, %rd42;
	ld.global.u32 	%r246, [%rd43];
	add.s32 	%r247, %r246, %r244;
	add.s32 	%r248, %r242, 512;
	mul.wide.u32 	%rd44, %r248, 4;
	add.s64 	%rd45, %rd1, %rd44;
	ld.global.u32 	%r249, [%rd45];
	add.s32 	%r250, %r249, %r247;
	add.s32 	%r251, %r242, 768;
	mul.wide.u32 	%rd46, %r251, 4;
	add.s64 	%rd47, %rd1, %rd46;
	ld.global.u32 	%r252, [%rd47];
	add.s32 	%r253, %r252, %r250;
	add.s32 	%r254, %r242, 1024;
	mul.wide.u32 	%rd48, %r254, 4;
	add.s64 	%rd49, %rd1, %rd48;
	ld.global.u32 	%r255, [%rd49];
	add.s32 	%r256, %r255, %r253;
	add.s32 	%r257, %r242, 1280;
	mul.wide.u32 	%rd50, %r257, 4;
	add.s64 	%rd51, %rd1, %rd50;
	ld.global.u32 	%r258, [%rd51];
	add.s32 	%r259, %r258, %r256;
	add.s32 	%r260, %r242, 1536;
	mul.wide.u32 	%rd52, %r260, 4;
	add.s64 	%rd53, %rd1, %rd52;
	ld.global.u32 	%r261, [%rd53];
	add.s32 	%r262, %r261, %r259;
	add.s32 	%r263, %r242, 1792;
	mul.wide.u32 	%rd54, %r263, 4;
	add.s64 	%rd55, %rd1, %rd54;
	ld.global.u32 	%r264, [%rd55];
	add.s32 	%r573, %r264, %r262;
	add.s32 	%r565, %r565, 2048;
$L__BB4_38:
	setp.eq.s32 	%p12, %r87, 0;
	@%p12 bra 	$L__BB4_44;
	setp.lt.u32 	%p13, %r87, 4;
	@%p13 bra 	$L__BB4_41;
	add.s32 	%r266, %r565, %r556;
	mul.wide.u32 	%rd56, %r266, 4;
	add.s64 	%rd57, %rd1, %rd56;
	ld.global.u32 	%r267, [%rd57];
	add.s32 	%r268, %r267, %r573;
	add.s32 	%r269, %r266, 256;
	mul.wide.u32 	%rd58, %r269, 4;
	add.s64 	%rd59, %rd1, %rd58;
	ld.global.u32 	%r270, [%rd59];
	add.s32 	%r271, %r270, %r268;
	add.s32 	%r272, %r266, 512;
	mul.wide.u32 	%rd60, %r272, 4;
	add.s64 	%rd61, %rd1, %rd60;
	ld.global.u32 	%r273, [%rd61];
	add.s32 	%r274, %r273, %r271;
	add.s32 	%r275, %r266, 768;
	mul.wide.u32 	%rd62, %r275, 4;
	add.s64 	%rd63, %rd1, %rd62;
	ld.global.u32 	%r276, [%rd63];
	add.s32 	%r573, %r276, %r274;
	add.s32 	%r565, %r565, 1024;
$L__BB4_41:
	and.b32  	%r277, %r71, 3;
	setp.eq.s32 	%p14, %r277, 0;
	@%p14 bra 	$L__BB4_44;
	add.s32 	%r571, %r565, %r553;
	cvt.u16.u32 	%rs1, %r552;
	shr.u16 	%rs2, %rs1, 8;
	add.s16 	%rs3, %rs2, 1;
	cvt.u32.u16 	%r278, %rs3;
	and.b32  	%r279, %r278, 3;
	neg.s32 	%r570, %r279;
$L__BB4_43:
	.pragma "nounroll";
	mul.wide.u32 	%rd64, %r571, 4;
	add.s64 	%rd65, %rd1, %rd64;
	ld.global.u32 	%r280, [%rd65];
	add.s32 	%r573, %r280, %r573;
	add.s32 	%r571, %r571, 256;
	add.s32 	%r570, %r570, 1;
	setp.ne.s32 	%p15, %r570, 0;
	@%p15 bra 	$L__BB4_43;
$L__BB4_44:
	// begin inline asm
	mov.u32 %r281, %laneid;
	// end inline asm
	mov.b32 	%r284, 1;
	mov.b32 	%r305, 31;
	mov.b32 	%r306, -1;
	// begin inline asm
	shfl.sync.down.b32 %r282, %r573, %r284, %r305, %r306;
	// end inline asm
	setp.gt.s32 	%p16, %r281, 30;
	selp.b32 	%r307, 0, %r282, %p16;
	add.s32 	%r288, %r307, %r573;
	mov.b32 	%r289, 2;
	// begin inline asm
	shfl.sync.down.b32 %r287, %r288, %r289, %r305, %r306;
	// end inline asm
	setp.gt.s32 	%p17, %r281, 29;
	selp.b32 	%r308, 0, %r287, %p17;
	add.s32 	%r293, %r288, %r308;
	mov.b32 	%r294, 4;
	// begin inline asm
	shfl.sync.down.b32 %r292, %r293, %r294, %r305, %r306;
	// end inline asm
	setp.gt.s32 	%p18, %r281, 27;
	selp.b32 	%r309, 0, %r292, %p18;
	add.s32 	%r298, %r293, %r309;
	mov.b32 	%r299, 8;
	// begin inline asm
	shfl.sync.down.b32 %r297, %r298, %r299, %r305, %r306;
	// end inline asm
	setp.gt.s32 	%p19, %r281, 23;
	selp.b32 	%r310, 0, %r297, %p19;
	add.s32 	%r303, %r298, %r310;
	mov.b32 	%r304, 16;
	// begin inline asm
	shfl.sync.down.b32 %r302, %r303, %r304, %r305, %r306;
	// end inline asm
	setp.gt.s32 	%p20, %r281, 15;
	selp.b32 	%r311, 0, %r302, %p20;
	add.s32 	%r574, %r303, %r311;
	setp.ne.s32 	%p21, %r281, 0;
	@%p21 bra 	$L__BB4_46;
	shr.u32 	%r312, %r54, 3;
	and.b32  	%r313, %r312, 124;
	mov.u32 	%r314, _ZZN3cub18CUB_300001_SM_10006detail6reduce18DeviceReduceKernelINS2_10policy_hubIijN4cuda3std3__44plusIiEEE10Policy1000EN6thrust24THRUST_300001_SM_1000_NS6detail15normal_iteratorINSD_10device_ptrIiEEEEjS9_iNS7_10__identityEEEvT0_PT3_T1_NS0_13GridEvenShareISN_EET2_T4_E12temp_storage;
	add.s32 	%r315, %r314, %r313;
	st.shared.u32 	[%r315+8], %r574;
$L__BB4_46:
	bar.sync 	0;
	setp.ne.s32 	%p22, %r54, 0;
	@%p22 bra 	$L__BB4_48;
	ld.shared.u32 	%r316, [_ZZN3cub18CUB_300001_SM_10006detail6reduce18DeviceReduceKernelINS2_10policy_hubIijN4cuda3std3__44plusIiEEE10Policy1000EN6thrust24THRUST_300001_SM_1000_NS6detail15normal_iteratorINSD_10device_ptrIiEEEEjS9_iNS7_10__identityEEEvT0_PT3_T1_NS0_13GridEvenShareISN_EET2_T4_E12temp_storage+12];
	add.s32 	%r317, %r316, %r574;
	ld.shared.u32 	%r318, [_ZZN3cub18CUB_300001_SM_10006detail6reduce18DeviceReduceKernelINS2_10policy_hubIijN4cuda3std3__44plusIiEEE10Policy1000EN6thrust24THRUST_300001_SM_1000_NS6detail15normal_iteratorINSD_10device_ptrIiEEEEjS9_iNS7_10__identityEEEvT0_PT3_T1_NS0_13GridEvenShareISN_EET2_T4_E12temp_storage+16];
	add.s32 	%r319, %r317, %r318;
	ld.shared.u32 	%r320, [_ZZN3cub18CUB_300001_SM_10006detail6reduce18DeviceReduceKernelINS2_10policy_hubIijN4cuda3std3__44plusIiEEE10Policy1000EN6thrust24THRUST_300001_SM_1000_NS6detail15normal_iteratorINSD_10device_ptrIiEEEEjS9_iNS7_10__identityEEEvT0_PT3_T1_NS0_13GridEvenShareISN_EET2_T4_E12temp_storage+20];
	add.s32 	%r321, %r319, %r320;
	ld.shared.u32 	%r322, [_ZZN3cub18CUB_300001_SM_10006detail6reduce18DeviceReduceKernelINS2_10policy_hubIijN4cuda3std3__44plusIiEEE10Policy1000EN6thrust24THRUST_300001_SM_1000_NS6detail15normal_iteratorINSD_10device_ptrIiEEEEjS9_iNS7_10__identityEEEvT0_PT3_T1_NS0_13GridEvenShareISN_EET2_T4_E12temp_storage+24];
	add.s32 	%r323, %r321, %r322;
	ld.shared.u32 	%r324, [_ZZN3cub18CUB_300001_SM_10006detail6reduce18DeviceReduceKernelINS2_10policy_hubIijN4cuda3std3__44plusIiEEE10Policy1000EN6thrust24THRUST_300001_SM_1000_NS6detail15normal_iteratorINSD_10device_ptrIiEEEEjS9_iNS7_10__identityEEEvT0_PT3_T1_NS0_13GridEvenShareISN_EET2_T4_E12temp_storage+28];
	add.s32 	%r325, %r323, %r324;
	ld.shared.u32 	%r326, [_ZZN3cub18CUB_300001_SM_10006detail6reduce18DeviceReduceKernelINS2_10policy_hubIijN4cuda3std3__44plusIiEEE10Policy1000EN6thrust24THRUST_300001_SM_1000_NS6detail15normal_iteratorINSD_10device_ptrIiEEEEjS9_iNS7_10__identityEEEvT0_PT3_T1_NS0_13GridEvenShareISN_EET2_T4_E12temp_storage+32];
	add.s32 	%r327, %r325, %r326;
	ld.shared.u32 	%r328, [_ZZN3cub18CUB_300001_SM_10006detail6reduce18DeviceReduceKernelINS2_10policy_hubIijN4cuda3std3__44plusIiEEE10Policy1000EN6thrust24THRUST_300001_SM_1000_NS6detail15normal_iteratorINSD_10device_ptrIiEEEEjS9_iNS7_10__identityEEEvT0_PT3_T1_NS0_13GridEvenShareISN_EET2_T4_E12temp_storage+36];
	add.s32 	%r574, %r327, %r328;
$L__BB4_48:
	mov.u32 	%r531, %tid.x;
	setp.ne.s32 	%p56, %r531, 0;
	@%p56 bra 	$L__BB4_50;
	ld.param.u64 	%rd129, [_ZN3cub18CUB_300001_SM_10006detail6reduce18DeviceReduceKernelINS2_10policy_hubIijN4cuda3std3__44plusIiEEE10Policy1000EN6thrust24THRUST_300001_SM_1000_NS6detail15normal_iteratorINSD_10device_ptrIiEEEEjS9_iNS7_10__identityEEEvT0_PT3_T1_NS0_13GridEvenShareISN_EET2_T4__param_1];
	cvta.to.global.u64 	%rd126, %rd129;
	mul.wide.u32 	%rd127, %r3, 4;
	add.s64 	%rd128, %rd126, %rd127;
	st.global.u32 	[%rd128], %r574;
$L__BB4_50:
	ret;

}
	// .globl	_ZN3cub18CUB_300001_SM_10006detail6reduce28DeviceReduceSingleTileKernelINS2_10policy_hubIijN4cuda3std3__44plusIiEEE10Policy1000EPiSC_iS9_iiNS7_10__identityEEEvT0_T1_T2_T3_T4_T6_
.visible .entry _ZN3cub18CUB_300001_SM_10006detail6reduce28DeviceReduceSingleTileKernelINS2_10policy_hubIijN4cuda3std3__44plusIiEEE10Policy1000EPiSC_iS9_iiNS7_10__identityEEEvT0_T1_T2_T3_T4_T6_(
	.param .u64 .ptr .align 1 _ZN3cub18CUB_300001_SM_10006detail6reduce28DeviceReduceSingleTileKernelINS2_10policy_hubIijN4cuda3std3__44plusIiEEE10Policy1000EPiSC_iS9_iiNS7_10__identityEEEvT0_T1_T2_T3_T4_T6__param_0,
	.param .u64 .ptr .align 1 _ZN3cub18CUB_300001_SM_10006detail6reduce28DeviceReduceSingleTileKernelINS2_10policy_hubIijN4cuda3std3__44plusIiEEE10Policy1000EPiSC_iS9_iiNS7_10__identityEEEvT0_T1_T2_T3_T4_T6__param_1,
	.param .u32 _ZN3cub18CUB_300001_SM_10006detail6reduce28DeviceReduceSingleTileKernelINS2_10policy_hubIijN4cuda3std3__44plusIiEEE10Policy1000EPiSC_iS9_iiNS7_10__identityEEEvT0_T1_T2_T3_T4_T6__param_2,
	.param .align 1 .b8 _ZN3cub18CUB_300001_SM_10006detail6reduce28DeviceReduceSingleTileKernelINS2_10policy_hubIijN4cuda3std3__44plusIiEEE10Policy1000EPiSC_iS9_iiNS7_10__identityEEEvT0_T1_T2_T3_T4_T6__param_3[1],
	.param .u32 _ZN3cub18CUB_300001_SM_10006detail6reduce28DeviceReduceSingleTileKernelINS2_10policy_hubIijN4cuda3std3__44plusIiEEE10Policy1000EPiSC_iS9_iiNS7_10__identityEEEvT0_T1_T2_T3_T4_T6__param_4,
	.param .align 1 .b8 _ZN3cub18CUB_300001_SM_10006detail6reduce28DeviceReduceSingleTileKernelINS2_10policy_hubIijN4cuda3std3__44plusIiEEE10Policy1000EPiSC_iS9_iiNS7_10__identityEEEvT0_T1_T2_T3_T4_T6__param_5[1]
)
.maxntid 256
.minnctapersm 1
{
	.reg .pred 	%p<97>;
	.reg .b32 	%r<687>;
	.reg .b64 	%rd<125>;
	// demoted variable
	.shared .align 4 .b8 _ZZN3cub18CUB_300001_SM_10006detail6reduce28DeviceReduceSingleTileKernelINS2_10policy_hubIijN4cuda3std3__44plusIiEEE10Policy1000EPiSC_iS9_iiNS7_10__identityEEEvT0_T1_T2_T3_T4_T6_E12temp_storage[44];
	ld.param.u64 	%rd16, [_ZN3cub18CUB_300001_SM_10006detail6reduce28DeviceReduceSingleTileKernelINS2_10policy_hubIijN4cuda3std3__44plusIiEEE10Policy1000EPiSC_iS9_iiNS7_10__identityEEEvT0_T1_T2_T3_T4_T6__param_0];
	ld.param.u64 	%rd17, [_ZN3cub18CUB_300001_SM_10006detail6reduce28DeviceReduceSingleTileKernelINS2_10policy_hubIijN4cuda3std3__44plusIiEEE10Policy1000EPiSC_iS9_iiNS7_10__identityEEEvT0_T1_T2_T3_T4_T6__param_1];
	ld.param.u32 	%r120, [_ZN3cub18CUB_300001_SM_10006detail6reduce28DeviceReduceSingleTileKernelINS2_10policy_hubIijN4cuda3std3__44plusIiEEE10Policy1000EPiSC_iS9_iiNS7_10__identityEEEvT0_T1_T2_T3_T4_T6__param_2];
	ld.param.u32 	%r121, [_ZN3cub18CUB_300001_SM_10006detail6reduce28DeviceReduceSingleTileKernelINS2_10policy_hubIijN4cuda3std3__44plusIiEEE10Policy1000EPiSC_iS9_iiNS7_10__identityEEEvT0_T1_T2_T3_T4_T6__param_4];
	cvta.to.global.u64 	%rd1, %rd17;
	setp.ne.s32 	%p1, %r120, 0;
	@%p1 bra 	$L__BB5_3;
	mov.u32 	%r633, %tid.x;
	setp.ne.s32 	%p96, %r633, 0;
	@%p96 bra 	$L__BB5_74;
	st.global.u32 	[%rd1], %r121;
	bra.uni 	$L__BB5_74;
$L__BB5_3:
	and.b64  	%rd18, %rd16, 15;
	setp.ne.s64 	%p2, %rd18, 0;
	@%p2 bra 	$L__BB5_38;
	setp.gt.s32 	%p49, %r120, 4095;
	@%p49 bra 	$L__BB5_22;
	mov.u32 	%r1, %tid.x;
	setp.ge.s32 	%p66, %r1, %r120;
	mov.b32 	%r644, 0;
	mov.u32 	%r639, %r1;
	@%p66 bra 	$L__BB5_7;
	mul.wide.u32 	%rd113, %r1, 4;
	add.s64 	%rd112, %rd16, %rd113;
	// begin inline asm
	ld.global.nc.u32 %r644, [%rd112];
	// end inline asm
	add.s32 	%r639, %r1, 256;
$L__BB5_7:
	setp.ge.s32 	%p67, %r639, %r120;
	@%p67 bra 	$L__BB5_13;
	not.b32 	%r507, %r639;
	add.s32 	%r6, %r120, %r507;
	and.b32  	%r508, %r6, 768;
	setp.eq.s32 	%p68, %r508, 768;
	@%p68 bra 	$L__BB5_11;
	mul.wide.u32 	%rd114, %r639, 4;
	add.s64 	%rd121, %rd16, %rd114;
	shr.u32 	%r509, %r6, 8;
	add.s32 	%r510, %r509, 1;
	and.b32  	%r511, %r510, 3;
	neg.s32 	%r636, %r511;
$L__BB5_10:
	.pragma "nounroll";
	// begin inline asm
	ld.global.nc.u32 %r512, [%rd121];
	// end inline asm
	add.s32 	%r644, %r512, %r644;
	add.s32 	%r639, %r639, 256;
	add.s64 	%rd121, %rd121, 1024;
	add.s32 	%r636, %r636, 1;
	setp.ne.s32 	%p69, %r636, 0;
	@%p69 bra 	$L__BB5_10;
$L__BB5_11:
	setp.lt.u32 	%p70, %r6, 768;
	@%p70 bra 	$L__BB5_13;
$L__BB5_12:
	mul.wide.s32 	%rd120, %r639, 4;
	add.s64 	%rd116, %rd16, %rd120;
	// begin inline asm
	ld.global.nc.u32 %r513, [%rd116];
	// end inline asm
	add.s32 	%r517, %r513, %r644;
	add.s64 	%rd117, %rd116, 1024;
	// begin inline asm
	ld.global.nc.u32 %r514, [%rd117];
	// end inline asm
	add.s32 	%r518, %r514, %r517;
	add.s64 	%rd118, %rd116, 2048;
	// begin inline asm
	ld.global.nc.u32 %r515, [%rd118];
	// end inline asm
	add.s32 	%r519, %r515, %r518;
	add.s64 	%rd119, %rd116, 3072;
	// begin inline asm
	ld.global.nc.u32 %r516, [%rd119];
	// end inline asm
	add.s32 	%r644, %r516, %r519;
	add.s32 	%r639, %r639, 1024;
	setp.lt.s32 	%p71, %r639, %r120;
	@%p71 bra 	$L__BB5_12;
$L__BB5_13:
	setp.lt.s32 	%p72, %r120, 256;
	@%p72 bra 	$L__BB5_18;
	// begin inline asm
	mov.u32 %r583, %laneid;
	// end inline asm
	mov.b32 	%r586, 1;
	mov.b32 	%r607, 31;
	mov.b32 	%r608, -1;
	// begin inline asm
	shfl.sync.down.b32 %r584, %r644, %r586, %r607, %r608;
	// end inline asm
	setp.gt.s32 	%p88, %r583, 30;
	selp.b32 	%r609, 0, %r584, %p88;
	add.s32 	%r590, %r609, %r644;
	mov.b32 	%r591, 2;
	// begin inline asm
	shfl.sync.down.b32 %r589, %r590, %r591, %r607, %r608;
	// end inline asm
	setp.gt.s32 	%p89, %r583, 29;
	selp.b32 	%r610, 0, %r589, %p89;
	add.s32 	%r595, %r590, %r610;
	mov.b32 	%r596, 4;
	// begin inline asm
	shfl.sync.down.b32 %r594, %r595, %r596, %r607, %r608;
	// end inline asm
	setp.gt.s32 	%p90, %r583, 27;
	selp.b32 	%r611, 0, %r594, %p90;
	add.s32 	%r600, %r595, %r611;
	mov.b32 	%r601, 8;
	// begin inline asm
	shfl.sync.down.b32 %r599, %r600, %r601, %r607, %r608;
	// end inline asm
	setp.gt.s32 	%p91, %r583, 23;
	selp.b32 	%r612, 0, %r599, %p91;
	add.s32 	%r605, %r600, %r612;
	mov.b32 	%r606, 16;
	// begin inline asm
	shfl.sync.down.b32 %r604, %r605, %r606, %r607, %r608;
	// end inline asm
	setp.gt.s32 	%p92, %r583, 15;
	selp.b32 	%r613, 0, %r604, %p92;
	add.s32 	%r686, %r605, %r613;
	setp.ne.s32 	%p93, %r583, 0;
	@%p93 bra 	$L__BB5_16;
	shr.u32 	%r614, %r1, 3;
	and.b32  	%r615, %r614, 124;
	mov.u32 	%r616, _ZZN3cub18CUB_300001_SM_10006detail6reduce28DeviceReduceSingleTileKernelINS2_10policy_hubIijN4cuda3std3__44plusIiEEE10Policy1000EPiSC_iS9_iiNS7_10__identityEEEvT0_T1_T2_T3_T4_T6_E12temp_storage;
	add.s32 	%r617, %r616, %r615;
	st.shared.u32 	[%r617+8], %r686;
$L__BB5_16:
	bar.sync 	0;
	setp.ne.s32 	%p94, %r1, 0;
	@%p94 bra 	$L__BB5_72;
	ld.shared.u32 	%r618, [_ZZN3cub18CUB_300001_SM_10006detail6reduce28DeviceReduceSingleTileKernelINS2_10policy_hubIijN4cuda3std3__44plusIiEEE10Policy1000EPiSC_iS9_iiNS7_10__identityEEEvT0_T1_T2_T3_T4_T6_E12temp_storage+12];
	add.s32 	%r619, %r618, %r686;
	ld.shared.u32 	%r620, [_ZZN3cub18CUB_300001_SM_10006detail6reduce28DeviceReduceSingleTileKernelINS2_10policy_hubIijN4cuda3std3__44plusIiEEE10Policy1000EPiSC_iS9_iiNS7_10__identityEEEvT0_T1_T2_T3_T4_T6_E12temp_storage+16];
	add.s32 	%r621, %r619, %r620;
	ld.shared.u32 	%r622, [_ZZN3cub18CUB_300001_SM_10006detail6reduce28DeviceReduceSingleTileKernelINS2_10policy_hubIijN4cuda3std3__44plusIiEEE10Policy1000EPiSC_iS9_iiNS7_10__identityEEEvT0_T1_T2_T3_T4_T6_E12temp_storage+20];
	add.s32 	%r623, %r621, %r622;
	ld.shared.u32 	%r624, [_ZZN3cub18CUB_300001_SM_10006detail6reduce28DeviceReduceSingleTileKernelINS2_10policy_hubIijN4cuda3std3__44plusIiEEE10Policy1000EPiSC_iS9_iiNS7_10__identityEEEvT0_T1_T2_T3_T4_T6_E12temp_storage+24];
	add.s32 	%r625, %r623, %r624;
	ld.shared.u32 	%r626, [_ZZN3cub18CUB_300001_SM_10006detail6reduce28DeviceReduceSingleTileKernelINS2_10policy_hubIijN4cuda3std3__44plusIiEEE10Policy1000EPiSC_iS9_iiNS7_10__identityEEEvT0_T1_T2_T3_T4_T6_E12temp_storage+28];
	add.s32 	%r627, %r625, %r626;
	ld.shared.u32 	%r628, [_ZZN3cub18CUB_300001_SM_10006detail6reduce28DeviceReduceSingleTileKernelINS2_10policy_hubIijN4cuda3std3__44plusIiEEE10Policy1000EPiSC_iS9_iiNS7_10__identityEEEvT0_T1_T2_T3_T4_T6_E12temp_storage+32];
	add.s32 	%r629, %r627, %r628;
	ld.shared.u32 	%r630, [_ZZN3cub18CUB_300001_SM_10006detail6reduce28DeviceReduceSingleTileKernelINS2_10policy_hubIijN4cuda3std3__44plusIiEEE10Policy1000EPiSC_iS9_iiNS7_10__identityEEEvT0_T1_T2_T3_T4_T6_E12temp_storage+36];
	add.s32 	%r686, %r629, %r630;
	bra.uni 	$L__BB5_72;
$L__BB5_18:
	// begin inline asm
	mov.u32 %r520, %laneid;
	// end inline asm
	and.b32  	%r546, %r1, 992;
	add.s32 	%r547, %r546, 32;
	setp.gt.s32 	%p73, %r547, %r120;
	not.b32 	%r548, %r546;
	add.s32 	%r549, %r120, %r548;
	selp.b32 	%r544, %r549, 31, %p73;
	mov.b32 	%r523, 1;
	mov.b32 	%r545, -1;
	// begin inline asm
	shfl.sync.down.b32 %r521, %r644, %r523, %r544, %r545;
	// end inline asm
	setp.lt.s32 	%p74, %r520, %r544;
	selp.b32 	%r550, %r521, 0, %p74;
	add.s32 	%r527, %r550, %r644;
	mov.b32 	%r528, 2;
	// begin inline asm
	shfl.sync.down.b32 %r526, %r527, %r528, %r544, %r545;
	// end inline asm
	add.s32 	%r551, %r520, 2;
	setp.gt.s32 	%p75, %r551, %r544;
	selp.b32 	%r552, 0, %r526, %p75;
	add.s32 	%r532, %r527, %r552;
	mov.b32 	%r533, 4;
	// begin inline asm
	shfl.sync.down.b32 %r531, %r532, %r533, %r544, %r545;
	// end inline asm
	add.s32 	%r553, %r520, 4;
	setp.gt.s32 	%p76, %r553, %r544;
	selp.b32 	%r554, 0, %r531, %p76;
	add.s32 	%r537, %r532, %r554;
	mov.b32 	%r538, 8;
	// begin inline asm
	shfl.sync.down.b32 %r536, %r537, %r538, %r544, %r545;
	// end inline asm
	add.s32 	%r555, %r520, 8;
	setp.gt.s32 	%p77, %r555, %r544;
	selp.b32 	%r556, 0, %r536, %p77;
	add.s32 	%r542, %r537, %r556;
	mov.b32 	%r543, 16;
	// begin inline asm
	shfl.sync.down.b32 %r541, %r542, %r543, %r544, %r545;
	// end inline asm
	add.s32 	%r557, %r520, 16;
	setp.gt.s32 	%p78, %r557, %r544;
	selp.b32 	%r558, 0, %r541, %p78;
	add.s32 	%r686, %r542, %r558;
	setp.ne.s32 	%p79, %r520, 0;
	@%p79 bra 	$L__BB5_20;
	shr.u32 	%r559, %r1, 3;
	and.b32  	%r560, %r559, 124;
	mov.u32 	%r561, _ZZN3cub18CUB_300001_SM_10006detail6reduce28DeviceReduceSingleTileKernelINS2_10policy_hubIijN4cuda3std3__44plusIiEEE10Policy1000EPiSC_iS9_iiNS7_10__identityEEEvT0_T1_T2_T3_T4_T6_E12temp_storage;
	add.s32 	%r562, %r561, %r560;
	st.shared.u32 	[%r562+8], %r686;
$L__BB5_20:
	bar.sync 	0;
	setp.ne.s32 	%p80, %r1, 0;
	@%p80 bra 	$L__BB5_72;
	setp.gt.s32 	%p81, %r120, 32;
	ld.shared.u32 	%r563, [_ZZN3cub18CUB_300001_SM_10006detail6reduce28DeviceReduceSingleTileKernelINS2_10policy_hubIijN4cuda3std3__44plusIiEEE10Policy1000EPiSC_iS9_iiNS7_10__identityEEEvT0_T1_T2_T3_T4_T6_E12temp_storage+12];
	selp.b32 	%r564, %r563, 0, %p81;
	add.s32 	%r565, %r564, %r686;
	setp.gt.s32 	%p82, %r120, 64;
	ld.shared.u32 	%r566, [_ZZN3cub18CUB_300001_SM_10006detail6reduce28DeviceReduceSingleTileKernelINS2_10policy_hubIijN4cuda3std3__44plusIiEEE10Policy1000EPiSC_iS9_iiNS7_10__identityEEEvT0_T1_T2_T3_T4_T6_E12temp_storage+16];
	selp.b32 	%r567, %r566, 0, %p82;
	add.s32 	%r568, %r565, %r567;
	setp.gt.s32 	%p83, %r120, 96;
	ld.shared.u32 	%r569, [_ZZN3cub18CUB_300001_SM_10006detail6reduce28DeviceReduceSingleTileKernelINS2_10policy_hubIijN4cuda3std3__44plusIiEEE10Policy1000EPiSC_iS9_iiNS7_10__identityEEEvT0_T1_T2_T3_T4_T6_E12temp_storage+20];
	selp.b32 	%r570, %r569, 0, %p83;
	add.s32 	%r571, %r568, %r570;
	setp.gt.s32 	%p84, %r120, 128;
	ld.shared.u32 	%r572, [_ZZN3cub18CUB_300001_SM_10006detail6reduce28DeviceReduceSingleTileKernelINS2_10policy_hubIijN4cuda3std3__44plusIiEEE10Policy1000EPiSC_iS9_iiNS7_10__identityEEEvT0_T1_T2_T3_T4_T6_E12temp_storage+24];
	selp.b32 	%r573, %r572, 0, %p84;
	add.s32 	%r574, %r571, %r573;
	setp.gt.s32 	%p85, %r120, 160;
	ld.shared.u32 	%r575, [_ZZN3cub18CUB_300001_SM_10006detail6reduce28DeviceReduceSingleTileKernelINS2_10policy_hubIijN4cuda3std3__44plusIiEEE10Policy1000EPiSC_iS9_iiNS7_10__identityEEEvT0_T1_T2_T3_T4_T6_E12temp_storage+28];
	selp.b32 	%r576, %r575, 0, %p85;
	add.s32 	%r577, %r574, %r576;
	setp.gt.s32 	%p86, %r120, 192;
	ld.shared.u32 	%r578, [_ZZN3cub18CUB_300001_SM_10006detail6reduce28DeviceReduceSingleTileKernelINS2_10policy_hubIijN4cuda3std3__44plusIiEEE10Policy1000EPiSC_iS9_iiNS7_10__identityEEEvT0_T1_T2_T3_T4_T6_E12temp_storage+32];
	selp.b32 	%r579, %r578, 0, %p86;
	add.s32 	%r580, %r577, %r579;
	setp.gt.s32 	%p87, %r120, 224;
	ld.shared.u32 	%r581, [_ZZN3cub18CUB_300001_SM_10006detail6reduce28DeviceReduceSingleTileKernelINS2_10policy_hubIijN4cuda3std3__44plusIiEEE10Policy1000EPiSC_iS9_iiNS7_10__identityEEEvT0_T1_T2_T3_T4_T6_E12temp_storage+36];
	selp.b32 	%r582, %r581, 0, %p87;
	add.s32 	%r686, %r580, %r582;
	bra.uni 	$L__BB5_72;
$L__BB5_22:
	mov.u32 	%r26, %tid.x;
	shl.b32 	%r377, %r26, 2;
	mul.wide.u32 	%rd86, %r377, 4;
	add.s64 	%rd76, %rd16, %rd86;
	// begin inline asm
	ld.global.nc.v2.u64 {%rd74, %rd75}, [%rd76];
	// end inline asm
	mov.b64 	{%r378, %r379}, %rd75;
	mov.b64 	{%r380, %r381}, %rd74;
	add.s64 	%rd79, %rd76, 4096;
	// begin inline asm
	ld.global.nc.v2.u64 {%rd77, %rd78}, [%rd79];
	// end inline asm
	mov.b64 	{%r382, %r383}, %rd78;
	mov.b64 	{%r384, %r385}, %rd77;
	add.s64 	%rd82, %rd76, 8192;
	// begin inline asm
	ld.global.nc.v2.u64 {%rd80, %rd81}, [%rd82];
	// end inline asm
	mov.b64 	{%r386, %r387}, %rd81;
	mov.b64 	{%r388, %r389}, %rd80;
	add.s64 	%rd85, %rd76, 12288;
	// begin inline asm
	ld.global.nc.v2.u64 {%rd83, %rd84}, [%rd85];
	// end inline asm
	mov.b64 	{%r390, %r391}, %rd84;
	mov.b64 	{%r392, %r393}, %rd83;
	add.s32 	%r394, %r381, %r380;
	add.s32 	%r395, %r378, %r394;
	add.s32 	%r396, %r379, %r395;
	add.s32 	%r397, %r384, %r396;
	add.s32 	%r398, %r385, %r397;
	add.s32 	%r399, %r382, %r398;
	add.s32 	%r400, %r383, %r399;
	add.s32 	%r401, %r388, %r400;
	add.s32 	%r402, %r389, %r401;
	add.s32 	%r403, %r386, %r402;
	add.s32 	%r404, %r387, %r403;
	add.s32 	%r405, %r392, %r404;
	add.s32 	%r406, %r393, %r405;
	add.s32 	%r407, %r390, %r406;
	add.s32 	%r659, %r391, %r407;
	setp.lt.u32 	%p50, %r120, 8192;
	mov.b32 	%r648, 4096;
	@%p50 bra 	$L__BB5_26;
	add.s32 	%r28, %r120, -4096;
	mov.b32 	%r648, 4096;
$L__BB5_24:
	mul.wide.s32 	%rd99, %r648, 4;
	add.s64 	%rd89, %rd76, %rd99;
	// begin inline asm
	ld.global.nc.v2.u64 {%rd87, %rd88}, [%rd89];
	// end inline asm
	mov.b64 	{%r409, %r410}, %rd88;
	mov.b64 	{%r411, %r412}, %rd87;
	add.s64 	%rd92, %rd89, 4096;
	// begin inline asm
	ld.global.nc.v2.u64 {%rd90, %rd91}, [%rd92];
	// end inline asm
	mov.b64 	{%r413, %r414}, %rd91;
	mov.b64 	{%r415, %r416}, %rd90;
	add.s64 	%rd95, %rd89, 8192;
	// begin inline asm
	ld.global.nc.v2.u64 {%rd93, %rd94}, [%rd95];
	// end inline asm
	mov.b64 	{%r417, %r418}, %rd94;
	mov.b64 	{%r419, %r420}, %rd93;
	add.s64 	%rd98, %rd89, 12288;
	// begin inline asm
	ld.global.nc.v2.u64 {%rd96, %rd97}, [%rd98];
	// end inline asm
	mov.b64 	{%r421, %r422}, %rd97;
	mov.b64 	{%r423, %r424}, %rd96;
	add.s32 	%r425, %r411, %r659;
	add.s32 	%r426, %r412, %r425;
	add.s32 	%r427, %r409, %r426;
	add.s32 	%r428, %r410, %r427;
	add.s32 	%r429, %r415, %r428;
	add.s32 	%r430, %r416, %r429;
	add.s32 	%r431, %r413, %r430;
	add.s32 	%r432, %r414, %r431;
	add.s32 	%r433, %r419, %r432;
	add.s32 	%r434, %r420, %r433;
	add.s32 	%r435, %r417, %r434;
	add.s32 	%r436, %r418, %r435;
	add.s32 	%r437, %r423, %r436;
	add.s32 	%r438, %r424, %r437;
	add.s32 	%r439, %r421, %r438;
	add.s32 	%r659, %r422, %r439;
	sub.s32 	%r440, %r120, %r648;
	setp.lt.s32 	%p51, %r440, 4096;
	@%p51 bra 	$L__BB5_34;
	add.s32 	%r648, %r648, 4096;
	setp.le.s32 	%p52, %r648, %r28;
	@%p52 bra 	$L__BB5_24;
$L__BB5_26:
	setp.le.s32 	%p53, %r120, %r648;
	@%p53 bra 	$L__BB5_34;
	sub.s32 	%r35, %r120, %r648;
	setp.ge.s32 	%p54, %r26, %r35;
	@%p54 bra 	$L__BB5_34;
	not.b32 	%r442, %r26;
	add.s32 	%r443, %r120, %r442;
	sub.s32 	%r36, %r443, %r648;
	and.b32  	%r444, %r36, 768;
	setp.eq.s32 	%p55, %r444, 768;
	mov.u32 	%r653, %r26;
	@%p55 bra 	$L__BB5_31;
	add.s32 	%r650, %r26, %r648;
	shr.u32 	%r445, %r36, 8;
	add.s32 	%r446, %r445, 1;
	and.b32  	%r447, %r446, 3;
	neg.s32 	%r649, %r447;
	mov.u32 	%r653, %r26;
$L__BB5_30:
	.pragma "nounroll";
	mul.wide.u32 	%rd101, %r650, 4;
	add.s64 	%rd100, %rd16, %rd101;
	// begin inline asm
	ld.global.nc.u32 %r448, [%rd100];
	// end inline asm
	add.s32 	%r659, %r448, %r659;
	add.s32 	%r653, %r653, 256;
	add.s32 	%r650, %r650, 256;
	add.s32 	%r649, %r649, 1;
	setp.ne.s32 	%p56, %r649, 0;
	@%p56 bra 	$L__BB5_30;
$L__BB5_31:
	setp.lt.u32 	%p57, %r36, 768;
	@%p57 bra 	$L__BB5_34;
	cvt.u64.u32 	%rd102, %r653;
	cvt.u64.u32 	%rd103, %r648;
	add.s64 	%rd104, %rd102, %rd103;
	shl.b64 	%rd105, %rd104, 2;
	add.s64 	%rd106, %rd105, %rd16;
	add.s64 	%rd122, %rd106, 2048;
	add.s32 	%r656, %r653, %r648;
$L__BB5_33:
	mul.wide.u32 	%rd111, %r656, 4;
	add.s64 	%rd107, %rd16, %rd111;
	// begin inline asm
	ld.global.nc.u32 %r449, [%rd107];
	// end inline asm
	add.s32 	%r453, %r449, %r659;
	add.s64 	%rd108, %rd122, -1024;
	// begin inline asm
	ld.global.nc.u32 %r450, [%rd108];
	// end inline asm
	add.s32 	%r454, %r450, %r453;
	// begin inline asm
	ld.global.nc.u32 %r451, [%rd122];
	// end inline asm
	add.s32 	%r455, %r451, %r454;
	add.s64 	%rd110, %rd122, 1024;
	// begin inline asm
	ld.global.nc.u32 %r452, [%rd110];
	// end inline asm
	add.s32 	%r659, %r452, %r455;
	add.s32 	%r653, %r653, 1024;
	add.s64 	%rd122, %rd122, 4096;
	add.s32 	%r656, %r656, 1024;
	setp.lt.s32 	%p58, %r653, %r35;
	@%p58 bra 	$L__BB5_33;
$L__BB5_34:
	// begin inline asm
	mov.u32 %r456, %laneid;
	// end inline asm
	mov.b32 	%r459, 1;
	mov.b32 	%r480, 31;
	mov.b32 	%r481, -1;
	// begin inline asm
	shfl.sync.down.b32 %r457, %r659, %r459, %r480, %r481;
	// end inline asm
	setp.gt.s32 	%p59, %r456, 30;
	selp.b32 	%r482, 0, %r457, %p59;
	add.s32 	%r463, %r482, %r659;
	mov.b32 	%r464, 2;
	// begin inline asm
	shfl.sync.down.b32 %r462, %r463, %r464, %r480, %r481;
	// end inline asm
	setp.gt.s32 	%p60, %r456, 29;
	selp.b32 	%r483, 0, %r462, %p60;
	add.s32 	%r468, %r463, %r483;
	mov.b32 	%r469, 4;
	// begin inline asm
	shfl.sync.down.b32 %r467, %r468, %r469, %r480, %r481;
	// end inline asm
	setp.gt.s32 	%p61, %r456, 27;
	selp.b32 	%r484, 0, %r467, %p61;
	add.s32 	%r473, %r468, %r484;
	mov.b32 	%r474, 8;
	// begin inline asm
	shfl.sync.down.b32 %r472, %r473, %r474, %r480, %r481;
	// end inline asm
	setp.gt.s32 	%p62, %r456, 23;
	selp.b32 	%r485, 0, %r472, %p62;
	add.s32 	%r478, %r473, %r485;
	mov.b32 	%r479, 16;
	// begin inline asm
	shfl.sync.down.b32 %r477, %r478, %r479, %r480, %r481;
	// end inline asm
	setp.gt.s32 	%p63, %r456, 15;
	selp.b32 	%r486, 0, %r477, %p63;
	add.s32 	%r686, %r478, %r486;
	setp.ne.s32 	%p64, %r456, 0;
	@%p64 bra 	$L__BB5_36;
	shr.u32 	%r487, %r26, 3;
	and.b32  	%r488, %r487, 124;
	mov.u32 	%r489, _ZZN3cub18CUB_300001_SM_10006detail6reduce28DeviceReduceSingleTileKernelINS2_10policy_hubIijN4cuda3std3__44plusIiEEE10Policy1000EPiSC_iS9_iiNS7_10__identityEEEvT0_T1_T2_T3_T4_T6_E12temp_storage;
	add.s32 	%r490, %r489, %r488;
	st.shared.u32 	[%r490+8], %r686;
$L__BB5_36:
	bar.sync 	0;
	setp.ne.s32 	%p65, %r26, 0;
	@%p65 bra 	$L__BB5_72;
	ld.shared.u32 	%r491, [_ZZN3cub18CUB_300001_SM_10006detail6reduce28DeviceReduceSingleTileKernelINS2_10policy_hubIijN4cuda3std3__44plusIiEEE10Policy1000EPiSC_iS9_iiNS7_10__identityEEEvT0_T1_T2_T3_T4_T6_E12temp_storage+12];
	add.s32 	%r492, %r491, %r686;
	ld.shared.u32 	%r493, [_ZZN3cub18CUB_300001_SM_10006detail6reduce28DeviceReduceSingleTileKernelINS2_10policy_hubIijN4cuda3std3__44plusIiEEE10Policy1000EPiSC_iS9_iiNS7_10__identityEEEvT0_T1_T2_T3_T4_T6_E12temp_storage+16];
	add.s32 	%r494, %r492, %r493;
	ld.shared.u32 	%r495, [_ZZN3cub18CUB_300001_SM_10006detail6reduce28DeviceReduceSingleTileKernelINS2_10policy_hubIijN4cuda3std3__44plusIiEEE10Policy1000EPiSC_iS9_iiNS7_10__identityEEEvT0_T1_T2_T3_T4_T6_E12temp_storage+20];
	add.s32 	%r496, %r494, %r495;
	ld.shared.u32 	%r497, [_ZZN3cub18CUB_300001_SM_10006detail6reduce28DeviceReduceSingleTileKernelINS2_10policy_hubIijN4cuda3std3__44plusIiEEE10Policy1000EPiSC_iS9_iiNS7_10__identityEEEvT0_T1_T2_T3_T4_T6_E12temp_storage+24];
	add.s32 	%r498, %r496, %r497;
	ld.shared.u32 	%r499, [_ZZN3cub18CUB_300001_SM_10006detail6reduce28DeviceReduceSingleTileKernelINS2_10policy_hubIijN4cuda3std3__44plusIiEEE10Policy1000EPiSC_iS9_iiNS7_10__identityEEEvT0_T1_T2_T3_T4_T6_E12temp_storage+28];
	add.s32 	%r500, %r498, %r499;
	ld.shared.u32 	%r501, [_ZZN3cub18CUB_300001_SM_10006detail6reduce28DeviceReduceSingleTileKernelINS2_10policy_hubIijN4cuda3std3__44plusIiEEE10Policy1000EPiSC_iS9_iiNS7_10__identityEEEvT0_T1_T2_T3_T4_T6_E12temp_storage+32];
	add.s32 	%r502, %r500, %r501;
	ld.shared.u32 	%r503, [_ZZN3cub18CUB_300001_SM_10006detail6reduce28DeviceReduceSingleTileKernelINS2_10policy_hubIijN4cuda3std3__44plusIiEEE10Policy1000EPiSC_iS9_iiNS7_10__identityEEEvT0_T1_T2_T3_T4_T6_E12temp_storage+36];
	add.s32 	%r686, %r502, %r503;
	bra.uni 	$L__BB5_72;
$L__BB5_38:
	setp.gt.s32 	%p3, %r120, 4095;
	@%p3 bra 	$L__BB5_56;
	mov.u32 	%r60, %tid.x;
	setp.ge.s32 	%p20, %r60, %r120;
	mov.b32 	%r670, 0;
	mov.u32 	%r665, %r60;
	@%p20 bra 	$L__BB5_41;
	mul.wide.u32 	%rd66, %r60, 4;
	add.s64 	%rd65, %rd16, %rd66;
	// begin inline asm
	ld.global.nc.u32 %r670, [%rd65];
	// end inline asm
	add.s32 	%r665, %r60, 256;
$L__BB5_41:
	setp.ge.s32 	%p21, %r665, %r120;
	@%p21 bra 	$L__BB5_47;
	not.b32 	%r252, %r665;
	add.s32 	%r65, %r120, %r252;
	and.b32  	%r253, %r65, 768;
	setp.eq.s32 	%p22, %r253, 768;
	@%p22 bra 	$L__BB5_45;
	mul.wide.u32 	%rd67, %r665, 4;
	add.s64 	%rd123, %rd16, %rd67;
	shr.u32 	%r254, %r65, 8;
	add.s32 	%r255, %r254, 1;
	and.b32  	%r256, %r255, 3;
	neg.s32 	%r662, %r256;
$L__BB5_44:
	.pragma "nounroll";
	// begin inline asm
	ld.global.nc.u32 %r257, [%rd123];
	// end inline asm
	add.s32 	%r670, %r257, %r670;
	add.s32 	%r665, %r665, 256;
	add.s64 	%rd123, %rd123, 1024;
	add.s32 	%r662, %r662, 1;
	setp.ne.s32 	%p23, %r662, 0;
	@%p23 bra 	$L__BB5_44;
$L__BB5_45:
	setp.lt.u32 	%p24, %r65, 768;
	@%p24 bra 	$L__BB5_47;
$L__BB5_46:
	mul.wide.s32 	%rd73, %r665, 4;
	add.s64 	%rd69, %rd16, %rd73;
	// begin inline asm
	ld.global.nc.u32 %r258, [%rd69];
	// end inline asm
	add.s32 	%r262, %r258, %r670;
	add.s64 	%rd70, %rd69, 1024;
	// begin inline asm
	ld.global.nc.u32 %r259, [%rd70];
	// end inline asm
	add.s32 	%r263, %r259, %r262;
	add.s64 	%rd71, %rd69, 2048;
	// begin inline asm
	ld.global.nc.u32 %r260, [%rd71];
	// end inline asm
	add.s32 	%r264, %r260, %r263;
	add.s64 	%rd72, %rd69, 3072;
	// begin inline asm
	ld.global.nc.u32 %r261, [%rd72];
	// end inline asm
	add.s32 	%r670, %r261, %r264;
	add.s32 	%r665, %r665, 1024;
	setp.lt.s32 	%p25, %r665, %r120;
	@%p25 bra 	$L__BB5_46;
$L__BB5_47:
	setp.lt.s32 	%p26, %r120, 256;
	@%p26 bra 	$L__BB5_52;
	// begin inline asm
	mov.u32 %r328, %laneid;
	// end inline asm
	mov.b32 	%r331, 1;
	mov.b32 	%r352, 31;
	mov.b32 	%r353, -1;
	// begin inline asm
	shfl.sync.down.b32 %r329, %r670, %r331, %r352, %r353;
	// end inline asm
	setp.gt.s32 	%p42, %r328, 30;
	selp.b32 	%r354, 0, %r329, %p42;
	add.s32 	%r335, %r354, %r670;
	mov.b32 	%r336, 2;
	// begin inline asm
	shfl.sync.down.b32 %r334, %r335, %r336, %r352, %r353;
	// end inline asm
	setp.gt.s32 	%p43, %r328, 29;
	selp.b32 	%r355, 0, %r334, %p43;
	add.s32 	%r340, %r335, %r355;
	mov.b32 	%r341, 4;
	// begin inline asm
	shfl.sync.down.b32 %r339, %r340, %r341, %r352, %r353;
	// end inline asm
	setp.gt.s32 	%p44, %r328, 27;
	selp.b32 	%r356, 0, %r339, %p44;
	add.s32 	%r345, %r340, %r356;
	mov.b32 	%r346, 8;
	// begin inline asm
	shfl.sync.down.b32 %r344, %r345, %r346, %r352, %r353;
	// end inline asm
	setp.gt.s32 	%p45, %r328, 23;
	selp.b32 	%r357, 0, %r344, %p45;
	add.s32 	%r350, %r345, %r357;
	mov.b32 	%r351, 16;
	// begin inline asm
	shfl.sync.down.b32 %r349, %r350, %r351, %r352, %r353;
	// end inline asm
	setp.gt.s32 	%p46, %r328, 15;
	selp.b32 	%r358, 0, %r349, %p46;
	add.s32 	%r686, %r350, %r358;
	setp.ne.s32 	%p47, %r328, 0;
	@%p47 bra 	$L__BB5_50;
	shr.u32 	%r359, %r60, 3;
	and.b32  	%r360, %r359, 124;
	mov.u32 	%r361, _ZZN3cub18CUB_300001_SM_10006detail6reduce28DeviceReduceSingleTileKernelINS2_10policy_hubIijN4cuda3std3__44plusIiEEE10Policy1000EPiSC_iS9_iiNS7_10__identityEEEvT0_T1_T2_T3_T4_T6_E12temp_storage;
	add.s32 	%r362, %r361, %r360;
	st.shared.u32 	[%r362+8], %r686;
$L__BB5_50:
	bar.sync 	0;
	setp.ne.s32 	%p48, %r60, 0;
	@%p48 bra 	$L__BB5_72;
	ld.shared.u32 	%r363, [_ZZN3cub18CUB_300001_SM_10006detail6reduce28DeviceReduceSingleTileKernelINS2_10policy_hubIijN4cuda3std3__44plusIiEEE10Policy1000EPiSC_iS9_iiNS7_10__identityEEEvT0_T1_T2_T3_T4_T6_E12temp_storage+12];
	add.s32 	%r364, %r363, %r686;
	ld.shared.u32 	%r365, [_ZZN3cub18CUB_300001_SM_10006detail6reduce28DeviceReduceSingleTileKernelINS2_10policy_hubIijN4cuda3std3__44plusIiEEE10Policy1000EPiSC_iS9_iiNS7_10__identityEEEvT0_T1_T2_T3_T4_T6_E12temp_storage+16];
	add.s32 	%r366, %r364, %r365;
	ld.shared.u32 	%r367, [_ZZN3cub18CUB_300001_SM_10006detail6reduce28DeviceReduceSingleTileKernelINS2_10policy_hubIijN4cuda3std3__44plusIiEEE10Policy1000EPiSC_iS9_iiNS7_10__identityEEEvT0_T1_T2_T3_T4_T6_E12temp_storage+20];
	add.s32 	%r368, %r366, %r367;
	ld.shared.u32 	%r369, [_ZZN3cub18CUB_300001_SM_10006detail6reduce28DeviceReduceSingleTileKernelINS2_10policy_hubIijN4cuda3std3__44plusIiEEE10Policy1000EPiSC_iS9_iiNS7_10__identityEEEvT0_T1_T2_T3_T4_T6_E12temp_storage+24];
	add.s32 	%r370, %r368, %r369;
	ld.shared.u32 	%r371, [_ZZN3cub18CUB_300001_SM_10006detail6reduce28DeviceReduceSingleTileKernelINS2_10policy_hubIijN4cuda3std3__44plusIiEEE10Policy1000EPiSC_iS9_iiNS7_10__identityEEEvT0_T1_T2_T3_T4_T6_E12temp_storage+28];
	add.s32 	%r372, %r370, %r371;
	ld.shared.u32 	%r373, [_ZZN3cub18CUB_300001_SM_10006detail6reduce28DeviceReduceSingleTileKernelINS2_10policy_hubIijN4cuda3std3__44plusIiEEE10Policy1000EPiSC_iS9_iiNS7_10__identityEEEvT0_T1_T2_T3_T4_T6_E12temp_storage+32];
	add.s32 	%r374, %r372, %r373;
	ld.shared.u32 	%r375, [_ZZN3cub18CUB_300001_SM_10006detail6reduce28DeviceReduceSingleTileKernelINS2_10policy_hubIijN4cuda3std3__44plusIiEEE10Policy1000EPiSC_iS9_iiNS7_10__identityEEEvT0_T1_T2_T3_T4_T6_E12temp_storage+36];
	add.s32 	%r686, %r374, %r375;
	bra.uni 	$L__BB5_72;
$L__BB5_52:
	// begin inline asm
	mov.u32 %r265, %laneid;
	// end inline asm
	and.b32  	%r291, %r60, 992;
	add.s32 	%r292, %r291, 32;
	setp.gt.s32 	%p27, %r292, %r120;
	not.b32 	%r293, %r291;
	add.s32 	%r294, %r120, %r293;
	selp.b32 	%r289, %r294, 31, %p27;
	mov.b32 	%r268, 1;
	mov.b32 	%r290, -1;
	// begin inline asm
	shfl.sync.down.b32 %r266, %r670, %r268, %r289, %r290;
	// end inline asm
	setp.lt.s32 	%p28, %r265, %r289;
	selp.b32 	%r295, %r266, 0, %p28;
	add.s32 	%r272, %r295, %r670;
	mov.b32 	%r273, 2;
	// begin inline asm
	shfl.sync.down.b32 %r271, %r272, %r273, %r289, %r290;
	// end inline asm
	add.s32 	%r296, %r265, 2;
	setp.gt.s32 	%p29, %r296, %r289;
	selp.b32 	%r297, 0, %r271, %p29;
	add.s32 	%r277, %r272, %r297;
	mov.b32 	%r278, 4;
	// begin inline asm
	shfl.sync.down.b32 %r276, %r277, %r278, %r289, %r290;
	// end inline asm
	add.s32 	%r298, %r265, 4;
	setp.gt.s32 	%p30, %r298, %r289;
	selp.b32 	%r299, 0, %r276, %p30;
	add.s32 	%r282, %r277, %r299;
	mov.b32 	%r283, 8;
	// begin inline asm
	shfl.sync.down.b32 %r281, %r282, %r283, %r289, %r290;
	// end inline asm
	add.s32 	%r300, %r265, 8;
	setp.gt.s32 	%p31, %r300, %r289;
	selp.b32 	%r301, 0, %r281, %p31;
	add.s32 	%r287, %r282, %r301;
	mov.b32 	%r288, 16;
	// begin inline asm
	shfl.sync.down.b32 %r286, %r287, %r288, %r289, %r290;
	// end inline asm
	add.s32 	%r302, %r265, 16;
	setp.gt.s32 	%p32, %r302, %r289;
	selp.b32 	%r303, 0, %r286, %p32;
	add.s32 	%r686, %r287, %r303;
	setp.ne.s32 	%p33, %r265, 0;
	@%p33 bra 	$L__BB5_54;
	shr.u32 	%r304, %r60, 3;
	and.b32  	%r305, %r304, 124;
	mov.u32 	%r306, _ZZN3cub18CUB_300001_SM_10006detail6reduce28DeviceReduceSingleTileKernelINS2_10policy_hubIijN4cuda3std3__44plusIiEEE10Policy1000EPiSC_iS9_iiNS7_10__identityEEEvT0_T1_T2_T3_T4_T6_E12temp_storage;
	add.s32 	%r307, %r306, %r305;
	st.shared.u32 	[%r307+8], %r686;
$L__BB5_54:
	bar.sync 	0;
	setp.ne.s32 	%p34, %r60, 0;
	@%p34 bra 	$L__BB5_72;
	setp.gt.s32 	%p35, %r120, 32;
	ld.shared.u32 	%r308, [_ZZN3cub18CUB_300001_SM_10006detail6reduce28DeviceReduceSingleTileKernelINS2_10policy_hubIijN4cuda3std3__44plusIiEEE10Policy1000EPiSC_iS9_iiNS7_10__identityEEEvT0_T1_T2_T3_T4_T6_E12temp_storage+12];
	selp.b32 	%r309, %r308, 0, %p35;
	add.s32 	%r310, %r309, %r686;
	setp.gt.s32 	%p36, %r120, 64;
	ld.shared.u32 	%r311, [_ZZN3cub18CUB_300001_SM_10006detail6reduce28DeviceReduceSingleTileKernelINS2_10policy_hubIijN4cuda3std3__44plusIiEEE10Policy1000EPiSC_iS9_iiNS7_10__identityEEEvT0_T1_T2_T3_T4_T6_E12temp_storage+16];
	selp.b32 	%r312, %r311, 0, %p36;
	add.s32 	%r313, %r310, %r312;
	setp.gt.s32 	%p37, %r120, 96;
	ld.shared.u32 	%r314, [_ZZN3cub18CUB_300001_SM_10006detail6reduce28DeviceReduceSingleTileKernelINS2_10policy_hubIijN4cuda3std3__44plusIiEEE10Policy1000EPiSC_iS9_iiNS7_10__identityEEEvT0_T1_T2_T3_T4_T6_E12temp_storage+20];
	selp.b32 	%r315, %r314, 0, %p37;
	add.s32 	%r316, %r313, %r315;
	setp.gt.s32 	%p38, %r120, 128;
	ld.shared.u32 	%r317, [_ZZN3cub18CUB_300001_SM_10006detail6reduce28DeviceReduceSingleTileKernelINS2_10policy_hubIijN4cuda3std3__44plusIiEEE10Policy1000EPiSC_iS9_iiNS7_10__identityEEEvT0_T1_T2_T3_T4_T6_E12temp_storage+24];
	selp.b32 	%r318, %r317, 0, %p38;
	add.s32 	%r319, %r316, %r318;
	setp.gt.s32 	%p39, %r120, 160;
	ld.shared.u32 	%r320, [_ZZN3cub18CUB_300001_SM_10006detail6reduce28DeviceReduceSingleTileKernelINS2_10policy_hubIijN4cuda3std3__44plusIiEEE10Policy1000EPiSC_iS9_iiNS7_10__identityEEEvT0_T1_T2_T3_T4_T6_E12temp_storage+28];
	selp.b32 	%r321, %r320, 0, %p39;
	add.s32 	%r322, %r319, %r321;
	setp.gt.s32 	%p40, %r120, 192;
	ld.shared.u32 	%r323, [_ZZN3cub18CUB_300001_SM_10006detail6reduce28DeviceReduceSingleTileKernelINS2_10policy_hubIijN4cuda3std3__44plusIiEEE10Policy1000EPiSC_iS9_iiNS7_10__identityEEEvT0_T1_T2_T3_T4_T6_E12temp_storage+32];
	selp.b32 	%r324, %r323, 0, %p40;
	add.s32 	%r325, %r322, %r324;
	setp.gt.s32 	%p41, %r120, 224;
	ld.shared.u32 	%r326, [_ZZN3cub18CUB_300001_SM_10006detail6reduce28DeviceReduceSingleTileKernelINS2_10policy_hubIijN4cuda3std3__44plusIiEEE10Policy1000EPiSC_iS9_iiNS7_10__identityEEEvT0_T1_T2_T3_T4_T6_E12temp_storage+36];
	selp.b32 	%r327, %r326, 0, %p41;
	add.s32 	%r686, %r325, %r327;
	bra.uni 	$L__BB5_72;
$L__BB5_56:
	mov.u32 	%r85, %tid.x;
	mul.wide.u32 	%rd35, %r85, 4;
	add.s64 	%rd19, %rd16, %rd35;
	// begin inline asm
	ld.global.nc.u32 %r122, [%rd19];
	// end inline asm
	add.s64 	%rd20, %rd19, 1024;
	// begin inline asm
	ld.global.nc.u32 %r123, [%rd20];
	// end inline asm
	add.s64 	%rd21, %rd19, 2048;
	// begin inline asm
	ld.global.nc.u32 %r124, [%rd21];
	// end inline asm
	add.s64 	%rd22, %rd19, 3072;
	// begin inline asm
	ld.global.nc.u32 %r125, [%rd22];
	// end inline asm
	add.s64 	%rd23, %rd19, 4096;
	// begin inline asm
	ld.global.nc.u32 %r126, [%rd23];
	// end inline asm
	add.s64 	%rd24, %rd19, 5120;
	// begin inline asm
	ld.global.nc.u32 %r127, [%rd24];
	// end inline asm
	add.s64 	%rd25, %rd19, 6144;
	// begin inline asm
	ld.global.nc.u32 %r128, [%rd25];
	// end inline asm
	add.s64 	%rd26, %rd19, 7168;
	// begin inline asm
	ld.global.nc.u32 %r129, [%rd26];
	// end inline asm
	add.s64 	%rd27, %rd19, 8192;
	// begin inline asm
	ld.global.nc.u32 %r130, [%rd27];
	// end inline asm
	add.s64 	%rd28, %rd19, 9216;
	// begin inline asm
	ld.global.nc.u32 %r131, [%rd28];
	// end inline asm
	add.s64 	%rd29, %rd19, 10240;
	// begin inline asm
	ld.global.nc.u32 %r132, [%rd29];
	// end inline asm
	add.s64 	%rd30, %rd19, 11264;
	// begin inline asm
	ld.global.nc.u32 %r133, [%rd30];
	// end inline asm
	add.s64 	%rd31, %rd19, 12288;
	// begin inline asm
	ld.global.nc.u32 %r134, [%rd31];
	// end inline asm
	add.s64 	%rd32, %rd19, 13312;
	// begin inline asm
	ld.global.nc.u32 %r135, [%rd32];
	// end inline asm
	add.s64 	%rd33, %rd19, 14336;
	// begin inline asm
	ld.global.nc.u32 %r136, [%rd33];
	// end inline asm
	add.s64 	%rd34, %rd19, 15360;
	// begin inline asm
	ld.global.nc.u32 %r137, [%rd34];
	// end inline asm
	add.s32 	%r139, %r123, %r122;
	add.s32 	%r140, %r124, %r139;
	add.s32 	%r141, %r125, %r140;
	add.s32 	%r142, %r126, %r141;
	add.s32 	%r143, %r127, %r142;
	add.s32 	%r144, %r128, %r143;
	add.s32 	%r145, %r129, %r144;
	add.s32 	%r146, %r130, %r145;
	add.s32 	%r147, %r131, %r146;
	add.s32 	%r148, %r132, %r147;
	add.s32 	%r149, %r133, %r148;
	add.s32 	%r150, %r134, %r149;
	add.s32 	%r151, %r135, %r150;
	add.s32 	%r152, %r136, %r151;
	add.s32 	%r685, %r137, %r152;
	setp.lt.u32 	%p4, %r120, 8192;
	mov.b32 	%r674, 4096;
	@%p4 bra 	$L__BB5_60;
	add.s32 	%r87, %r120, -4096;
	mov.b32 	%r674, 4096;
$L__BB5_58:
	mul.wide.s32 	%rd52, %r674, 4;
	add.s64 	%rd36, %rd19, %rd52;
	// begin inline asm
	ld.global.nc.u32 %r154, [%rd36];
	// end inline asm
	add.s64 	%rd37, %rd36, 1024;
	// begin inline asm
	ld.global.nc.u32 %r155, [%rd37];
	// end inline asm
	add.s64 	%rd38, %rd36, 2048;
	// begin inline asm
	ld.global.nc.u32 %r156, [%rd38];
	// end inline asm
	add.s64 	%rd39, %rd36, 3072;
	// begin inline asm
	ld.global.nc.u32 %r157, [%rd39];
	// end inline asm
	add.s64 	%rd40, %rd36, 4096;
	// begin inline asm
	ld.global.nc.u32 %r158, [%rd40];
	// end inline asm
	add.s64 	%rd41, %rd36, 5120;
	// begin inline asm
	ld.global.nc.u32 %r159, [%rd41];
	// end inline asm
	add.s64 	%rd42, %rd36, 6144;
	// begin inline asm
	ld.global.nc.u32 %r160, [%rd42];
	// end inline asm
	add.s64 	%rd43, %rd36, 7168;
	// begin inline asm
	ld.global.nc.u32 %r161, [%rd43];
	// end inline asm
	add.s64 	%rd44, %rd36, 8192;
	// begin inline asm
	ld.global.nc.u32 %r162, [%rd44];
	// end inline asm
	add.s64 	%rd45, %rd36, 9216;
	// begin inline asm
	ld.global.nc.u32 %r163, [%rd45];
	// end inline asm
	add.s64 	%rd46, %rd36, 10240;
	// begin inline asm
	ld.global.nc.u32 %r164, [%rd46];
	// end inline asm
	add.s64 	%rd47, %rd36, 11264;
	// begin inline asm
	ld.global.nc.u32 %r165, [%rd47];
	// end inline asm
	add.s64 	%rd48, %rd36, 12288;
	// begin inline asm
	ld.global.nc.u32 %r166, [%rd48];
	// end inline asm
	add.s64 	%rd49, %rd36, 13312;
	// begin inline asm
	ld.global.nc.u32 %r167, [%rd49];
	// end inline asm
	add.s64 	%rd50, %rd36, 14336;
	// begin inline asm
	ld.global.nc.u32 %r168, [%rd50];
	// end inline asm
	add.s64 	%rd51, %rd36, 15360;
	// begin inline asm
	ld.global.nc.u32 %r169, [%rd51];
	// end inline asm
	add.s32 	%r170, %r154, %r685;
	add.s32 	%r171, %r155, %r170;
	add.s32 	%r172, %r156, %r171;
	add.s32 	%r173, %r157, %r172;
	add.s32 	%r174, %r158, %r173;
	add.s32 	%r175, %r159, %r174;
	add.s32 	%r176, %r160, %r175;
	add.s32 	%r177, %r161, %r176;
	add.s32 	%r178, %r162, %r177;
	add.s32 	%r179, %r163, %r178;
	add.s32 	%r180, %r164, %r179;
	add.s32 	%r181, %r165, %r180;
	add.s32 	%r182, %r166, %r181;
	add.s32 	%r183, %r167, %r182;
	add.s32 	%r184, %r168, %r183;
	add.s32 	%r685, %r169, %r184;
	sub.s32 	%r185, %r120, %r674;
	setp.lt.s32 	%p5, %r185, 4096;
	@%p5 bra 	$L__BB5_68;
	add.s32 	%r674, %r674, 4096;
	setp.le.s32 	%p6, %r674, %r87;
	@%p6 bra 	$L__BB5_58;
$L__BB5_60:
	setp.le.s32 	%p7, %r120, %r674;
	@%p7 bra 	$L__BB5_68;
	sub.s32 	%r94, %r120, %r674;
	setp.ge.s32 	%p8, %r85, %r94;
	@%p8 bra 	$L__BB5_68;
	not.b32 	%r187, %r85;
	add.s32 	%r188, %r120, %r187;
	sub.s32 	%r95, %r188, %r674;
	and.b32  	%r189, %r95, 768;
	setp.eq.s32 	%p9, %r189, 768;
	mov.u32 	%r679, %r85;
	@%p9 bra 	$L__BB5_65;
	add.s32 	%r676, %r85, %r674;
	shr.u32 	%r190, %r95, 8;
	add.s32 	%r191, %r190, 1;
	and.b32  	%r192, %r191, 3;
	neg.s32 	%r675, %r192;
	mov.u32 	%r679, %r85;
$L__BB5_64:
	.pragma "nounroll";
	mul.wide.u32 	%rd54, %r676, 4;
	add.s64 	%rd53, %rd16, %rd54;
	// begin inline asm
	ld.global.nc.u32 %r193, [%rd53];
	// end inline asm
	add.s32 	%r685, %r193, %r685;
	add.s32 	%r679, %r679, 256;
	add.s32 	%r676, %r676, 256;
	add.s32 	%r675, %r675, 1;
	setp.ne.s32 	%p10, %r675, 0;
	@%p10 bra 	$L__BB5_64;
$L__BB5_65:
	setp.lt.u32 	%p11, %r95, 768;
	@%p11 bra 	$L__BB5_68;
	cvt.u64.u32 	%rd55, %r679;
	cvt.u64.u32 	%rd56, %r674;
	add.s64 	%rd57, %rd55, %rd56;
	shl.b64 	%rd58, %rd57, 2;
	add.s64 	%rd59, %rd58, %rd16;
	add.s64 	%rd124, %rd59, 2048;
	add.s32 	%r682, %r679, %r674;
$L__BB5_67:
	mul.wide.u32 	%rd64, %r682, 4;
	add.s64 	%rd60, %rd16, %rd64;
	// begin inline asm
	ld.global.nc.u32 %r194, [%rd60];
	// end inline asm
	add.s32 	%r198, %r194, %r685;
	add.s64 	%rd61, %rd124, -1024;
	// begin inline asm
	ld.global.nc.u32 %r195, [%rd61];
	// end inline asm
	add.s32 	%r199, %r195, %r198;
	// begin inline asm
	ld.global.nc.u32 %r196, [%rd124];
	// end inline asm
	add.s32 	%r200, %r196, %r199;
	add.s64 	%rd63, %rd124, 1024;
	// begin inline asm
	ld.global.nc.u32 %r197, [%rd63];
	// end inline asm
	add.s32 	%r685, %r197, %r200;
	add.s32 	%r679, %r679, 1024;
	add.s64 	%rd124, %rd124, 4096;
	add.s32 	%r682, %r682, 1024;
	setp.lt.s32 	%p12, %r679, %r94;
	@%p12 bra 	$L__BB5_67;
$L__BB5_68:
	// begin inline asm
	mov.u32 %r201, %laneid;
	// end inline asm
	mov.b32 	%r204, 1;
	mov.b32 	%r225, 31;
	mov.b32 	%r226, -1;
	// begin inline asm
	shfl.sync.down.b32 %r202, %r685, %r204, %r225, %r226;
	// end inline asm
	setp.gt.s32 	%p13, %r201, 30;
	selp.b32 	%r227, 0, %r202, %p13;
	add.s32 	%r208, %r227, %r685;
	mov.b32 	%r209, 2;
	// begin inline asm
	shfl.sync.down.b32 %r207, %r208, %r209, %r225, %r226;
	// end inline asm
	setp.gt.s32 	%p14, %r201, 29;
	selp.b32 	%r228, 0, %r207, %p14;
	add.s32 	%r213, %r208, %r228;
	mov.b32 	%r214, 4;
	// begin inline asm
	shfl.sync.down.b32 %r212, %r213, %r214, %r225, %r226;
	// end inline asm
	setp.gt.s32 	%p15, %r201, 27;
	selp.b32 	%r229, 0, %r212, %p15;
	add.s32 	%r218, %r213, %r229;
	mov.b32 	%r219, 8;
	// begin inline asm
	shfl.sync.down.b32 %r217, %r218, %r219, %r225, %r226;
	// end inline asm
	setp.gt.s32 	%p16, %r201, 23;
	selp.b32 	%r230, 0, %r217, %p16;
	add.s32 	%r223, %r218, %r230;
	mov.b32 	%r224, 16;
	// begin inline asm
	shfl.sync.down.b32 %r222, %r223, %r224, %r225, %r226;
	// end inline asm
	setp.gt.s32 	%p17, %r201, 15;
	selp.b32 	%r231, 0, %r222, %p17;
	add.s32 	%r686, %r223, %r231;
	setp.ne.s32 	%p18, %r201, 0;
	@%p18 bra 	$L__BB5_70;
	shr.u32 	%r232, %r85, 3;
	and.b32  	%r233, %r232, 124;
	mov.u32 	%r234, _ZZN3cub18CUB_300001_SM_10006detail6reduce28DeviceReduceSingleTileKernelINS2_10policy_hubIijN4cuda3std3__44plusIiEEE10Policy1000EPiSC_iS9_iiNS7_10__identityEEEvT0_T1_T2_T3_T4_T6_E12temp_storage;
	add.s32 	%r235, %r234, %r233;
	st.shared.u32 	[%r235+8], %r686;
$L__BB5_70:
	bar.sync 	0;
	setp.ne.s32 	%p19, %r85, 0;
	@%p19 bra 	$L__BB5_72;
	ld.shared.u32 	%r236, [_ZZN3cub18CUB_300001_SM_10006detail6reduce28DeviceReduceSingleTileKernelINS2_10policy_hubIijN4cuda3std3__44plusIiEEE10Policy1000EPiSC_iS9_iiNS7_10__identityEEEvT0_T1_T2_T3_T4_T6_E12temp_storage+12];
	add.s32 	%r237, %r236, %r686;
	ld.shared.u32 	%r238, [_ZZN3cub18CUB_300001_SM_10006detail6reduce28DeviceReduceSingleTileKernelINS2_10policy_hubIijN4cuda3std3__44plusIiEEE10Policy1000EPiSC_iS9_iiNS7_10__identityEEEvT0_T1_T2_T3_T4_T6_E12temp_storage+16];
	add.s32 	%r239, %r237, %r238;
	ld.shared.u32 	%r240, [_ZZN3cub18CUB_300001_SM_10006detail6reduce28DeviceReduceSingleTileKernelINS2_10policy_hubIijN4cuda3std3__44plusIiEEE10Policy1000EPiSC_iS9_iiNS7_10__identityEEEvT0_T1_T2_T3_T4_T6_E12temp_storage+20];
	add.s32 	%r241, %r239, %r240;
	ld.shared.u32 	%r242, [_ZZN3cub18CUB_300001_SM_10006detail6reduce28DeviceReduceSingleTileKernelINS2_10policy_hubIijN4cuda3std3__44plusIiEEE10Policy1000EPiSC_iS9_iiNS7_10__identityEEEvT0_T1_T2_T3_T4_T6_E12temp_storage+24];
	add.s32 	%r243, %r241, %r242;
	ld.shared.u32 	%r244, [_ZZN3cub18CUB_300001_SM_10006detail6reduce28DeviceReduceSingleTileKernelINS2_10policy_hubIijN4cuda3std3__44plusIiEEE10Policy1000EPiSC_iS9_iiNS7_10__identityEEEvT0_T1_T2_T3_T4_T6_E12temp_storage+28];
	add.s32 	%r245, %r243, %r244;
	ld.shared.u32 	%r246, [_ZZN3cub18CUB_300001_SM_10006detail6reduce28DeviceReduceSingleTileKernelINS2_10policy_hubIijN4cuda3std3__44plusIiEEE10Policy1000EPiSC_iS9_iiNS7_10__identityEEEvT0_T1_T2_T3_T4_T6_E12temp_storage+32];
	add.s32 	%r247, %r245, %r246;
	ld.shared.u32 	%r248, [_ZZN3cub18CUB_300001_SM_10006detail6reduce28DeviceReduceSingleTileKernelINS2_10policy_hubIijN4cuda3std3__44plusIiEEE10Policy1000EPiSC_iS9_iiNS7_10__identityEEEvT0_T1_T2_T3_T4_T6_E12temp_storage+36];
	add.s32 	%r686, %r247, %r248;
$L__BB5_72:
	mov.u32 	%r631, %tid.x;
	setp.ne.s32 	%p95, %r631, 0;
	@%p95 bra 	$L__BB5_74;
	add.s32 	%r632, %r686, %r121;
	st.global.u32 	[%rd1], %r632;
$L__BB5_74:
	ret;

}
	// .globl	_ZN3cub18CUB_300001_SM_10006detail6reduce28DeviceReduceSingleTileKernelINS2_10policy_hubIiyN4cuda3std3__44plusIiEEE10Policy1000EN6thrust24THRUST_300001_SM_1000_NS6detail15normal_iteratorINSD_10device_ptrIiEEEEPiyS9_iiNS7_10__identityEEEvT0_T1_T2_T3_T4_T6_
.visible .entry _ZN3cub18CUB_300001_SM_10006detail6reduce28DeviceReduceSingleTileKernelINS2_10policy_hubIiyN4cuda3std3__44plusIiEEE10Policy1000EN6thrust24THRUST_300001_SM_1000_NS6detail15normal_iteratorINSD_10device_ptrIiEEEEPiyS9_iiNS7_10__identityEEEvT0_T1_T2_T3_T4_T6_(
	.param .align 8 .b8 _ZN3cub18CUB_300001_SM_10006detail6reduce28DeviceReduceSingleTileKernelINS2_10policy_hubIiyN4cuda3std3__44plusIiEEE10Policy1000EN6thrust24THRUST_300001_SM_1000_NS6detail15normal_iteratorINSD_10device_ptrIiEEEEPiyS9_iiNS7_10__identityEEEvT0_T1_T2_T3_T4_T6__param_0[8],
	.param .u64 .ptr .align 1 _ZN3cub18CUB_300001_SM_10006detail6reduce28DeviceReduceSingleTileKernelINS2_10policy_hubIiyN4cuda3std3__44plusIiEEE10Policy1000EN6thrust24THRUST_300001_SM_1000_NS6detail15normal_iteratorINSD_10device_ptrIiEEEEPiyS9_iiNS7_10__identityEEEvT0_T1_T2_T3_T4_T6__param_1,
	.param .u64 _ZN3cub18CUB_300001_SM_10006detail6reduce28DeviceReduceSingleTileKernelINS2_10policy_hubIiyN4cuda3std3__44plusIiEEE10Policy1000EN6thrust24THRUST_300001_SM_1000_NS6detail15normal_iteratorINSD_10device_ptrIiEEEEPiyS9_iiNS7_10__identityEEEvT0_T1_T2_T3_T4_T6__param_2,
	.param .align 1 .b8 _ZN3cub18CUB_300001_SM_10006detail6reduce28DeviceReduceSingleTileKernelINS2_10policy_hubIiyN4cuda3std3__44plusIiEEE10Policy1000EN6thrust24THRUST_300001_SM_1000_NS6detail15normal_iteratorINSD_10device_ptrIiEEEEPiyS9_iiNS7_10__identityEEEvT0_T1_T2_T3_T4_T6__param_3[1],
	.param .u32 _ZN3cub18CUB_300001_SM_10006detail6reduce28DeviceReduceSingleTileKernelINS2_10policy_hubIiyN4cuda3std3__44plusIiEEE10Policy1000EN6thrust24THRUST_300001_SM_1000_NS6detail15normal_iteratorINSD_10device_ptrIiEEEEPiyS9_iiNS7_10__identityEEEvT0_T1_T2_T3_T4_T6__param_4,
	.param .align 1 .b8 _ZN3cub18CUB_300001_SM_10006detail6reduce28DeviceReduceSingleTileKernelINS2_10policy_hubIiyN4cuda3std3__44plusIiEEE10Policy1000EN6thrust24THRUST_300001_SM_1000_NS6detail15normal_iteratorINSD_10device_ptrIiEEEEPiyS9_iiNS7_10__identityEEEvT0_T1_T2_T3_T4_T6__param_5[1]
)
.maxntid 256
.minnctapersm 1
{
	.reg .pred 	%p<59>;
	.reg .b32 	%r<471>;
	.reg .b64 	%rd<56>;
	// demoted variable
	.shared .align 4 .b8 _ZZN3cub18CUB_300001_SM_10006detail6reduce28DeviceReduceSingleTileKernelINS2_10policy_hubIiyN4cuda3std3__44plusIiEEE10Policy1000EN6thrust24THRUST_300001_SM_1000_NS6detail15normal_iteratorINSD_10device_ptrIiEEEEPiyS9_iiNS7_10__identityEEEvT0_T1_T2_T3_T4_T6_E12temp_storage[44];
	ld.param.u64 	%rd18, [_ZN3cub18CUB_300001_SM_10006detail6reduce28DeviceReduceSingleTileKernelINS2_10policy_hubIiyN4cuda3std3__44plusIiEEE10Policy1000EN6thrust24THRUST_300001_SM_1000_NS6detail15normal_iteratorINSD_10device_ptrIiEEEEPiyS9_iiNS7_10__identityEEEvT0_T1_T2_T3_T4_T6__param_0];
	ld.param.u64 	%rd20, [_ZN3cub18CUB_300001_SM_10006detail6reduce28DeviceReduceSingleTileKernelINS2_10policy_hubIiyN4cuda3std3__44plusIiEEE10Policy1000EN6thrust24THRUST_300001_SM_1000_NS6detail15normal_iteratorINSD_10device_ptrIiEEEEPiyS9_iiNS7_10__identityEEEvT0_T1_T2_T3_T4_T6__param_1];
	ld.param.u64 	%rd19, [_ZN3cub18CUB_300001_SM_10006detail6reduce28DeviceReduceSingleTileKernelINS2_10policy_hubIiyN4cuda3std3__44plusIiEEE10Policy1000EN6thrust24THRUST_300001_SM_1000_NS6detail15normal_iteratorINSD_10device_ptrIiEEEEPiyS9_iiNS7_10__identityEEEvT0_T1_T2_T3_T4_T6__param_2];
	ld.param.u32 	%r81, [_ZN3cub18CUB_300001_SM_10006detail6reduce28DeviceReduceSingleTileKernelINS2_10policy_hubIiyN4cuda3std3__44plusIiEEE10Policy1000EN6thrust24THRUST_300001_SM_1000_NS6detail15normal_iteratorINSD_10device_ptrIiEEEEPiyS9_iiNS7_10__identityEEEvT0_T1_T2_T3_T4_T6__param_4];
	cvta.to.global.u64 	%rd1, %rd20;
	setp.ne.s64 	%p1, %rd19, 0;
	@%p1 bra 	$L__BB6_3;
	mov.u32 	%r434, %tid.x;
	setp.ne.s32 	%p58, %r434, 0;
	@%p58 bra 	$L__BB6_51;
	st.global.u32 	[%rd1], %r81;
	bra.uni 	$L__BB6_51;
$L__BB6_3:
	cvta.to.global.u64 	%rd2, %rd18;
	setp.gt.u64 	%p2, %rd19, 4095;
	@%p2 bra 	$L__BB6_28;
	cvt.u32.u64 	%r1, %rd19;
	mov.u32 	%r2, %tid.x;
	setp.ge.u32 	%p24, %r2, %r1;
	mov.b32 	%r452, 0;
	mov.u32 	%r441, %r2;
	@%p24 bra 	$L__BB6_6;
	mul.wide.u32 	%rd41, %r2, 4;
	add.s64 	%rd42, %rd2, %rd41;
	ld.global.u32 	%r452, [%rd42];
	add.s32 	%r441, %r2, 256;
$L__BB6_6:
	setp.ge.u32 	%p25, %r441, %r1;
	@%p25 bra 	$L__BB6_19;
	not.b32 	%r261, %r441;
	add.s32 	%r262, %r261, %r1;
	shr.u32 	%r263, %r262, 8;
	add.s32 	%r7, %r263, 1;
	and.b32  	%r8, %r7, 15;
	setp.lt.u32 	%p26, %r262, 3840;
	@%p26 bra 	$L__BB6_10;
	and.b32  	%r264, %r7, 33554416;
	neg.s32 	%r437, %r264;
	mul.wide.u32 	%rd43, %r441, 4;
	add.s64 	%rd44, %rd43, %rd2;
	add.s64 	%rd51, %rd44, 8192;
$L__BB6_9:
	.pragma "nounroll";
	ld.global.u32 	%r265, [%rd51+-8192];
	add.s32 	%r266, %r265, %r452;
	ld.global.u32 	%r267, [%rd51+-7168];
	add.s32 	%r268, %r267, %r266;
	ld.global.u32 	%r269, [%rd51+-6144];
	add.s32 	%r270, %r269, %r268;
	ld.global.u32 	%r271, [%rd51+-5120];
	add.s32 	%r272, %r271, %r270;
	ld.global.u32 	%r273, [%rd51+-4096];
	add.s32 	%r274, %r273, %r272;
	ld.global.u32 	%r275, [%rd51+-3072];
	add.s32 	%r276, %r275, %r274;
	ld.global.u32 	%r277, [%rd51+-2048];
	add.s32 	%r278, %r277, %r276;
	ld.global.u32 	%r279, [%rd51+-1024];
	add.s32 	%r280, %r279, %r278;
	ld.global.u32 	%r281, [%rd51];
	add.s32 	%r282, %r281, %r280;
	ld.global.u32 	%r283, [%rd51+1024];
	add.s32 	%r284, %r283, %r282;
	ld.global.u32 	%r285, [%rd51+2048];
	add.s32 	%r286, %r285, %r284;
	ld.global.u32 	%r287, [%rd51+3072];
	add.s32 	%r288, %r287, %r286;
	ld.global.u32 	%r289, [%rd51+4096];
	add.s32 	%r290, %r289, %r288;
	ld.global.u32 	%r291, [%rd51+5120];
	add.s32 	%r292, %r291, %r290;
	ld.global.u32 	%r293, [%rd51+6144];
	add.s32 	%r294, %r293, %r292;
	ld.global.u32 	%r295, [%rd51+7168];
	add.s32 	%r452, %r295, %r294;
	add.s32 	%r441, %r441, 4096;
	add.s32 	%r437, %r437, 16;
	add.s64 	%rd51, %rd51, 16384;
	setp.ne.s32 	%p27, %r437, 0;
	@%p27 bra 	$L__BB6_9;
$L__BB6_10:
	setp.eq.s32 	%p28, %r8, 0;
	@%p28 bra 	$L__BB6_19;
	and.b32  	%r19, %r7, 7;
	setp.lt.u32 	%p29, %r8, 8;
	@%p29 bra 	$L__BB6_13;
	mul.wide.s32 	%rd45, %r441, 4;
	add.s64 	%rd46, %rd2, %rd45;
	ld.global.u32 	%r297, [%rd46];
	add.s32 	%r298, %r297, %r452;
	ld.global.u32 	%r299, [%rd46+1024];
	add.s32 	%r300, %r299, %r298;
	ld.global.u32 	%r301, [%rd46+2048];
	add.s32 	%r302, %r301, %r300;
	ld.global.u32 	%r303, [%rd46+3072];
	add.s32 	%r304, %r303, %r302;
	ld.global.u32 	%r305, [%rd46+4096];
	add.s32 	%r306, %r305, %r304;
	ld.global.u32 	%r307, [%rd46+5120];
	add.s32 	%r308, %r307, %r306;
	ld.global.u32 	%r309, [%rd46+6144];
	add.s32 	%r310, %r309, %r308;
	ld.global.u32 	%r311, [%rd46+7168];
	add.s32 	%r452, %r311, %r310;
	add.s32 	%r441, %r441, 2048;
$L__BB6_13:
	setp.eq.s32 	%p30, %r19, 0;
	@%p30 bra 	$L__BB6_19;
	and.b32  	%r25, %r7, 3;
	setp.lt.u32 	%p31, %r19, 4;
	@%p31 bra 	$L__BB6_16;
	mul.wide.s32 	%rd47, %r441, 4;
	add.s64 	%rd48, %rd2, %rd47;
	ld.global.u32 	%r313, [%rd48];
	add.s32 	%r314, %r313, %r452;
	ld.global.u32 	%r315, [%rd48+1024];
	add.s32 	%r316, %r315, %r314;
	ld.global.u32 	%r317, [%rd48+2048];
	add.s32 	%r318, %r317, %r316;
	ld.global.u32 	%r319, [%rd48+3072];
	add.s32 	%r452, %r319, %r318;
	add.s32 	%r441, %r441, 1024;
$L__BB6_16:
	setp.eq.s32 	%p32, %r25, 0;
	@%p32 bra 	$L__BB6_19;
	neg.s32 	%r449, %r25;
$L__BB6_18:
	.pragma "nounroll";
	mul.wide.s32 	%rd49, %r441, 4;
	add.s64 	%rd50, %rd2, %rd49;
	ld.global.u32 	%r320, [%rd50];
	add.s32 	%r452, %r320, %r452;
	add.s32 	%r441, %r441, 256;
	add.s32 	%r449, %r449, 1;
	setp.ne.s32 	%p33, %r449, 0;
	@%p33 bra 	$L__BB6_18;
$L__BB6_19:
	setp.lt.u64 	%p34, %rd19, 256;
	@%p34 bra 	$L__BB6_24;
	// begin inline asm
	mov.u32 %r384, %laneid;
	// end inline asm
	mov.b32 	%r387, 1;
	mov.b32 	%r408, 31;
	mov.b32 	%r409, -1;
	// begin inline asm
	shfl.sync.down.b32 %r385, %r452, %r387, %r408, %r409;
	// end inline asm
	setp.gt.s32 	%p50, %r384, 30;
	selp.b32 	%r410, 0, %r385, %p50;
	add.s32 	%r391, %r410, %r452;
	mov.b32 	%r392, 2;
	// begin inline asm
	shfl.sync.down.b32 %r390, %r391, %r392, %r408, %r409;
	// end inline asm
	setp.gt.s32 	%p51, %r384, 29;
	selp.b32 	%r411, 0, %r390, %p51;
	add.s32 	%r396, %r391, %r411;
	mov.b32 	%r397, 4;
	// begin inline asm
	shfl.sync.down.b32 %r395, %r396, %r397, %r408, %r409;
	// end inline asm
	setp.gt.s32 	%p52, %r384, 27;
	selp.b32 	%r412, 0, %r395, %p52;
	add.s32 	%r401, %r396, %r412;
	mov.b32 	%r402, 8;
	// begin inline asm
	shfl.sync.down.b32 %r400, %r401, %r402, %r408, %r409;
	// end inline asm
	setp.gt.s32 	%p53, %r384, 23;
	selp.b32 	%r413, 0, %r400, %p53;
	add.s32 	%r406, %r401, %r413;
	mov.b32 	%r407, 16;
	// begin inline asm
	shfl.sync.down.b32 %r405, %r406, %r407, %r408, %r409;
	// end inline asm
	setp.gt.s32 	%p54, %r384, 15;
	selp.b32 	%r414, 0, %r405, %p54;
	add.s32 	%r470, %r406, %r414;
	setp.ne.s32 	%p55, %r384, 0;
	@%p55 bra 	$L__BB6_22;
	shr.u32 	%r415, %r2, 3;
	and.b32  	%r416, %r415, 124;
	mov.u32 	%r417, _ZZN3cub18CUB_300001_SM_10006detail6reduce28DeviceReduceSingleTileKernelINS2_10policy_hubIiyN4cuda3std3__44plusIiEEE10Policy1000EN6thrust24THRUST_300001_SM_1000_NS6detail15normal_iteratorINSD_10device_ptrIiEEEEPiyS9_iiNS7_10__identityEEEvT0_T1_T2_T3_T4_T6_E12temp_storage;
	add.s32 	%r418, %r417, %r416;
	st.shared.u32 	[%r418+8], %r470;
$L__BB6_22:
	bar.sync 	0;
	setp.ne.s32 	%p56, %r2, 0;
	@%p56 bra 	$L__BB6_49;
	ld.shared.u32 	%r419, [_ZZN3cub18CUB_300001_SM_10006detail6reduce28DeviceReduceSingleTileKernelINS2_10policy_hubIiyN4cuda3std3__44plusIiEEE10Policy1000EN6thrust24THRUST_300001_SM_1000_NS6detail15normal_iteratorINSD_10device_ptrIiEEEEPiyS9_iiNS7_10__identityEEEvT0_T1_T2_T3_T4_T6_E12temp_storage+12];
	add.s32 	%r420, %r419, %r470;
	ld.shared.u32 	%r421, [_ZZN3cub18CUB_300001_SM_10006detail6reduce28DeviceReduceSingleTileKernelINS2_10policy_hubIiyN4cuda3std3__44plusIiEEE10Policy1000EN6thrust24THRUST_300001_SM_1000_NS6detail15normal_iteratorINSD_10device_ptrIiEEEEPiyS9_iiNS7_10__identityEEEvT0_T1_T2_T3_T4_T6_E12temp_storage+16];
	add.s32 	%r422, %r420, %r421;
	ld.shared.u32 	%r423, [_ZZN3cub18CUB_300001_SM_10006detail6reduce28DeviceReduceSingleTileKernelINS2_10policy_hubIiyN4cuda3std3__44plusIiEEE10Policy1000EN6thrust24THRUST_300001_SM_1000_NS6detail15normal_iteratorINSD_10device_ptrIiEEEEPiyS9_iiNS7_10__identityEEEvT0_T1_T2_T3_T4_T6_E12temp_storage+20];
	add.s32 	%r424, %r422, %r423;
	ld.shared.u32 	%r425, [_ZZN3cub18CUB_300001_SM_10006detail6reduce28DeviceReduceSingleTileKernelINS2_10policy_hubIiyN4cuda3std3__44plusIiEEE10Policy1000EN6thrust24THRUST_300001_SM_1000_NS6detail15normal_iteratorINSD_10device_ptrIiEEEEPiyS9_iiNS7_10__identityEEEvT0_T1_T2_T3_T4_T6_E12temp_storage+24];
	add.s32 	%r426, %r424, %r425;
	ld.shared.u32 	%r427, [_ZZN3cub18CUB_300001_SM_10006detail6reduce28DeviceReduceSingleTileKernelINS2_10policy_hubIiyN4cuda3std3__44plusIiEEE10Policy1000EN6thrust24THRUST_300001_SM_1000_NS6detail15normal_iteratorINSD_10device_ptrIiEEEEPiyS9_iiNS7_10__identityEEEvT0_T1_T2_T3_T4_T6_E12temp_storage+28];
	add.s32 	%r428, %r426, %r427;
	ld.shared.u32 	%r429, [_ZZN3cub18CUB_300001_SM_10006detail6reduce28DeviceReduceSingleTileKernelINS2_10policy_hubIiyN4cuda3std3__44plusIiEEE10Policy1000EN6thrust24THRUST_300001_SM_1000_NS6detail15normal_iteratorINSD_10device_ptrIiEEEEPiyS9_iiNS7_10__identityEEEvT0_T1_T2_T3_T4_T6_E12temp_storage+32];
	add.s32 	%r430, %r428, %r429;
	ld.shared.u32 	%r431, [_ZZN3cub18CUB_300001_SM_10006detail6reduce28DeviceReduceSingleTileKernelINS2_10policy_hubIiyN4cuda3std3__44plusIiEEE10Policy1000EN6thrust24THRUST_300001_SM_1000_NS6detail15normal_iteratorINSD_10device_ptrIiEEEEPiyS9_iiNS7_10__identityEEEvT0_T1_T2_T3_T4_T6_E12temp_storage+36];
	add.s32 	%r470, %r430, %r431;
	bra.uni 	$L__BB6_49;
$L__BB6_24:
	// begin inline asm
	mov.u32 %r321, %laneid;
	// end inline asm
	and.b32  	%r347, %r2, 992;
	add.s32 	%r348, %r347, 32;
	setp.gt.u32 	%p35, %r348, %r1;
	not.b32 	%r349, %r347;
	add.s32 	%r350, %r1, %r349;
	selp.b32 	%r345, %r350, 31, %p35;
	mov.b32 	%r324, 1;
	mov.b32 	%r346, -1;
	// begin inline asm
	shfl.sync.down.b32 %r322, %r452, %r324, %r345, %r346;
	// end inline asm
	setp.lt.s32 	%p36, %r321, %r345;
	selp.b32 	%r351, %r322, 0, %p36;
	add.s32 	%r328, %r351, %r452;
	mov.b32 	%r329, 2;
	// begin inline asm
	shfl.sync.down.b32 %r327, %r328, %r329, %r345, %r346;
	// end inline asm
	add.s32 	%r352, %r321, 2;
	setp.gt.s32 	%p37, %r352, %r345;
	selp.b32 	%r353, 0, %r327, %p37;
	add.s32 	%r333, %r328, %r353;
	mov.b32 	%r334, 4;
	// begin inline asm
	shfl.sync.down.b32 %r332, %r333, %r334, %r345, %r346;
	// end inline asm
	add.s32 	%r354, %r321, 4;
	setp.gt.s32 	%p38, %r354, %r345;
	selp.b32 	%r355, 0, %r332, %p38;
	add.s32 	%r338, %r333, %r355;
	mov.b32 	%r339, 8;
	// begin inline asm
	shfl.sync.down.b32 %r337, %r338, %r339, %r345, %r346;
	// end inline asm
	add.s32 	%r356, %r321, 8;
	setp.gt.s32 	%p39, %r356, %r345;
	selp.b32 	%r357, 0, %r337, %p39;
	add.s32 	%r343, %r338, %r357;
	mov.b32 	%r344, 16;
	// begin inline asm
	shfl.sync.down.b32 %r342, %r343, %r344, %r345, %r346;
	// end inline asm
	add.s32 	%r358, %r321, 16;
	setp.gt.s32 	%p40, %r358, %r345;
	selp.b32 	%r359, 0, %r342, %p40;
	add.s32 	%r470, %r343, %r359;
	setp.ne.s32 	%p41, %r321, 0;
	@%p41 bra 	$L__BB6_26;
	shr.u32 	%r360, %r2, 3;
	and.b32  	%r361, %r360, 124;
	mov.u32 	%r362, _ZZN3cub18CUB_300001_SM_10006detail6reduce28DeviceReduceSingleTileKernelINS2_10policy_hubIiyN4cuda3std3__44plusIiEEE10Policy1000EN6thrust24THRUST_300001_SM_1000_NS6detail15normal_iteratorINSD_10device_ptrIiEEEEPiyS9_iiNS7_10__identityEEEvT0_T1_T2_T3_T4_T6_E12temp_storage;
	add.s32 	%r363, %r362, %r361;
	st.shared.u32 	[%r363+8], %r470;
$L__BB6_26:
	bar.sync 	0;
	setp.ne.s32 	%p42, %r2, 0;
	@%p42 bra 	$L__BB6_49;
	setp.gt.u64 	%p43, %rd19, 32;
	ld.shared.u32 	%r364, [_ZZN3cub18CUB_300001_SM_10006detail6reduce28DeviceReduceSingleTileKernelINS2_10policy_hubIiyN4cuda3std3__44plusIiEEE10Policy1000EN6thrust24THRUST_300001_SM_1000_NS6detail15normal_iteratorINSD_10device_ptrIiEEEEPiyS9_iiNS7_10__identityEEEvT0_T1_T2_T3_T4_T6_E12temp_storage+12];
	selp.b32 	%r365, %r364, 0, %p43;
	add.s32 	%r366, %r365, %r470;
	setp.gt.u64 	%p44, %rd19, 64;
	ld.shared.u32 	%r367, [_ZZN3cub18CUB_300001_SM_10006detail6reduce28DeviceReduceSingleTileKernelINS2_10policy_hubIiyN4cuda3std3__44plusIiEEE10Policy1000EN6thrust24THRUST_300001_SM_1000_NS6detail15normal_iteratorINSD_10device_ptrIiEEEEPiyS9_iiNS7_10__identityEEEvT0_T1_T2_T3_T4_T6_E12temp_storage+16];
	selp.b32 	%r368, %r367, 0, %p44;
	add.s32 	%r369, %r366, %r368;
	setp.gt.u64 	%p45, %rd19, 96;
	ld.shared.u32 	%r370, [_ZZN3cub18CUB_300001_SM_10006detail6reduce28DeviceReduceSingleTileKernelINS2_10policy_hubIiyN4cuda3std3__44plusIiEEE10Policy1000EN6thrust24THRUST_300001_SM_1000_NS6detail15normal_iteratorINSD_10device_ptrIiEEEEPiyS9_iiNS7_10__identityEEEvT0_T1_T2_T3_T4_T6_E12temp_storage+20];
	selp.b32 	%r371, %r370, 0, %p45;
	add.s32 	%r372, %r369, %r371;
	setp.gt.u64 	%p46, %rd19, 128;
	ld.shared.u32 	%r373, [_ZZN3cub18CUB_300001_SM_10006detail6reduce28DeviceReduceSingleTileKernelINS2_10policy_hubIiyN4cuda3std3__44plusIiEEE10Policy1000EN6thrust24THRUST_300001_SM_1000_NS6detail15normal_iteratorINSD_10device_ptrIiEEEEPiyS9_iiNS7_10__identityEEEvT0_T1_T2_T3_T4_T6_E12temp_storage+24];
	selp.b32 	%r374, %r373, 0, %p46;
	add.s32 	%r375, %r372, %r374;
	setp.gt.u64 	%p47, %rd19, 160;
	ld.shared.u32 	%r376, [_ZZN3cub18CUB_300001_SM_10006detail6reduce28DeviceReduceSingleTileKernelINS2_10policy_hubIiyN4cuda3std3__44plusIiEEE10Policy1000EN6thrust24THRUST_300001_SM_1000_NS6detail15normal_iteratorINSD_10device_ptrIiEEEEPiyS9_iiNS7_10__identityEEEvT0_T1_T2_T3_T4_T6_E12temp_storage+28];
	selp.b32 	%r377, %r376, 0, %p47;
	add.s32 	%r378, %r375, %r377;
	setp.gt.u64 	%p48, %rd19, 192;
	ld.shared.u32 	%r379, [_ZZN3cub18CUB_300001_SM_10006detail6reduce28DeviceReduceSingleTileKernelINS2_10policy_hubIiyN4cuda3std3__44plusIiEEE10Policy1000EN6thrust24THRUST_300001_SM_1000_NS6detail15normal_iteratorINSD_10device_ptrIiEEEEPiyS9_iiNS7_10__identityEEEvT0_T1_T2_T3_T4_T6_E12temp_storage+32];
	selp.b32 	%r380, %r379, 0, %p48;
	add.s32 	%r381, %r378, %r380;
	setp.gt.u64 	%p49, %rd19, 224;
	ld.shared.u32 	%r382, [_ZZN3cub18CUB_300001_SM_10006detail6reduce28DeviceReduceSingleTileKernelINS2_10policy_hubIiyN4cuda3std3__44plusIiEEE10Policy1000EN6thrust24THRUST_300001_SM_1000_NS6detail15normal_iteratorINSD_10device_ptrIiEEEEPiyS9_iiNS7_10__identityEEEvT0_T1_T2_T3_T4_T6_E12temp_storage+36];
	selp.b32 	%r383, %r382, 0, %p49;
	add.s32 	%r470, %r381, %r383;
	bra.uni 	$L__BB6_49;
$L__BB6_28:
	mov.u32 	%r43, %tid.x;
	cvt.u64.u32 	%rd6, %r43;
	mul.wide.u32 	%rd22, %r43, 4;
	add.s64 	%rd7, %rd2, %rd22;
	ld.global.u32 	%r82, [%rd7];
	ld.global.u32 	%r83, [%rd7+1024];
	ld.global.u32 	%r84, [%rd7+2048];
	ld.global.u32 	%r85, [%rd7+3072];
	ld.global.u32 	%r86, [%rd7+4096];
	ld.global.u32 	%r87, [%rd7+5120];
	ld.global.u32 	%r88, [%rd7+6144];
	ld.global.u32 	%r89, [%rd7+7168];
	ld.global.u32 	%r90, [%rd7+8192];
	ld.global.u32 	%r91, [%rd7+9216];
	ld.global.u32 	%r92, [%rd7+10240];
	ld.global.u32 	%r93, [%rd7+11264];
	ld.global.u32 	%r94, [%rd7+12288];
	ld.global.u32 	%r95, [%rd7+13312];
	ld.global.u32 	%r96, [%rd7+14336];
	ld.global.u32 	%r97, [%rd7+15360];
	add.s32 	%r98, %r83, %r82;
	add.s32 	%r99, %r84, %r98;
	add.s32 	%r100, %r85, %r99;
	add.s32 	%r101, %r86, %r100;
	add.s32 	%r102, %r87, %r101;
	add.s32 	%r103, %r88, %r102;
	add.s32 	%r104, %r89, %r103;
	add.s32 	%r105, %r90, %r104;
	add.s32 	%r106, %r91, %r105;
	add.s32 	%r107, %r92, %r106;
	add.s32 	%r108, %r93, %r107;
	add.s32 	%r109, %r94, %r108;
	add.s32 	%r110, %r95, %r109;
	add.s32 	%r111, %r96, %r110;
	add.s32 	%r469, %r97, %r111;
	add.s64 	%rd8, %rd19, -4096;
	setp.lt.u64 	%p3, %rd8, 4096;
	mov.b64 	%rd53, 4096;
	@%p3 bra 	$L__BB6_32;
	mov.b64 	%rd53, 4096;
$L__BB6_30:
	shl.b64 	%rd24, %rd53, 2;
	add.s64 	%rd25, %rd7, %rd24;
	ld.global.u32 	%r112, [%rd25];
	ld.global.u32 	%r113, [%rd25+1024];
	ld.global.u32 	%r114, [%rd25+2048];
	ld.global.u32 	%r115, [%rd25+3072];
	ld.global.u32 	%r116, [%rd25+4096];
	ld.global.u32 	%r117, [%rd25+5120];
	ld.global.u32 	%r118, [%rd25+6144];
	ld.global.u32 	%r119, [%rd25+7168];
	ld.global.u32 	%r120, [%rd25+8192];
	ld.global.u32 	%r121, [%rd25+9216];
	ld.global.u32 	%r122, [%rd25+10240];
	ld.global.u32 	%r123, [%rd25+11264];
	ld.global.u32 	%r124, [%rd25+12288];
	ld.global.u32 	%r125, [%rd25+13312];
	ld.global.u32 	%r126, [%rd25+14336];
	ld.global.u32 	%r127, [%rd25+15360];
	add.s32 	%r128, %r112, %r469;
	add.s32 	%r129, %r113, %r128;
	add.s32 	%r130, %r114, %r129;
	add.s32 	%r131, %r115, %r130;
	add.s32 	%r132, %r116, %r131;
	add.s32 	%r133, %r117, %r132;
	add.s32 	%r134, %r118, %r133;
	add.s32 	%r135, %r119, %r134;
	add.s32 	%r136, %r120, %r135;
	add.s32 	%r137, %r121, %r136;
	add.s32 	%r138, %r122, %r137;
	add.s32 	%r139, %r123, %r138;
	add.s32 	%r140, %r124, %r139;
	add.s32 	%r141, %r125, %r140;
	add.s32 	%r142, %r126, %r141;
	add.s32 	%r469, %r127, %r142;
	sub.s64 	%rd26, %rd19, %rd53;
	setp.lt.u64 	%p4, %rd26, 4096;
	@%p4 bra 	$L__BB6_45;
	add.s64 	%rd53, %rd53, 4096;
	setp.le.u64 	%p5, %rd53, %rd8;
	@%p5 bra 	$L__BB6_30;
$L__BB6_32:
	setp.le.u64 	%p6, %rd19, %rd53;
	cvt.u32.u64 	%r143, %rd53;
	cvt.u32.u64 	%r144, %rd19;
	sub.s32 	%r145, %r144, %r143;
	setp.ge.s32 	%p7, %r43, %r145;
	or.pred  	%p8, %p6, %p7;
	@%p8 bra 	$L__BB6_45;
	not.b32 	%r149, %r43;
	add.s32 	%r150, %r149, %r144;
	sub.s32 	%r152, %r150, %r143;
	shr.u32 	%r153, %r152, 8;
	add.s32 	%r48, %r153, 1;
	and.b32  	%r49, %r48, 15;
	setp.lt.u32 	%p9, %r152, 3840;
	mov.u32 	%r459, %r43;
	@%p9 bra 	$L__BB6_36;
	and.b32  	%r154, %r48, 33554416;
	neg.s32 	%r455, %r154;
	add.s64 	%rd27, %rd53, %rd6;
	shl.b64 	%rd28, %rd27, 2;
	add.s64 	%rd29, %rd28, %rd2;
	add.s64 	%rd54, %rd29, 8192;
	mov.u32 	%r459, %r43;
$L__BB6_35:
	.pragma "nounroll";
	ld.global.u32 	%r155, [%rd54+-8192];
	add.s32 	%r156, %r155, %r469;
	ld.global.u32 	%r157, [%rd54+-7168];
	add.s32 	%r158, %r157, %r156;
	ld.global.u32 	%r159, [%rd54+-6144];
	add.s32 	%r160, %r159, %r158;
	ld.global.u32 	%r161, [%rd54+-5120];
	add.s32 	%r162, %r161, %r160;
	ld.global.u32 	%r163, [%rd54+-4096];
	add.s32 	%r164, %r163, %r162;
	ld.global.u32 	%r165, [%rd54+-3072];
	add.s32 	%r166, %r165, %r164;
	ld.global.u32 	%r167, [%rd54+-2048];
	add.s32 	%r168, %r167, %r166;
	ld.global.u32 	%r169, [%rd54+-1024];
	add.s32 	%r170, %r169, %r168;
	ld.global.u32 	%r171, [%rd54];
	add.s32 	%r172, %r171, %r170;
	ld.global.u32 	%r173, [%rd54+1024];
	add.s32 	%r174, %r173, %r172;
	ld.global.u32 	%r175, [%rd54+2048];
	add.s32 	%r176, %r175, %r174;
	ld.global.u32 	%r177, [%rd54+3072];
	add.s32 	%r178, %r177, %r176;
	ld.global.u32 	%r179, [%rd54+4096];
	add.s32 	%r180, %r179, %r178;
	ld.global.u32 	%r181, [%rd54+5120];
	add.s32 	%r182, %r181, %r180;
	ld.global.u32 	%r183, [%rd54+6144];
	add.s32 	%r184, %r183, %r182;
	ld.global.u32 	%r185, [%rd54+7168];
	add.s32 	%r469, %r185, %r184;
	add.s32 	%r459, %r459, 4096;
	add.s32 	%r455, %r455, 16;
	add.s64 	%rd54, %rd54, 16384;
	setp.ne.s32 	%p10, %r455, 0;
	@%p10 bra 	$L__BB6_35;
$L__BB6_36:
	setp.eq.s32 	%p11, %r49, 0;
	@%p11 bra 	$L__BB6_45;
	and.b32  	%r60, %r48, 7;
	setp.lt.u32 	%p12, %r49, 8;
	@%p12 bra 	$L__BB6_39;
	cvt.u64.u32 	%rd30, %r459;
	add.s64 	%rd31, %rd53, %rd30;
	shl.b64 	%rd32, %rd31, 2;
	add.s64 	%rd33, %rd2, %rd32;
	ld.global.u32 	%r187, [%rd33];
	add.s32 	%r188, %r187, %r469;
	ld.global.u32 	%r189, [%rd33+1024];
	add.s32 	%r190, %r189, %r188;
	ld.global.u32 	%r191, [%rd33+2048];
	add.s32 	%r192, %r191, %r190;
	ld.global.u32 	%r193, [%rd33+3072];
	add.s32 	%r194, %r193, %r192;
	ld.global.u32 	%r195, [%rd33+4096];
	add.s32 	%r196, %r195, %r194;
	ld.global.u32 	%r197, [%rd33+5120];
	add.s32 	%r198, %r197, %r196;
	ld.global.u32 	%r199, [%rd33+6144];
	add.s32 	%r200, %r199, %r198;
	ld.global.u32 	%r201, [%rd33+7168];
	add.s32 	%r469, %r201, %r200;
	add.s32 	%r459, %r459, 2048;
$L__BB6_39:
	setp.eq.s32 	%p13, %r60, 0;
	@%p13 bra 	$L__BB6_45;
	and.b32  	%r66, %r48, 3;
	setp.lt.u32 	%p14, %r60, 4;
	@%p14 bra 	$L__BB6_42;
	cvt.u64.u32 	%rd34, %r459;
	add.s64 	%rd35, %rd53, %rd34;
	shl.b64 	%rd36, %rd35, 2;
	add.s64 	%rd37, %rd2, %rd36;
	ld.global.u32 	%r203, [%rd37];
	add.s32 	%r204, %r203, %r469;
	ld.global.u32 	%r205, [%rd37+1024];
	add.s32 	%r206, %r205, %r204;
	ld.global.u32 	%r207, [%rd37+2048];
	add.s32 	%r208, %r207, %r206;
	ld.global.u32 	%r209, [%rd37+3072];
	add.s32 	%r469, %r209, %r208;
	add.s32 	%r459, %r459, 1024;
$L__BB6_42:
	setp.eq.s32 	%p15, %r66, 0;
	@%p15 bra 	$L__BB6_45;
	cvt.u64.u32 	%rd38, %r459;
	add.s64 	%rd39, %rd53, %rd38;
	shl.b64 	%rd40, %rd39, 2;
	add.s64 	%rd55, %rd2, %rd40;
	neg.s32 	%r467, %r66;
$L__BB6_44:
	.pragma "nounroll";
	ld.global.u32 	%r210, [%rd55];
	add.s32 	%r469, %r210, %r469;
	add.s64 	%rd55, %rd55, 1024;
	add.s32 	%r467, %r467, 1;
	setp.ne.s32 	%p16, %r467, 0;
	@%p16 bra 	$L__BB6_44;
$L__BB6_45:
	// begin inline asm
	mov.u32 %r211, %laneid;
	// end inline asm
	mov.b32 	%r214, 1;
	mov.b32 	%r235, 31;
	mov.b32 	%r236, -1;
	// begin inline asm
	shfl.sync.down.b32 %r212, %r469, %r214, %r235, %r236;
	// end inline asm
	setp.gt.s32 	%p17, %r211, 30;
	selp.b32 	%r237, 0, %r212, %p17;
	add.s32 	%r218, %r237, %r469;
	mov.b32 	%r219, 2;
	// begin inline asm
	shfl.sync.down.b32 %r217, %r218, %r219, %r235, %r236;
	// end inline asm
	setp.gt.s32 	%p18, %r211, 29;
	selp.b32 	%r238, 0, %r217, %p18;
	add.s32 	%r223, %r218, %r238;
	mov.b32 	%r224, 4;
	// begin inline asm
	shfl.sync.down.b32 %r222, %r223, %r224, %r235, %r236;
	// end inline asm
	setp.gt.s32 	%p19, %r211, 27;
	selp.b32 	%r239, 0, %r222, %p19;
	add.s32 	%r228, %r223, %r239;
	mov.b32 	%r229, 8;
	// begin inline asm
	shfl.sync.down.b32 %r227, %r228, %r229, %r235, %r236;
	// end inline asm
	setp.gt.s32 	%p20, %r211, 23;
	selp.b32 	%r240, 0, %r227, %p20;
	add.s32 	%r233, %r228, %r240;
	mov.b32 	%r234, 16;
	// begin inline asm
	shfl.sync.down.b32 %r232, %r233, %r234, %r235, %r236;
	// end inline asm
	setp.gt.s32 	%p21, %r211, 15;
	selp.b32 	%r241, 0, %r232, %p21;
	add.s32 	%r470, %r233, %r241;
	setp.ne.s32 	%p22, %r211, 0;
	@%p22 bra 	$L__BB6_47;
	shr.u32 	%r242, %r43, 3;
	and.b32  	%r243, %r242, 124;
	mov.u32 	%r244, _ZZN3cub18CUB_300001_SM_10006detail6reduce28DeviceReduceSingleTileKernelINS2_10policy_hubIiyN4cuda3std3__44plusIiEEE10Policy1000EN6thrust24THRUST_300001_SM_1000_NS6detail15normal_iteratorINSD_10device_ptrIiEEEEPiyS9_iiNS7_10__identityEEEvT0_T1_T2_T3_T4_T6_E12temp_storage;
	add.s32 	%r245, %r244, %r243;
	st.shared.u32 	[%r245+8], %r470;
$L__BB6_47:
	bar.sync 	0;
	setp.ne.s32 	%p23, %r43, 0;
	@%p23 bra 	$L__BB6_49;
	ld.shared.u32 	%r246, [_ZZN3cub18CUB_300001_SM_10006detail6reduce28DeviceReduceSingleTileKernelINS2_10policy_hubIiyN4cuda3std3__44plusIiEEE10Policy1000EN6thrust24THRUST_300001_SM_1000_NS6detail15normal_iteratorINSD_10device_ptrIiEEEEPiyS9_iiNS7_10__identityEEEvT0_T1_T2_T3_T4_T6_E12temp_storage+12];
	add.s32 	%r247, %r246, %r470;
	ld.shared.u32 	%r248, [_ZZN3cub18CUB_300001_SM_10006detail6reduce28DeviceReduceSingleTileKernelINS2_10policy_hubIiyN4cuda3std3__44plusIiEEE10Policy1000EN6thrust24THRUST_300001_SM_1000_NS6detail15normal_iteratorINSD_10device_ptrIiEEEEPiyS9_iiNS7_10__identityEEEvT0_T1_T2_T3_T4_T6_E12temp_storage+16];
	add.s32 	%r249, %r247, %r248;
	ld.shared.u32 	%r250, [_ZZN3cub18CUB_300001_SM_10006detail6reduce28DeviceReduceSingleTileKernelINS2_10policy_hubIiyN4cuda3std3__44plusIiEEE10Policy1000EN6thrust24THRUST_300001_SM_1000_NS6detail15normal_iteratorINSD_10device_ptrIiEEEEPiyS9_iiNS7_10__identityEEEvT0_T1_T2_T3_T4_T6_E12temp_storage+20];
	add.s32 	%r251, %r249, %r250;
	ld.shared.u32 	%r252, [_ZZN3cub18CUB_300001_SM_10006detail6reduce28DeviceReduceSingleTileKernelINS2_10policy_hubIiyN4cuda3std3__44plusIiEEE10Policy1000EN6thrust24THRUST_300001_SM_1000_NS6detail15normal_iteratorINSD_10device_ptrIiEEEEPiyS9_iiNS7_10__identityEEEvT0_T1_T2_T3_T4_T6_E12temp_storage+24];
	add.s32 	%r253, %r251, %r252;
	ld.shared.u32 	%r254, [_ZZN3cub18CUB_300001_SM_10006detail6reduce28DeviceReduceSingleTileKernelINS2_10policy_hubIiyN4cuda3std3__44plusIiEEE10Policy1000EN6thrust24THRUST_300001_SM_1000_NS6detail15normal_iteratorINSD_10device_ptrIiEEEEPiyS9_iiNS7_10__identityEEEvT0_T1_T2_T3_T4_T6_E12temp_storage+28];
	add.s32 	%r255, %r253, %r254;
	ld.shared.u32 	%r256, [_ZZN3cub18CUB_300001_SM_10006detail6reduce28DeviceReduceSingleTileKernelINS2_10policy_hubIiyN4cuda3std3__44plusIiEEE10Policy1000EN6thrust24THRUST_300001_SM_1000_NS6detail15normal_iteratorINSD_10device_ptrIiEEEEPiyS9_iiNS7_10__identityEEEvT0_T1_T2_T3_T4_T6_E12temp_storage+32];
	add.s32 	%r257, %r255, %r256;
	ld.shared.u32 	%r258, [_ZZN3cub18CUB_300001_SM_10006detail6reduce28DeviceReduceSingleTileKernelINS2_10policy_hubIiyN4cuda3std3__44plusIiEEE10Policy1000EN6thrust24THRUST_300001_SM_1000_NS6detail15normal_iteratorINSD_10device_ptrIiEEEEPiyS9_iiNS7_10__identityEEEvT0_T1_T2_T3_T4_T6_E12temp_storage+36];
	add.s32 	%r470, %r257, %r258;
$L__BB6_49:
	mov.u32 	%r432, %tid.x;
	setp.ne.s32 	%p57, %r432, 0;
	@%p57 bra 	$L__BB6_51;
	add.s32 	%r433, %r470, %r81;
	st.global.u32 	[%rd1], %r433;
$L__BB6_51:
	ret;

}
	// .globl	_ZN3cub18CUB_300001_SM_10006detail6reduce18DeviceReduceKernelINS2_10policy_hubIiyN4cuda3std3__44plusIiEEE10Policy1000EN6thrust24THRUST_300001_SM_1000_NS6detail15normal_iteratorINSD_10device_ptrIiEEEEyS9_iNS7_10__identityEEEvT0_PT3_T1_NS0_13GridEvenShareISN_EET2_T4_
.visible .entry _ZN3cub18CUB_300001_SM_10006detail6reduce18DeviceReduceKernelINS2_10policy_hubIiyN4cuda3std3__44plusIiEEE10Policy1000EN6thrust24THRUST_300001_SM_1000_NS6detail15normal_iteratorINSD_10device_ptrIiEEEEyS9_iNS7_10__identityEEEvT0_PT3_T1_NS0_13GridEvenShareISN_EET2_T4_(
	.param .align 8 .b8 _ZN3cub18CUB_300001_SM_10006detail6reduce18DeviceReduceKernelINS2_10policy_hubIiyN4cuda3std3__44plusIiEEE10Policy1000EN6thrust24THRUST_300001_SM_1000_NS6detail15normal_iteratorINSD_10device_ptrIiEEEEyS9_iNS7_10__identityEEEvT0_PT3_T1_NS0_13GridEvenShareISN_EET2_T4__param_0[8],
	.param .u64 .ptr .align 1 _ZN3cub18CUB_300001_SM_10006detail6reduce18DeviceReduceKernelINS2_10policy_hubIiyN4cuda3std3__44plusIiEEE10Policy1000EN6thrust24THRUST_300001_SM_1000_NS6detail15normal_iteratorINSD_10device_ptrIiEEEEyS9_iNS7_10__identityEEEvT0_PT3_T1_NS0_13GridEvenShareISN_EET2_T4__param_1,
	.param .u64 _ZN3cub18CUB_300001_SM_10006detail6reduce18DeviceReduceKernelINS2_10policy_hubIiyN4cuda3std3__44plusIiEEE10Policy1000EN6thrust24THRUST_300001_SM_1000_NS6detail15normal_iteratorINSD_10device_ptrIiEEEEyS9_iNS7_10__identityEEEvT0_PT3_T1_NS0_13GridEvenShareISN_EET2_T4__param_2,
	.param .align 8 .b8 _ZN3cub18CUB_300001_SM_10006detail6reduce18DeviceReduceKernelINS2_10policy_hubIiyN4cuda3std3__44plusIiEEE10Policy1000EN6thrust24THRUST_300001_SM_1000_NS6detail15normal_iteratorINSD_10device_ptrIiEEEEyS9_iNS7_10__identityEEEvT0_PT3_T1_NS0_13GridEvenShareISN_EET2_T4__param_3[72],
	.param .align 1 .b8 _ZN3cub18CUB_300001_SM_10006detail6reduce18DeviceReduceKernelINS2_10policy_hubIiyN4cuda3std3__44plusIiEEE10Policy1000EN6thrust24THRUST_300001_SM_1000_NS6detail15normal_iteratorINSD_10device_ptrIiEEEEyS9_iNS7_10__identityEEEvT0_PT3_T1_NS0_13GridEvenShareISN_EET2_T4__param_4[1],
	.param .align 1 .b8 _ZN3cub18CUB_300001_SM_10006detail6reduce18DeviceReduceKernelINS2_10policy_hubIiyN4cuda3std3__44plusIiEEE10Policy1000EN6thrust24THRUST_300001_SM_1000_NS6detail15normal_iteratorINSD_10device_ptrIiEEEEyS9_iNS7_10__identityEEEvT0_PT3_T1_NS0_13GridEvenShareISN_EET2_T4__param_5[1]
)
.maxntid 256
{
	.reg .pred 	%p<57>;
	.reg .b16 	%rs<4>;
	.reg .b32 	%r<502>;
	.reg .b64 	%rd<78>;
	// demoted variable
	.shared .align 4 .b8 _ZZN3cub18CUB_300001_SM_10006detail6reduce18DeviceReduceKernelINS2_10policy_hubIiyN4cuda3std3__44plusIiEEE10Policy1000EN6thrust24THRUST_300001_SM_1000_NS6detail15normal_iteratorINSD_10device_ptrIiEEEEyS9_iNS7_10__identityEEEvT0_PT3_T1_NS0_13GridEvenShareISN_EET2_T4_E12temp_storage[44];
	ld.param.u64 	%rd1, [_ZN3cub18CUB_300001_SM_10006detail6reduce18DeviceReduceKernelINS2_10policy_hubIiyN4cuda3std3__44plusIiEEE10Policy1000EN6thrust24THRUST_300001_SM_1000_NS6detail15normal_iteratorINSD_10device_ptrIiEEEEyS9_iNS7_10__identityEEEvT0_PT3_T1_NS0_13GridEvenShareISN_EET2_T4__param_3+32];
	ld.param.u32 	%r1, [_ZN3cub18CUB_300001_SM_10006detail6reduce18DeviceReduceKernelINS2_10policy_hubIiyN4cuda3std3__44plusIiEEE10Policy1000EN6thrust24THRUST_300001_SM_1000_NS6detail15normal_iteratorINSD_10device_ptrIiEEEEyS9_iNS7_10__identityEEEvT0_PT3_T1_NS0_13GridEvenShareISN_EET2_T4__param_3+40];
	ld.param.u64 	%rd25, [_ZN3cub18CUB_300001_SM_10006detail6reduce18DeviceReduceKernelINS2_10policy_hubIiyN4cuda3std3__44plusIiEEE10Policy1000EN6thrust24THRUST_300001_SM_1000_NS6detail15normal_iteratorINSD_10device_ptrIiEEEEyS9_iNS7_10__identityEEEvT0_PT3_T1_NS0_13GridEvenShareISN_EET2_T4__param_0];
	cvta.to.global.u64 	%rd2, %rd25;
	mov.u32 	%r2, %ctaid.x;
	shl.b32 	%r88, %r1, 12;
	cvt.s64.s32 	%rd3, %r88;
	shl.b32 	%r89, %r2, 12;
	cvt.u64.u32 	%rd4, %r89;
	sub.s64 	%rd5, %rd1, %rd4;
	setp.gt.u64 	%p1, %rd5, 4095;
	@%p1 bra 	$L__BB7_25;
	cvt.u32.u64 	%r287, %rd4;
	cvt.u32.u64 	%r3, %rd1;
	sub.s32 	%r4, %r3, %r287;
	mov.u32 	%r5, %tid.x;
	setp.ge.s32 	%p23, %r5, %r4;
	mov.b32 	%r482, 0;
	mov.u32 	%r471, %r5;
	@%p23 bra 	$L__BB7_3;
	add.s32 	%r289, %r287, %r5;
	mul.wide.u32 	%rd51, %r289, 4;
	add.s64 	%rd52, %rd2, %rd51;
	ld.global.u32 	%r482, [%rd52];
	add.s32 	%r471, %r5, 256;
$L__BB7_3:
	setp.ge.s32 	%p24, %r471, %r4;
	@%p24 bra 	$L__BB7_16;
	not.b32 	%r292, %r471;
	add.s32 	%r293, %r292, %r3;
	sub.s32 	%r294, %r293, %r287;
	shr.u32 	%r295, %r294, 8;
	add.s32 	%r10, %r295, 1;
	and.b32  	%r11, %r10, 15;
	setp.lt.u32 	%p25, %r294, 3840;
	@%p25 bra 	$L__BB7_7;
	and.b32  	%r296, %r10, 33554416;
	neg.s32 	%r467, %r296;
	mul.wide.u32 	%rd53, %r2, 16384;
	mul.wide.u32 	%rd54, %r471, 4;
	or.b64  	%rd55, %rd53, %rd54;
	add.s64 	%rd56, %rd55, %rd2;
	add.s64 	%rd72, %rd56, 8192;
$L__BB7_6:
	.pragma "nounroll";
	ld.global.u32 	%r297, [%rd72+-8192];
	add.s32 	%r298, %r297, %r482;
	ld.global.u32 	%r299, [%rd72+-7168];
	add.s32 	%r300, %r299, %r298;
	ld.global.u32 	%r301, [%rd72+-6144];
	add.s32 	%r302, %r301, %r300;
	ld.global.u32 	%r303, [%rd72+-5120];
	add.s32 	%r304, %r303, %r302;
	ld.global.u32 	%r305, [%rd72+-4096];
	add.s32 	%r306, %r305, %r304;
	ld.global.u32 	%r307, [%rd72+-3072];
	add.s32 	%r308, %r307, %r306;
	ld.global.u32 	%r309, [%rd72+-2048];
	add.s32 	%r310, %r309, %r308;
	ld.global.u32 	%r311, [%rd72+-1024];
	add.s32 	%r312, %r311, %r310;
	ld.global.u32 	%r313, [%rd72];
	add.s32 	%r314, %r313, %r312;
	ld.global.u32 	%r315, [%rd72+1024];
	add.s32 	%r316, %r315, %r314;
	ld.global.u32 	%r317, [%rd72+2048];
	add.s32 	%r318, %r317, %r316;
	ld.global.u32 	%r319, [%rd72+3072];
	add.s32 	%r320, %r319, %r318;
	ld.global.u32 	%r321, [%rd72+4096];
	add.s32 	%r322, %r321, %r320;
	ld.global.u32 	%r323, [%rd72+5120];
	add.s32 	%r324, %r323, %r322;
	ld.global.u32 	%r325, [%rd72+6144];
	add.s32 	%r326, %r325, %r324;
	ld.global.u32 	%r327, [%rd72+7168];
	add.s32 	%r482, %r327, %r326;
	add.s32 	%r471, %r471, 4096;
	add.s32 	%r467, %r467, 16;
	add.s64 	%rd72, %rd72, 16384;
	setp.ne.s32 	%p26, %r467, 0;
	@%p26 bra 	$L__BB7_6;
$L__BB7_7:
	setp.eq.s32 	%p27, %r11, 0;
	@%p27 bra 	$L__BB7_16;
	and.b32  	%r22, %r10, 7;
	setp.lt.u32 	%p28, %r11, 8;
	@%p28 bra 	$L__BB7_10;
	cvt.s64.s32 	%rd57, %r471;
	add.s64 	%rd58, %rd57, %rd4;
	shl.b64 	%rd59, %rd58, 2;
	add.s64 	%rd60, %rd2, %rd59;
	ld.global.u32 	%r329, [%rd60];
	add.s32 	%r330, %r329, %r482;
	ld.global.u32 	%r331, [%rd60+1024];
	add.s32 	%r332, %r331, %r330;
	ld.global.u32 	%r333, [%rd60+2048];
	add.s32 	%r334, %r333, %r332;
	ld.global.u32 	%r335, [%rd60+3072];
	add.s32 	%r336, %r335, %r334;
	ld.global.u32 	%r337, [%rd60+4096];
	add.s32 	%r338, %r337, %r336;
	ld.global.u32 	%r339, [%rd60+5120];
	add.s32 	%r340, %r339, %r338;
	ld.global.u32 	%r341, [%rd60+6144];
	add.s32 	%r342, %r341, %r340;
	ld.global.u32 	%r343, [%rd60+7168];
	add.s32 	%r482, %r343, %r342;
	add.s32 	%r471, %r471, 2048;
$L__BB7_10:
	setp.eq.s32 	%p29, %r22, 0;
	@%p29 bra 	$L__BB7_16;
	and.b32  	%r28, %r10, 3;
	setp.lt.u32 	%p30, %r22, 4;
	@%p30 bra 	$L__BB7_13;
	cvt.s64.s32 	%rd61, %r471;
	add.s64 	%rd62, %rd61, %rd4;
	shl.b64 	%rd63, %rd62, 2;
	add.s64 	%rd64, %rd2, %rd63;
	ld.global.u32 	%r345, [%rd64];
	add.s32 	%r346, %r345, %r482;
	ld.global.u32 	%r347, [%rd64+1024];
	add.s32 	%r348, %r347, %r346;
	ld.global.u32 	%r349, [%rd64+2048];
	add.s32 	%r350, %r349, %r348;
	ld.global.u32 	%r351, [%rd64+3072];
	add.s32 	%r482, %r351, %r350;
	add.s32 	%r471, %r471, 1024;
$L__BB7_13:
	setp.eq.s32 	%p31, %r28, 0;
	@%p31 bra 	$L__BB7_16;
	mul.wide.u32 	%rd65, %r2, 16384;
	add.s64 	%rd9, %rd2, %rd65;
	neg.s32 	%r479, %r28;
$L__BB7_15:
	.pragma "nounroll";
	mul.wide.s32 	%rd66, %r471, 4;
	add.s64 	%rd67, %rd9, %rd66;
	ld.global.u32 	%r352, [%rd67];
	add.s32 	%r482, %r352, %r482;
	add.s32 	%r471, %r471, 256;
	add.s32 	%r479, %r479, 1;
	setp.ne.s32 	%p32, %r479, 0;
	@%p32 bra 	$L__BB7_15;
$L__BB7_16:
	setp.lt.s32 	%p33, %r4, 256;
	@%p33 bra 	$L__BB7_21;
	// begin inline asm
	mov.u32 %r416, %laneid;
	// end inline asm
	mov.b32 	%r419, 1;
	mov.b32 	%r440, 31;
	mov.b32 	%r441, -1;
	// begin inline asm
	shfl.sync.down.b32 %r417, %r482, %r419, %r440, %r441;
	// end inline asm
	setp.gt.s32 	%p49, %r416, 30;
	selp.b32 	%r442, 0, %r417, %p49;
	add.s32 	%r423, %r442, %r482;
	mov.b32 	%r424, 2;
	// begin inline asm
	shfl.sync.down.b32 %r422, %r423, %r424, %r440, %r441;
	// end inline asm
	setp.gt.s32 	%p50, %r416, 29;
	selp.b32 	%r443, 0, %r422, %p50;
	add.s32 	%r428, %r423, %r443;
	mov.b32 	%r429, 4;
	// begin inline asm
	shfl.sync.down.b32 %r427, %r428, %r429, %r440, %r441;
	// end inline asm
	setp.gt.s32 	%p51, %r416, 27;
	selp.b32 	%r444, 0, %r427, %p51;
	add.s32 	%r433, %r428, %r444;
	mov.b32 	%r434, 8;
	// begin inline asm
	shfl.sync.down.b32 %r432, %r433, %r434, %r440, %r441;
	// end inline asm
	setp.gt.s32 	%p52, %r416, 23;
	selp.b32 	%r445, 0, %r432, %p52;
	add.s32 	%r438, %r433, %r445;
	mov.b32 	%r439, 16;
	// begin inline asm
	shfl.sync.down.b32 %r437, %r438, %r439, %r440, %r441;
	// end inline asm
	setp.gt.s32 	%p53, %r416, 15;
	selp.b32 	%r446, 0, %r437, %p53;
	add.s32 	%r501, %r438, %r446;
	setp.ne.s32 	%p54, %r416, 0;
	@%p54 bra 	$L__BB7_19;
	shr.u32 	%r447, %r5, 3;
	and.b32  	%r448, %r447, 124;
	mov.u32 	%r449, _ZZN3cub18CUB_300001_SM_10006detail6reduce18DeviceReduceKernelINS2_10policy_hubIiyN4cuda3std3__44plusIiEEE10Policy1000EN6thrust24THRUST_300001_SM_1000_NS6detail15normal_iteratorINSD_10device_ptrIiEEEEyS9_iNS7_10__identityEEEvT0_PT3_T1_NS0_13GridEvenShareISN_EET2_T4_E12temp_storage;
	add.s32 	%r450, %r449, %r448;
	st.shared.u32 	[%r450+8], %r501;
$L__BB7_19:
	bar.sync 	0;
	setp.ne.s32 	%p55, %r5, 0;
	@%p55 bra 	$L__BB7_46;
	ld.shared.u32 	%r451, [_ZZN3cub18CUB_300001_SM_10006detail6reduce18DeviceReduceKernelINS2_10policy_hubIiyN4cuda3std3__44plusIiEEE10Policy1000EN6thrust24THRUST_300001_SM_1000_NS6detail15normal_iteratorINSD_10device_ptrIiEEEEyS9_iNS7_10__identityEEEvT0_PT3_T1_NS0_13GridEvenShareISN_EET2_T4_E12temp_storage+12];
	add.s32 	%r452, %r451, %r501;
	ld.shared.u32 	%r453, [_ZZN3cub18CUB_300001_SM_10006detail6reduce18DeviceReduceKernelINS2_10policy_hubIiyN4cuda3std3__44plusIiEEE10Policy1000EN6thrust24THRUST_300001_SM_1000_NS6detail15normal_iteratorINSD_10device_ptrIiEEEEyS9_iNS7_10__identityEEEvT0_PT3_T1_NS0_13GridEvenShareISN_EET2_T4_E12temp_storage+16];
	add.s32 	%r454, %r452, %r453;
	ld.shared.u32 	%r455, [_ZZN3cub18CUB_300001_SM_10006detail6reduce18DeviceReduceKernelINS2_10policy_hubIiyN4cuda3std3__44plusIiEEE10Policy1000EN6thrust24THRUST_300001_SM_1000_NS6detail15normal_iteratorINSD_10device_ptrIiEEEEyS9_iNS7_10__identityEEEvT0_PT3_T1_NS0_13GridEvenShareISN_EET2_T4_E12temp_storage+20];
	add.s32 	%r456, %r454, %r455;
	ld.shared.u32 	%r457, [_ZZN3cub18CUB_300001_SM_10006detail6reduce18DeviceReduceKernelINS2_10policy_hubIiyN4cuda3std3__44plusIiEEE10Policy1000EN6thrust24THRUST_300001_SM_1000_NS6detail15normal_iteratorINSD_10device_ptrIiEEEEyS9_iNS7_10__identityEEEvT0_PT3_T1_NS0_13GridEvenShareISN_EET2_T4_E12temp_storage+24];
	add.s32 	%r458, %r456, %r457;
	ld.shared.u32 	%r459, [_ZZN3cub18CUB_300001_SM_10006detail6reduce18DeviceReduceKernelINS2_10policy_hubIiyN4cuda3std3__44plusIiEEE10Policy1000EN6thrust24THRUST_300001_SM_1000_NS6detail15normal_iteratorINSD_10device_ptrIiEEEEyS9_iNS7_10__identityEEEvT0_PT3_T1_NS0_13GridEvenShareISN_EET2_T4_E12temp_storage+28];
	add.s32 	%r460, %r458, %r459;
	ld.shared.u32 	%r461, [_ZZN3cub18CUB_300001_SM_10006detail6reduce18DeviceReduceKernelINS2_10policy_hubIiyN4cuda3std3__44plusIiEEE10Policy1000EN6thrust24THRUST_300001_SM_1000_NS6detail15normal_iteratorINSD_10device_ptrIiEEEEyS9_iNS7_10__identityEEEvT0_PT3_T1_NS0_13GridEvenShareISN_EET2_T4_E12temp_storage+32];
	add.s32 	%r462, %r460, %r461;
	ld.shared.u32 	%r463, [_ZZN3cub18CUB_300001_SM_10006detail6reduce18DeviceReduceKernelINS2_10policy_hubIiyN4cuda3std3__44plusIiEEE10Policy1000EN6thrust24THRUST_300001_SM_1000_NS6detail15normal_iteratorINSD_10device_ptrIiEEEEyS9_iNS7_10__identityEEEvT0_PT3_T1_NS0_13GridEvenShareISN_EET2_T4_E12temp_storage+36];
	add.s32 	%r501, %r462, %r463;
	bra.uni 	$L__BB7_46;
$L__BB7_21:
	// begin inline asm
	mov.u32 %r353, %laneid;
	// end inline asm
	and.b32  	%r379, %r5, 992;
	add.s32 	%r380, %r379, 32;
	setp.gt.s32 	%p34, %r380, %r4;
	not.b32 	%r381, %r379;
	add.s32 	%r382, %r4, %r381;
	selp.b32 	%r377, %r382, 31, %p34;
	mov.b32 	%r356, 1;
	mov.b32 	%r378, -1;
	// begin inline asm
	shfl.sync.down.b32 %r354, %r482, %r356, %r377, %r378;
	// end inline asm
	setp.lt.s32 	%p35, %r353, %r377;
	selp.b32 	%r383, %r354, 0, %p35;
	add.s32 	%r360, %r383, %r482;
	mov.b32 	%r361, 2;
	// begin inline asm
	shfl.sync.down.b32 %r359, %r360, %r361, %r377, %r378;
	// end inline asm
	add.s32 	%r384, %r353, 2;
	setp.gt.s32 	%p36, %r384, %r377;
	selp.b32 	%r385, 0, %r359, %p36;
	add.s32 	%r365, %r360, %r385;
	mov.b32 	%r366, 4;
	// begin inline asm
	shfl.sync.down.b32 %r364, %r365, %r366, %r377, %r378;
	// end inline asm
	add.s32 	%r386, %r353, 4;
	setp.gt.s32 	%p37, %r386, %r377;
	selp.b32 	%r387, 0, %r364, %p37;
	add.s32 	%r370, %r365, %r387;
	mov.b32 	%r371, 8;
	// begin inline asm
	shfl.sync.down.b32 %r369, %r370, %r371, %r377, %r378;
	// end inline asm
	add.s32 	%r388, %r353, 8;
	setp.gt.s32 	%p38, %r388, %r377;
	selp.b32 	%r389, 0, %r369, %p38;
	add.s32 	%r375, %r370, %r389;
	mov.b32 	%r376, 16;
	// begin inline asm
	shfl.sync.down.b32 %r374, %r375, %r376, %r377, %r378;
	// end inline asm
	add.s32 	%r390, %r353, 16;
	setp.gt.s32 	%p39, %r390, %r377;
	selp.b32 	%r391, 0, %r374, %p39;
	add.s32 	%r501, %r375, %r391;
	setp.ne.s32 	%p40, %r353, 0;
	@%p40 bra 	$L__BB7_23;
	shr.u32 	%r392, %r5, 3;
	and.b32  	%r393, %r392, 124;
	mov.u32 	%r394, _ZZN3cub18CUB_300001_SM_10006detail6reduce18DeviceReduceKernelINS2_10policy_hubIiyN4cuda3std3__44plusIiEEE10Policy1000EN6thrust24THRUST_300001_SM_1000_NS6detail15normal_iteratorINSD_10device_ptrIiEEEEyS9_iNS7_10__identityEEEvT0_PT3_T1_NS0_13GridEvenShareISN_EET2_T4_E12temp_storage;
	add.s32 	%r395, %r394, %r393;
	st.shared.u32 	[%r395+8], %r501;
$L__BB7_23:
	bar.sync 	0;
	setp.ne.s32 	%p41, %r5, 0;
	@%p41 bra 	$L__BB7_46;
	setp.gt.s32 	%p42, %r4, 32;
	ld.shared.u32 	%r396, [_ZZN3cub18CUB_300001_SM_10006detail6reduce18DeviceReduceKernelINS2_10policy_hubIiyN4cuda3std3__44plusIiEEE10Policy1000EN6thrust24THRUST_300001_SM_1000_NS6detail15normal_iteratorINSD_10device_ptrIiEEEEyS9_iNS7_10__identityEEEvT0_PT3_T1_NS0_13GridEvenShareISN_EET2_T4_E12temp_storage+12];
	selp.b32 	%r397, %r396, 0, %p42;
	add.s32 	%r398, %r397, %r501;
	setp.gt.s32 	%p43, %r4, 64;
	ld.shared.u32 	%r399, [_ZZN3cub18CUB_300001_SM_10006detail6reduce18DeviceReduceKernelINS2_10policy_hubIiyN4cuda3std3__44plusIiEEE10Policy1000EN6thrust24THRUST_300001_SM_1000_NS6detail15normal_iteratorINSD_10device_ptrIiEEEEyS9_iNS7_10__identityEEEvT0_PT3_T1_NS0_13GridEvenShareISN_EET2_T4_E12temp_storage+16];
	selp.b32 	%r400, %r399, 0, %p43;
	add.s32 	%r401, %r398, %r400;
	setp.gt.s32 	%p44, %r4, 96;
	ld.shared.u32 	%r402, [_ZZN3cub18CUB_300001_SM_10006detail6reduce18DeviceReduceKernelINS2_10policy_hubIiyN4cuda3std3__44plusIiEEE10Policy1000EN6thrust24THRUST_300001_SM_1000_NS6detail15normal_iteratorINSD_10device_ptrIiEEEEyS9_iNS7_10__identityEEEvT0_PT3_T1_NS0_13GridEvenShareISN_EET2_T4_E12temp_storage+20];
	selp.b32 	%r403, %r402, 0, %p44;
	add.s32 	%r404, %r401, %r403;
	setp.gt.s32 	%p45, %r4, 128;
	ld.shared.u32 	%r405, [_ZZN3cub18CUB_300001_SM_10006detail6reduce18DeviceReduceKernelINS2_10policy_hubIiyN4cuda3std3__44plusIiEEE10Policy1000EN6thrust24THRUST_300001_SM_1000_NS6detail15normal_iteratorINSD_10device_ptrIiEEEEyS9_iNS7_10__identityEEEvT0_PT3_T1_NS0_13GridEvenShareISN_EET2_T4_E12temp_storage+24];
	selp.b32 	%r406, %r405, 0, %p45;
	add.s32 	%r407, %r404, %r406;
	setp.gt.s32 	%p46, %r4, 160;
	ld.shared.u32 	%r408, [_ZZN3cub18CUB_300001_SM_10006detail6reduce18DeviceReduceKernelINS2_10policy_hubIiyN4cuda3std3__44plusIiEEE10Policy1000EN6thrust24THRUST_300001_SM_1000_NS6detail15normal_iteratorINSD_10device_ptrIiEEEEyS9_iNS7_10__identityEEEvT0_PT3_T1_NS0_13GridEvenShareISN_EET2_T4_E12temp_storage+28];
	selp.b32 	%r409, %r408, 0, %p46;
	add.s32 	%r410, %r407, %r409;
	setp.gt.s32 	%p47, %r4, 192;
	ld.shared.u32 	%r411, [_ZZN3cub18CUB_300001_SM_10006detail6reduce18DeviceReduceKernelINS2_10policy_hubIiyN4cuda3std3__44plusIiEEE10Policy1000EN6thrust24THRUST_300001_SM_1000_NS6detail15normal_iteratorINSD_10device_ptrIiEEEEyS9_iNS7_10__identityEEEvT0_PT3_T1_NS0_13GridEvenShareISN_EET2_T4_E12temp_storage+32];
	selp.b32 	%r412, %r411, 0, %p47;
	add.s32 	%r413, %r410, %r412;
	setp.gt.s32 	%p48, %r4, 224;
	ld.shared.u32 	%r414, [_ZZN3cub18CUB_300001_SM_10006detail6reduce18DeviceReduceKernelINS2_10policy_hubIiyN4cuda3std3__44plusIiEEE10Policy1000EN6thrust24THRUST_300001_SM_1000_NS6detail15normal_iteratorINSD_10device_ptrIiEEEEyS9_iNS7_10__identityEEEvT0_PT3_T1_NS0_13GridEvenShareISN_EET2_T4_E12temp_storage+36];
	selp.b32 	%r415, %r414, 0, %p48;
	add.s32 	%r501, %r413, %r415;
	bra.uni 	$L__BB7_46;
$L__BB7_25:
	cvt.u32.u64 	%r90, %rd4;
	mov.u32 	%r46, %tid.x;
	add.s32 	%r91, %r46, %r90;
	mul.wide.u32 	%rd26, %r91, 4;
	add.s64 	%rd27, %rd2, %rd26;
	ld.global.u32 	%r92, [%rd27];
	ld.global.u32 	%r93, [%rd27+1024];
	ld.global.u32 	%r94, [%rd27+2048];
	ld.global.u32 	%r95, [%rd27+3072];
	ld.global.u32 	%r96, [%rd27+4096];
	ld.global.u32 	%r97, [%rd27+5120];
	ld.global.u32 	%r98, [%rd27+6144];
	ld.global.u32 	%r99, [%rd27+7168];
	ld.global.u32 	%r100, [%rd27+8192];
	ld.global.u32 	%r101, [%rd27+9216];
	ld.global.u32 	%r102, [%rd27+10240];
	ld.global.u32 	%r103, [%rd27+11264];
	ld.global.u32 	%r104, [%rd27+12288];
	ld.global.u32 	%r105, [%rd27+13312];
	ld.global.u32 	%r106, [%rd27+14336];
	ld.global.u32 	%r107, [%rd27+15360];
	add.s32 	%r108, %r93, %r92;
	add.s32 	%r109, %r94, %r108;
	add.s32 	%r110, %r95, %r109;
	add.s32 	%r111, %r96, %r110;
	add.s32 	%r112, %r97, %r111;
	add.s32 	%r113, %r98, %r112;
	add.s32 	%r114, %r99, %r113;
	add.s32 	%r115, %r100, %r114;
	add.s32 	%r116, %r101, %r115;
	add.s32 	%r117, %r102, %r116;
	add.s32 	%r118, %r103, %r117;
	add.s32 	%r119, %r104, %r118;
	add.s32 	%r120, %r105, %r119;
	add.s32 	%r121, %r106, %r120;
	add.s32 	%r500, %r107, %r121;
	setp.lt.u64 	%p2, %rd5, %rd3;
	@%p2 bra 	$L__BB7_42;
	cvt.u32.u64 	%r123, %rd3;
	cvt.u64.u32 	%rd28, %r46;
	add.s64 	%rd74, %rd4, %rd3;
	cvt.u32.u64 	%r48, %rd1;
	not.b32 	%r125, %r46;
	add.s32 	%r126, %r125, %r48;
	sub.s32 	%r127, %r126, %r123;
	sub.s32 	%r483, %r127, %r90;
	add.s64 	%rd29, %rd74, %rd28;
	shl.b64 	%rd30, %rd29, 2;
	add.s64 	%rd31, %rd30, %rd2;
	add.s64 	%rd73, %rd31, 8192;
	mov.b32 	%r484, 0;
	shl.b32 	%r128, %r1, 12;
	mov.u64 	%rd75, %rd4;
$L__BB7_27:
	cvt.s64.s32 	%rd15, %r128;
	add.s64 	%rd75, %rd75, %rd15;
	add.s64 	%rd32, %rd1, -4096;
	setp.gt.u64 	%p3, %rd75, %rd32;
	@%p3 bra 	$L__BB7_29;
	shl.b32 	%r129, %r1, 12;
	cvt.s64.s32 	%rd33, %r129;
	cvt.u64.u32 	%rd34, %r46;
	add.s64 	%rd35, %rd75, %rd34;
	shl.b64 	%rd36, %rd35, 2;
	add.s64 	%rd37, %rd2, %rd36;
	ld.global.u32 	%r130, [%rd37];
	ld.global.u32 	%r131, [%rd37+1024];
	ld.global.u32 	%r132, [%rd37+2048];
	ld.global.u32 	%r133, [%rd37+3072];
	ld.global.u32 	%r134, [%rd37+4096];
	ld.global.u32 	%r135, [%rd37+5120];
	ld.global.u32 	%r136, [%rd37+6144];
	ld.global.u32 	%r137, [%rd37+7168];
	ld.global.u32 	%r138, [%rd37+8192];
	ld.global.u32 	%r139, [%rd37+9216];
	ld.global.u32 	%r140, [%rd37+10240];
	ld.global.u32 	%r141, [%rd37+11264];
	ld.global.u32 	%r142, [%rd37+12288];
	ld.global.u32 	%r143, [%rd37+13312];
	ld.global.u32 	%r144, [%rd37+14336];
	ld.global.u32 	%r145, [%rd37+15360];
	add.s32 	%r146, %r130, %r500;
	add.s32 	%r147, %r131, %r146;
	add.s32 	%r148, %r132, %r147;
	add.s32 	%r149, %r133, %r148;
	add.s32 	%r150, %r134, %r149;
	add.s32 	%r151, %r135, %r150;
	add.s32 	%r152, %r136, %r151;
	add.s32 	%r153, %r137, %r152;
	add.s32 	%r154, %r138, %r153;
	add.s32 	%r155, %r139, %r154;
	add.s32 	%r156, %r140, %r155;
	add.s32 	%r157, %r141, %r156;
	add.s32 	%r158, %r142, %r157;
	add.s32 	%r159, %r143, %r158;
	add.s32 	%r160, %r144, %r159;
	add.s32 	%r500, %r145, %r160;
	sub.s64 	%rd38, %rd1, %rd75;
	setp.lt.u64 	%p4, %rd38, %rd33;
	add.s32 	%r484, %r484, 1;
	add.s64 	%rd74, %rd74, %rd33;
	sub.s32 	%r483, %r483, %r129;
	mul.wide.s32 	%rd39, %r129, 4;
	add.s64 	%rd73, %rd73, %rd39;
	@%p4 bra 	$L__BB7_42;
	bra.uni 	$L__BB7_27;
$L__BB7_29:
	setp.le.u64 	%p5, %rd1, %rd75;
	cvt.u32.u64 	%r161, %rd75;
	cvt.u32.u64 	%r162, %rd1;
	sub.s32 	%r163, %r162, %r161;
	setp.ge.s32 	%p6, %r46, %r163;
	or.pred  	%p7, %p5, %p6;
	@%p7 bra 	$L__BB7_42;
	cvt.u32.u64 	%r166, %rd15;
	cvt.u32.u64 	%r167, %rd4;
	not.b32 	%r168, %r46;
	add.s32 	%r169, %r168, %r48;
	add.s32 	%r170, %r166, %r167;
	sub.s32 	%r171, %r169, %r170;
	mul.lo.s32 	%r172, %r1, %r484;
	shl.b32 	%r173, %r172, 12;
	sub.s32 	%r174, %r171, %r173;
	shr.u32 	%r175, %r174, 8;
	add.s32 	%r56, %r175, 1;
	and.b32  	%r57, %r56, 15;
	setp.lt.u32 	%p8, %r174, 3840;
	mov.u32 	%r490, %r46;
	@%p8 bra 	$L__BB7_33;
	shr.u32 	%r176, %r483, 8;
	add.s32 	%r177, %r176, 1;
	and.b32  	%r178, %r177, 33554416;
	neg.s32 	%r486, %r178;
	mov.u32 	%r490, %r46;
$L__BB7_32:
	.pragma "nounroll";
	ld.global.u32 	%r179, [%rd73+-8192];
	add.s32 	%r180, %r179, %r500;
	ld.global.u32 	%r181, [%rd73+-7168];
	add.s32 	%r182, %r181, %r180;
	ld.global.u32 	%r183, [%rd73+-6144];
	add.s32 	%r184, %r183, %r182;
	ld.global.u32 	%r185, [%rd73+-5120];
	add.s32 	%r186, %r185, %r184;
	ld.global.u32 	%r187, [%rd73+-4096];
	add.s32 	%r188, %r187, %r186;
	ld.global.u32 	%r189, [%rd73+-3072];
	add.s32 	%r190, %r189, %r188;
	ld.global.u32 	%r191, [%rd73+-2048];
	add.s32 	%r192, %r191, %r190;
	ld.global.u32 	%r193, [%rd73+-1024];
	add.s32 	%r194, %r193, %r192;
	ld.global.u32 	%r195, [%rd73];
	add.s32 	%r196, %r195, %r194;
	ld.global.u32 	%r197, [%rd73+1024];
	add.s32 	%r198, %r197, %r196;
	ld.global.u32 	%r199, [%rd73+2048];
	add.s32 	%r200, %r199, %r198;
	ld.global.u32 	%r201, [%rd73+3072];
	add.s32 	%r202, %r201, %r200;
	ld.global.u32 	%r203, [%rd73+4096];
	add.s32 	%r204, %r203, %r202;
	ld.global.u32 	%r205, [%rd73+5120];
	add.s32 	%r206, %r205, %r204;
	ld.global.u32 	%r207, [%rd73+6144];
	add.s32 	%r208, %r207, %r206;
	ld.global.u32 	%r209, [%rd73+7168];
	add.s32 	%r500, %r209, %r208;
	add.s32 	%r490, %r490, 4096;
	add.s32 	%r486, %r486, 16;
	add.s64 	%rd73, %rd73, 16384;
	setp.ne.s32 	%p9, %r486, 0;
	@%p9 bra 	$L__BB7_32;
$L__BB7_33:
	setp.eq.s32 	%p10, %r57, 0;
	@%p10 bra 	$L__BB7_42;
	and.b32  	%r68, %r56, 7;
	setp.lt.u32 	%p11, %r57, 8;
	@%p11 bra 	$L__BB7_36;
	cvt.u64.u32 	%rd40, %r490;
	add.s64 	%rd41, %rd75, %rd40;
	shl.b64 	%rd42, %rd41, 2;
	add.s64 	%rd43, %rd2, %rd42;
	ld.global.u32 	%r211, [%rd43];
	add.s32 	%r212, %r211, %r500;
	ld.global.u32 	%r213, [%rd43+1024];
	add.s32 	%r214, %r213, %r212;
	ld.global.u32 	%r215, [%rd43+2048];
	add.s32 	%r216, %r215, %r214;
	ld.global.u32 	%r217, [%rd43+3072];
	add.s32 	%r218, %r217, %r216;
	ld.global.u32 	%r219, [%rd43+4096];
	add.s32 	%r220, %r219, %r218;
	ld.global.u32 	%r221, [%rd43+5120];
	add.s32 	%r222, %r221, %r220;
	ld.global.u32 	%r223, [%rd43+6144];
	add.s32 	%r224, %r223, %r222;
	ld.global.u32 	%r225, [%rd43+7168];
	add.s32 	%r500, %r225, %r224;
	add.s32 	%r490, %r490, 2048;
$L__BB7_36:
	setp.eq.s32 	%p12, %r68, 0;
	@%p12 bra 	$L__BB7_42;
	setp.lt.u32 	%p13, %r68, 4;
	@%p13 bra 	$L__BB7_39;
	cvt.u64.u32 	%rd44, %r490;
	add.s64 	%rd45, %rd75, %rd44;
	shl.b64 	%rd46, %rd45, 2;
	add.s64 	%rd47, %rd2, %rd46;
	ld.global.u32 	%r227, [%rd47];
	add.s32 	%r228, %r227, %r500;
	ld.global.u32 	%r229, [%rd47+1024];
	add.s32 	%r230, %r229, %r228;
	ld.global.u32 	%r231, [%rd47+2048];
	add.s32 	%r232, %r231, %r230;
	ld.global.u32 	%r233, [%rd47+3072];
	add.s32 	%r500, %r233, %r232;
	add.s32 	%r490, %r490, 1024;
$L__BB7_39:
	and.b32  	%r234, %r56, 3;
	setp.eq.s32 	%p14, %r234, 0;
	@%p14 bra 	$L__BB7_42;
	cvt.u64.u32 	%rd48, %r490;
	add.s64 	%rd49, %rd48, %rd74;
	shl.b64 	%rd50, %rd49, 2;
	add.s64 	%rd77, %rd2, %rd50;
	cvt.u16.u32 	%rs1, %r483;
	shr.u16 	%rs2, %rs1, 8;
	add.s16 	%rs3, %rs2, 1;
	cvt.u32.u16 	%r235, %rs3;
	and.b32  	%r236, %r235, 3;
	neg.s32 	%r498, %r236;
$L__BB7_41:
	.pragma "nounroll";
	ld.global.u32 	%r237, [%rd77];
	add.s32 	%r500, %r237, %r500;
	add.s64 	%rd77, %rd77, 1024;
	add.s32 	%r498, %r498, 1;
	setp.ne.s32 	%p15, %r498, 0;
	@%p15 bra 	$L__BB7_41;
$L__BB7_42:
	// begin inline asm
	mov.u32 %r238, %laneid;
	// end inline asm
	mov.b32 	%r241, 1;
	mov.b32 	%r262, 31;
	mov.b32 	%r263, -1;
	// begin inline asm
	shfl.sync.down.b32 %r239, %r500, %r241, %r262, %r263;
	// end inline asm
	setp.gt.s32 	%p16, %r238, 30;
	selp.b32 	%r264, 0, %r239, %p16;
	add.s32 	%r245, %r264, %r500;
	mov.b32 	%r246, 2;
	// begin inline asm
	shfl.sync.down.b32 %r244, %r245, %r246, %r262, %r263;
	// end inline asm
	setp.gt.s32 	%p17, %r238, 29;
	selp.b32 	%r265, 0, %r244, %p17;
	add.s32 	%r250, %r245, %r265;
	mov.b32 	%r251, 4;
	// begin inline asm
	shfl.sync.down.b32 %r249, %r250, %r251, %r262, %r263;
	// end inline asm
	setp.gt.s32 	%p18, %r238, 27;
	selp.b32 	%r266, 0, %r249, %p18;
	add.s32 	%r255, %r250, %r266;
	mov.b32 	%r256, 8;
	// begin inline asm
	shfl.sync.down.b32 %r254, %r255, %r256, %r262, %r263;
	// end inline asm
	setp.gt.s32 	%p19, %r238, 23;
	selp.b32 	%r267, 0, %r254, %p19;
	add.s32 	%r260, %r255, %r267;
	mov.b32 	%r261, 16;
	// begin inline asm
	shfl.sync.down.b32 %r259, %r260, %r261, %r262, %r263;
	// end inline asm
	setp.gt.s32 	%p20, %r238, 15;
	selp.b32 	%r268, 0, %r259, %p20;
	add.s32 	%r501, %r260, %r268;
	setp.ne.s32 	%p21, %r238, 0;
	@%p21 bra 	$L__BB7_44;
	shr.u32 	%r269, %r46, 3;
	and.b32  	%r270, %r269, 124;
	mov.u32 	%r271, _ZZN3cub18CUB_300001_SM_10006detail6reduce18DeviceReduceKernelINS2_10policy_hubIiyN4cuda3std3__44plusIiEEE10Policy1000EN6thrust24THRUST_300001_SM_1000_NS6detail15normal_iteratorINSD_10device_ptrIiEEEEyS9_iNS7_10__identityEEEvT0_PT3_T1_NS0_13GridEvenShareISN_EET2_T4_E12temp_storage;
	add.s32 	%r272, %r271, %r270;
	st.shared.u32 	[%r272+8], %r501;
$L__BB7_44:
	bar.sync 	0;
	setp.ne.s32 	%p22, %r46, 0;
	@%p22 bra 	$L__BB7_46;
	ld.shared.u32 	%r273, [_ZZN3cub18CUB_300001_SM_10006detail6reduce18DeviceReduceKernelINS2_10policy_hubIiyN4cuda3std3__44plusIiEEE10Policy1000EN6thrust24THRUST_300001_SM_1000_NS6detail15normal_iteratorINSD_10device_ptrIiEEEEyS9_iNS7_10__identityEEEvT0_PT3_T1_NS0_13GridEvenShareISN_EET2_T4_E12temp_storage+12];
	add.s32 	%r274, %r273, %r501;
	ld.shared.u32 	%r275, [_ZZN3cub18CUB_300001_SM_10006detail6reduce18DeviceReduceKernelINS2_10policy_hubIiyN4cuda3std3__44plusIiEEE10Policy1000EN6thrust24THRUST_300001_SM_1000_NS6detail15normal_iteratorINSD_10device_ptrIiEEEEyS9_iNS7_10__identityEEEvT0_PT3_T1_NS0_13GridEvenShareISN_EET2_T4_E12temp_storage+16];
	add.s32 	%r276, %r274, %r275;
	ld.shared.u32 	%r277, [_ZZN3cub18CUB_300001_SM_10006detail6reduce18DeviceReduceKernelINS2_10policy_hubIiyN4cuda3std3__44plusIiEEE10Policy1000EN6thrust24THRUST_300001_SM_1000_NS6detail15normal_iteratorINSD_10device_ptrIiEEEEyS9_iNS7_10__identityEEEvT0_PT3_T1_NS0_13GridEvenShareISN_EET2_T4_E12temp_storage+20];
	add.s32 	%r278, %r276, %r277;
	ld.shared.u32 	%r279, [_ZZN3cub18CUB_300001_SM_10006detail6reduce18DeviceReduceKernelINS2_10policy_hubIiyN4cuda3std3__44plusIiEEE10Policy1000EN6thrust24THRUST_300001_SM_1000_NS6detail15normal_iteratorINSD_10device_ptrIiEEEEyS9_iNS7_10__identityEEEvT0_PT3_T1_NS0_13GridEvenShareISN_EET2_T4_E12temp_storage+24];
	add.s32 	%r280, %r278, %r279;
	ld.shared.u32 	%r281, [_ZZN3cub18CUB_300001_SM_10006detail6reduce18DeviceReduceKernelINS2_10policy_hubIiyN4cuda3std3__44plusIiEEE10Policy1000EN6thrust24THRUST_300001_SM_1000_NS6detail15normal_iteratorINSD_10device_ptrIiEEEEyS9_iNS7_10__identityEEEvT0_PT3_T1_NS0_13GridEvenShareISN_EET2_T4_E12temp_storage+28];
	add.s32 	%r282, %r280, %r281;
	ld.shared.u32 	%r283, [_ZZN3cub18CUB_300001_SM_10006detail6reduce18DeviceReduceKernelINS2_10policy_hubIiyN4cuda3std3__44plusIiEEE10Policy1000EN6thrust24THRUST_300001_SM_1000_NS6detail15normal_iteratorINSD_10device_ptrIiEEEEyS9_iNS7_10__identityEEEvT0_PT3_T1_NS0_13GridEvenShareISN_EET2_T4_E12temp_storage+32];
	add.s32 	%r284, %r282, %r283;
	ld.shared.u32 	%r285, [_ZZN3cub18CUB_300001_SM_10006detail6reduce18DeviceReduceKernelINS2_10policy_hubIiyN4cuda3std3__44plusIiEEE10Policy1000EN6thrust24THRUST_300001_SM_1000_NS6detail15normal_iteratorINSD_10device_ptrIiEEEEyS9_iNS7_10__identityEEEvT0_PT3_T1_NS0_13GridEvenShareISN_EET2_T4_E12temp_storage+36];
	add.s32 	%r501, %r284, %r285;
$L__BB7_46:
	mov.u32 	%r464, %tid.x;
	setp.ne.s32 	%p56, %r464, 0;
	@%p56 bra 	$L__BB7_48;
	ld.param.u64 	%rd71, [_ZN3cub18CUB_300001_SM_10006detail6reduce18DeviceReduceKernelINS2_10policy_hubIiyN4cuda3std3__44plusIiEEE10Policy1000EN6thrust24THRUST_300001_SM_1000_NS6detail15normal_iteratorINSD_10device_ptrIiEEEEyS9_iNS7_10__identityEEEvT0_PT3_T1_NS0_13GridEvenShareISN_EET2_T4__param_1];
	cvta.to.global.u64 	%rd68, %rd71;
	mul.wide.u32 	%rd69, %r2, 4;
	add.s64 	%rd70, %rd68, %rd69;
	st.global.u32 	[%rd70], %r501;
$L__BB7_48:
	ret;

}
	// .globl	_ZN3cub18CUB_300001_SM_10006detail6reduce28DeviceReduceSingleTileKernelINS2_10policy_hubIiyN4cuda3std3__44plusIiEEE10Policy1000EPiSC_iS9_iiNS7_10__identityEEEvT0_T1_T2_T3_T4_T6_
.visible .entry _ZN3cub18CUB_300001_SM_10006detail6reduce28DeviceReduceSingleTileKernelINS2_10policy_hubIiyN4cuda3std3__44plusIiEEE10Policy1000EPiSC_iS9_iiNS7_10__identityEEEvT0_T1_T2_T3_T4_T6_(
	.param .u64 .ptr .align 1 _ZN3cub18CUB_300001_SM_10006detail6reduce28DeviceReduceSingleTileKernelINS2_10policy_hubIiyN4cuda3std3__44plusIiEEE10Policy1000EPiSC_iS9_iiNS7_10__identityEEEvT0_T1_T2_T3_T4_T6__param_0,
	.param .u64 .ptr .align 1 _ZN3cub18CUB_300001_SM_10006detail6reduce28DeviceReduceSingleTileKernelINS2_10policy_hubIiyN4cuda3std3__44plusIiEEE10Policy1000EPiSC_iS9_iiNS7_10__identityEEEvT0_T1_T2_T3_T4_T6__param_1,
	.param .u32 _ZN3cub18CUB_300001_SM_10006detail6reduce28DeviceReduceSingleTileKernelINS2_10policy_hubIiyN4cuda3std3__44plusIiEEE10Policy1000EPiSC_iS9_iiNS7_10__identityEEEvT0_T1_T2_T3_T4_T6__param_2,
	.param .align 1 .b8 _ZN3cub18CUB_300001_SM_10006detail6reduce28DeviceReduceSingleTileKernelINS2_10policy_hubIiyN4cuda3std3__44plusIiEEE10Policy1000EPiSC_iS9_iiNS7_10__identityEEEvT0_T1_T2_T3_T4_T6__param_3[1],
	.param .u32 _ZN3cub18CUB_300001_SM_10006detail6reduce28DeviceReduceSingleTileKernelINS2_10policy_hubIiyN4cuda3std3__44plusIiEEE10Policy1000EPiSC_iS9_iiNS7_10__identityEEEvT0_T1_T2_T3_T4_T6__param_4,
	.param .align 1 .b8 _ZN3cub18CUB_300001_SM_10006detail6reduce28DeviceReduceSingleTileKernelINS2_10policy_hubIiyN4cuda3std3__44plusIiEEE10Policy1000EPiSC_iS9_iiNS7_10__identityEEEvT0_T1_T2_T3_T4_T6__param_5[1]
)
.maxntid 256
.minnctapersm 1
{
	.reg .pred 	%p<97>;
	.reg .b32 	%r<687>;
	.reg .b64 	%rd<125>;
	// demoted variable
	.shared .align 4 .b8 _ZZN3cub18CUB_300001_SM_10006detail6reduce28DeviceReduceSingleTileKernelINS2_10policy_hubIiyN4cuda3std3__44plusIiEEE10Policy1000EPiSC_iS9_iiNS7_10__identityEEEvT0_T1_T2_T3_T4_T6_E12temp_storage[44];
	ld.param.u64 	%rd16, [_ZN3cub18CUB_300001_SM_10006detail6reduce28DeviceReduceSingleTileKernelINS2_10policy_hubIiyN4cuda3std3__44plusIiEEE10Policy1000EPiSC_iS9_iiNS7_10__identityEEEvT0_T1_T2_T3_T4_T6__param_0];
	ld.param.u64 	%rd17, [_ZN3cub18CUB_300001_SM_10006detail6reduce28DeviceReduceSingleTileKernelINS2_10policy_hubIiyN4cuda3std3__44plusIiEEE10Policy1000EPiSC_iS9_iiNS7_10__identityEEEvT0_T1_T2_T3_T4_T6__param_1];
	ld.param.u32 	%r120, [_ZN3cub18CUB_300001_SM_10006detail6reduce28DeviceReduceSingleTileKernelINS2_10policy_hubIiyN4cuda3std3__44plusIiEEE10Policy1000EPiSC_iS9_iiNS7_10__identityEEEvT0_T1_T2_T3_T4_T6__param_2];
	ld.param.u32 	%r121, [_ZN3cub18CUB_300001_SM_10006detail6reduce28DeviceReduceSingleTileKernelINS2_10policy_hubIiyN4cuda3std3__44plusIiEEE10Policy1000EPiSC_iS9_iiNS7_10__identityEEEvT0_T1_T2_T3_T4_T6__param_4];
	cvta.to.global.u64 	%rd1, %rd17;
	setp.ne.s32 	%p1, %r120, 0;
	@%p1 bra 	$L__BB8_3;
	mov.u32 	%r633, %tid.x;
	setp.ne.s32 	%p96, %r633, 0;
	@%p96 bra 	$L__BB8_74;
	st.global.u32 	[%rd1], %r121;
	bra.uni 	$L__BB8_74;
$L__BB8_3:
	and.b64  	%rd18, %rd16, 15;
	setp.ne.s64 	%p2, %rd18, 0;
	@%p2 bra 	$L__BB8_38;
	setp.gt.s32 	%p49, %r120, 4095;
	@%p49 bra 	$L__BB8_22;
	mov.u32 	%r1, %tid.x;
	setp.ge.s32 	%p66, %r1, %r120;
	mov.b32 	%r644, 0;
	mov.u32 	%r639, %r1;
	@%p66 bra 	$L__BB8_7;
	mul.wide.u32 	%rd113, %r1, 4;
	add.s64 	%rd112, %rd16, %rd113;
	// begin inline asm
	ld.global.nc.u32 %r644, [%rd112];
	// end inline asm
	add.s32 	%r639, %r1, 256;
$L__BB8_7:
	setp.ge.s32 	%p67, %r639, %r120;
	@%p67 bra 	$L__BB8_13;
	not.b32 	%r507, %r639;
	add.s32 	%r6, %r120, %r507;
	and.b32  	%r508, %r6, 768;
	setp.eq.s32 	%p68, %r508, 768;
	@%p68 bra 	$L__BB8_11;
	mul.wide.u32 	%rd114, %r639, 4;
	add.s64 	%rd121, %rd16, %rd114;
	shr.u32 	%r509, %r6, 8;
	add.s32 	%r510, %r509, 1;
	and.b32  	%r511, %r510, 3;
	neg.s32 	%r636, %r511;
$L__BB8_10:
	.pragma "nounroll";
	// begin inline asm
	ld.global.nc.u32 %r512, [%rd121];
	// end inline asm
	add.s32 	%r644, %r512, %r644;
	add.s32 	%r639, %r639, 256;
	add.s64 	%rd121, %rd121, 1024;
	add.s32 	%r636, %r636, 1;
	setp.ne.s32 	%p69, %r636, 0;
	@%p69 bra 	$L__BB8_10;
$L__BB8_11:
	setp.lt.u32 	%p70, %r6, 768;
	@%p70 bra 	$L__BB8_13;
$L__BB8_12:
	mul.wide.s32 	%rd120, %r639, 4;
	add.s64 	%rd116, %rd16, %rd120;
	// begin inline asm
	ld.global.nc.u32 %r513, [%rd116];
	// end inline asm
	add.s32 	%r517, %r513, %r644;
	add.s64 	%rd117, %rd116, 1024;
	// begin inline asm
	ld.global.nc.u32 %r514, [%rd117];
	// end inline asm
	add.s32 	%r518, %r514, %r517;
	add.s64 	%rd118, %rd116, 2048;
	// begin inline asm
	ld.global.nc.u32 %r515, [%rd118];
	// end inline asm
	add.s32 	%r519, %r515, %r518;
	add.s64 	%rd119, %rd116, 3072;
	// begin inline asm
	ld.global.nc.u32 %r516, [%rd119];
	// end inline asm
	add.s32 	%r644, %r516, %r519;
	add.s32 	%r639, %r639, 1024;
	setp.lt.s32 	%p71, %r639, %r120;
	@%p71 bra 	$L__BB8_12;
$L__BB8_13:
	setp.lt.s32 	%p72, %r120, 256;
	@%p72 bra 	$L__BB8_18;
	// begin inline asm
	mov.u32 %r583, %laneid;
	// end inline asm
	mov.b32 	%r586, 1;
	mov.b32 	%r607, 31;
	mov.b32 	%r608, -1;
	// begin inline asm
	shfl.sync.down.b32 %r584, %r644, %r586, %r607, %r608;
	// end inline asm
	setp.gt.s32 	%p88, %r583, 30;
	selp.b32 	%r609, 0, %r584, %p88;
	add.s32 	%r590, %r609, %r644;
	mov.b32 	%r591, 2;
	// begin inline asm
	shfl.sync.down.b32 %r589, %r590, %r591, %r607, %r608;
	// end inline asm
	setp.gt.s32 	%p89, %r583, 29;
	selp.b32 	%r610, 0, %r589, %p89;
	add.s32 	%r595, %r590, %r610;
	mov.b32 	%r596, 4;
	// begin inline asm
	shfl.sync.down.b32 %r594, %r595, %r596, %r607, %r608;
	// end inline asm
	setp.gt.s32 	%p90, %r583, 27;
	selp.b32 	%r611, 0, %r594, %p90;
	add.s32 	%r600, %r595, %r611;
	mov.b32 	%r601, 8;
	// begin inline asm
	shfl.sync.down.b32 %r599, %r600, %r601, %r607, %r608;
	// end inline asm
	setp.gt.s32 	%p91, %r583, 23;
	selp.b32 	%r612, 0, %r599, %p91;
	add.s32 	%r605, %r600, %r612;
	mov.b32 	%r606, 16;
	// begin inline asm
	shfl.sync.down.b32 %r604, %r605, %r606, %r607, %r608;
	// end inline asm
	setp.gt.s32 	%p92, %r583, 15;
	selp.b32 	%r613, 0, %r604, %p92;
	add.s32 	%r686, %r605, %r613;
	setp.ne.s32 	%p93, %r583, 0;
	@%p93 bra 	$L__BB8_16;
	shr.u32 	%r614, %r1, 3;
	and.b32  	%r615, %r614, 124;
	mov.u32 	%r616, _ZZN3cub18CUB_300001_SM_10006detail6reduce28DeviceReduceSingleTileKernelINS2_10policy_hubIiyN4cuda3std3__44plusIiEEE10Policy1000EPiSC_iS9_iiNS7_10__identityEEEvT0_T1_T2_T3_T4_T6_E12temp_storage;
	add.s32 	%r617, %r616, %r615;
	st.shared.u32 	[%r617+8], %r686;
$L__BB8_16:
	bar.sync 	0;
	setp.ne.s32 	%p94, %r1, 0;
	@%p94 bra 	$L__BB8_72;
	ld.shared.u32 	%r618, [_ZZN3cub18CUB_300001_SM_10006detail6reduce28DeviceReduceSingleTileKernelINS2_10policy_hubIiyN4cuda3std3__44plusIiEEE10Policy1000EPiSC_iS9_iiNS7_10__identityEEEvT0_T1_T2_T3_T4_T6_E12temp_storage+12];
	add.s32 	%r619, %r618, %r686;
	ld.shared.u32 	%r620, [_ZZN3cub18CUB_300001_SM_10006detail6reduce28DeviceReduceSingleTileKernelINS2_10policy_hubIiyN4cuda3std3__44plusIiEEE10Policy1000EPiSC_iS9_iiNS7_10__identityEEEvT0_T1_T2_T3_T4_T6_E12temp_storage+16];
	add.s32 	%r621, %r619, %r620;
	ld.shared.u32 	%r622, [_ZZN3cub18CUB_300001_SM_10006detail6reduce28DeviceReduceSingleTileKernelINS2_10policy_hubIiyN4cuda3std3__44plusIiEEE10Policy1000EPiSC_iS9_iiNS7_10__identityEEEvT0_T1_T2_T3_T4_T6_E12temp_storage+20];
	add.s32 	%r623, %r621, %r622;
	ld.shared.u32 	%r624, [_ZZN3cub18CUB_300001_SM_10006detail6reduce28DeviceReduceSingleTileKernelINS2_10policy_hubIiyN4cuda3std3__44plusIiEEE10Policy1000EPiSC_iS9_iiNS7_10__identityEEEvT0_T1_T2_T3_T4_T6_E12temp_storage+24];
	add.s32 	%r625, %r623, %r624;
	ld.shared.u32 	%r626, [_ZZN3cub18CUB_300001_SM_10006detail6reduce28DeviceReduceSingleTileKernelINS2_10policy_hubIiyN4cuda3std3__44plusIiEEE10Policy1000EPiSC_iS9_iiNS7_10__identityEEEvT0_T1_T2_T3_T4_T6_E12temp_storage+28];
	add.s32 	%r627, %r625, %r626;
	ld.shared.u32 	%r628, [_ZZN3cub18CUB_300001_SM_10006detail6reduce28DeviceReduceSingleTileKernelINS2_10policy_hubIiyN4cuda3std3__44plusIiEEE10Policy1000EPiSC_iS9_iiNS7_10__identityEEEvT0_T1_T2_T3_T4_T6_E12temp_storage+32];
	add.s32 	%r629, %r627, %r628;
	ld.shared.u32 	%r630, [_ZZN3cub18CUB_300001_SM_10006detail6reduce28DeviceReduceSingleTileKernelINS2_10policy_hubIiyN4cuda3std3__44plusIiEEE10Policy1000EPiSC_iS9_iiNS7_10__identityEEEvT0_T1_T2_T3_T4_T6_E12temp_storage+36];
	add.s32 	%r686, %r629, %r630;
	bra.uni 	$L__BB8_72;
$L__BB8_18:
	// begin inline asm
	mov.u32 %r520, %laneid;
	// end inline asm
	and.b32  	%r546, %r1, 992;
	add.s32 	%r547, %r546, 32;
	setp.gt.s32 	%p73, %r547, %r120;
	not.b32 	%r548, %r546;
	add.s32 	%r549, %r120, %r548;
	selp.b32 	%r544, %r549, 31, %p73;
	mov.b32 	%r523, 1;
	mov.b32 	%r545, -1;
	// begin inline asm
	shfl.sync.down.b32 %r521, %r644, %r523, %r544, %r545;
	// end inline asm
	setp.lt.s32 	%p74, %r520, %r544;
	selp.b32 	%r550, %r521, 0, %p74;
	add.s32 	%r527, %r550, %r644;
	mov.b32 	%r528, 2;
	// begin inline asm
	shfl.sync.down.b32 %r526, %r527, %r528, %r544, %r545;
	// end inline asm
	add.s32 	%r551, %r520, 2;
	setp.gt.s32 	%p75, %r551, %r544;
	selp.b32 	%r552, 0, %r526, %p75;
	add.s32 	%r532, %r527, %r552;
	mov.b32 	%r533, 4;
	// begin inline asm
	shfl.sync.down.b32 %r531, %r532, %r533, %r544, %r545;
	// end inline asm
	add.s32 	%r553, %r520, 4;
	setp.gt.s32 	%p76, %r553, %r544;
	selp.b32 	%r554, 0, %r531, %p76;
	add.s32 	%r537, %r532, %r554;
	mov.b32 	%r538, 8;
	// begin inline asm
	shfl.sync.down.b32 %r536, %r537, %r538, %r544, %r545;
	// end inline asm
	add.s32 	%r555, %r520, 8;
	setp.gt.s32 	%p77, %r555, %r544;
	selp.b32 	%r556, 0, %r536, %p77;
	add.s32 	%r542, %r537, %r556;
	mov.b32 	%r543, 16;
	// begin inline asm
	shfl.sync.down.b32 %r541, %r542, %r543, %r544, %r545;
	// end inline asm
	add.s32 	%r557, %r520, 16;
	setp.gt.s32 	%p78, %r557, %r544;
	selp.b32 	%r558, 0, %r541, %p78;
	add.s32 	%r686, %r542, %r558;
	setp.ne.s32 	%p79, %r520, 0;
	@%p79 bra 	$L__BB8_20;
	shr.u32 	%r559, %r1, 3;
	and.b32  	%r560, %r559, 124;
	mov.u32 	%r561, _ZZN3cub18CUB_300001_SM_10006detail6reduce28DeviceReduceSingleTileKernelINS2_10policy_hubIiyN4cuda3std3__44plusIiEEE10Policy1000EPiSC_iS9_iiNS7_10__identityEEEvT0_T1_T2_T3_T4_T6_E12temp_storage;
	add.s32 	%r562, %r561, %r560;
	st.shared.u32 	[%r562+8], %r686;
$L__BB8_20:
	bar.sync 	0;
	setp.ne.s32 	%p80, %r1, 0;
	@%p80 bra 	$L__BB8_72;
	setp.gt.s32 	%p81, %r120, 32;
	ld.shared.u32 	%r563, [_ZZN3cub18CUB_300001_SM_10006detail6reduce28DeviceReduceSingleTileKernelINS2_10policy_hubIiyN4cuda3std3__44plusIiEEE10Policy1000EPiSC_iS9_iiNS7_10__identityEEEvT0_T1_T2_T3_T4_T6_E12temp_storage+12];
	selp.b32 	%r564, %r563, 0, %p81;
	add.s32 	%r565, %r564, %r686;
	setp.gt.s32 	%p82, %r120, 64;
	ld.shared.u32 	%r566, [_ZZN3cub18CUB_300001_SM_10006detail6reduce28DeviceReduceSingleTileKernelINS2_10policy_hubIiyN4cuda3std3__44plusIiEEE10Policy1000EPiSC_iS9_iiNS7_10__identityEEEvT0_T1_T2_T3_T4_T6_E12temp_storage+16];
	selp.b32 	%r567, %r566, 0, %p82;
	add.s32 	%r568, %r565, %r567;
	setp.gt.s32 	%p83, %r120, 96;
	ld.shared.u32 	%r569, [_ZZN3cub18CUB_300001_SM_10006detail6reduce28DeviceReduceSingleTileKernelINS2_10policy_hubIiyN4cuda3std3__44plusIiEEE10Policy1000EPiSC_iS9_iiNS7_10__identityEEEvT0_T1_T2_T3_T4_T6_E12temp_storage+20];
	selp.b32 	%r570, %r569, 0, %p83;
	add.s32 	%r571, %r568, %r570;
	setp.gt.s32 	%p84, %r120, 128;
	ld.shared.u32 	%r572, [_ZZN3cub18CUB_300001_SM_10006detail6reduce28DeviceReduceSingleTileKernelINS2_10policy_hubIiyN4cuda3std3__44plusIiEEE10Policy1000EPiSC_iS9_iiNS7_10__identityEEEvT0_T1_T2_T3_T4_T6_E12temp_storage+24];
	selp.b32 	%r573, %r572, 0, %p84;
	add.s32 	%r574, %r571, %r573;
	setp.gt.s32 	%p85, %r120, 160;
	ld.shared.u32 	%r575, [_ZZN3cub18CUB_300001_SM_10006detail6reduce28DeviceReduceSingleTileKernelINS2_10policy_hubIiyN4cuda3std3__44plusIiEEE10Policy1000EPiSC_iS9_iiNS7_10__identityEEEvT0_T1_T2_T3_T4_T6_E12temp_storage+28];
	selp.b32 	%r576, %r575, 0, %p85;
	add.s32 	%r577, %r574, %r576;
	setp.gt.s32 	%p86, %r120, 192;
	ld.shared.u32 	%r578, [_ZZN3cub18CUB_300001_SM_10006detail6reduce28DeviceReduceSingleTileKernelINS2_10policy_hubIiyN4cuda3std3__44plusIiEEE10Policy1000EPiSC_iS9_iiNS7_10__identityEEEvT0_T1_T2_T3_T4_T6_E12temp_storage+32];
	selp.b32 	%r579, %r578, 0, %p86;
	add.s32 	%r580, %r577, %r579;
	setp.gt.s32 	%p87, %r120, 224;
	ld.shared.u32 	%r581, [_ZZN3cub18CUB_300001_SM_10006detail6reduce28DeviceReduceSingleTileKernelINS2_10policy_hubIiyN4cuda3std3__44plusIiEEE10Policy1000EPiSC_iS9_iiNS7_10__identityEEEvT0_T1_T2_T3_T4_T6_E12temp_storage+36];
	selp.b32 	%r582, %r581, 0, %p87;
	add.s32 	%r686, %r580, %r582;
	bra.uni 	$L__BB8_72;
$L__BB8_22:
	mov.u32 	%r26, %tid.x;
	shl.b32 	%r377, %r26, 2;
	mul.wide.u32 	%rd86, %r377, 4;
	add.s64 	%rd76, %rd16, %rd86;
	// begin inline asm
	ld.global.nc.v2.u64 {%rd74, %rd75}, [%rd76];
	// end inline asm
	mov.b64 	{%r378, %r379}, %rd75;
	mov.b64 	{%r380, %r381}, %rd74;
	add.s64 	%rd79, %rd76, 4096;
	// begin inline asm
	ld.global.nc.v2.u64 {%rd77, %rd78}, [%rd79];
	// end inline asm
	mov.b64 	{%r382, %r383}, %rd78;
	mov.b64 	{%r384, %r385}, %rd77;
	add.s64 	%rd82, %rd76, 8192;
	// begin inline asm
	ld.global.nc.v2.u64 {%rd80, %rd81}, [%rd82];
	// end inline asm
	mov.b64 	{%r386, %r387}, %rd81;
	mov.b64 	{%r388, %r389}, %rd80;
	add.s64 	%rd85, %rd76, 12288;
	// begin inline asm
	ld.global.nc.v2.u64 {%rd83, %rd84}, [%rd85];
	// end inline asm
	mov.b64 	{%r390, %r391}, %rd84;
	mov.b64 	{%r392, %r393}, %rd83;
	add.s32 	%r394, %r381, %r380;
	add.s32 	%r395, %r378, %r394;
	add.s32 	%r396, %r379, %r395;
	add.s32 	%r397, %r384, %r396;
	add.s32 	%r398, %r385, %r397;
	add.s32 	%r399, %r382, %r398;
	add.s32 	%r400, %r383, %r399;
	add.s32 	%r401, %r388, %r400;
	add.s32 	%r402, %r389, %r401;
	add.s32 	%r403, %r386, %r402;
	add.s32 	%r404, %r387, %r403;
	add.s32 	%r405, %r392, %r404;
	add.s32 	%r406, %r393, %r405;
	add.s32 	%r407, %r390, %r406;
	add.s32 	%r659, %r391, %r407;
	setp.lt.u32 	%p50, %r120, 8192;
	mov.b32 	%r648, 4096;
	@%p50 bra 	$L__BB8_26;
	add.s32 	%r28, %r120, -4096;
	mov.b32 	%r648, 4096;
$L__BB8_24:
	mul.wide.s32 	%rd99, %r648, 4;
	add.s64 	%rd89, %rd76, %rd99;
	// begin inline asm
	ld.global.nc.v2.u64 {%rd87, %rd88}, [%rd89];
	// end inline asm
	mov.b64 	{%r409, %r410}, %rd88;
	mov.b64 	{%r411, %r412}, %rd87;
	add.s64 	%rd92, %rd89, 4096;
	// begin inline asm
	ld.global.nc.v2.u64 {%rd90, %rd91}, [%rd92];
	// end inline asm
	mov.b64 	{%r413, %r414}, %rd91;
	mov.b64 	{%r415, %r416}, %rd90;
	add.s64 	%rd95, %rd89, 8192;
	// begin inline asm
	ld.global.nc.v2.u64 {%rd93, %rd94}, [%rd95];
	// end inline asm
	mov.b64 	{%r417, %r418}, %rd94;
	mov.b64 	{%r419, %r420}, %rd93;
	add.s64 	%rd98, %rd89, 12288;
	// begin inline asm
	ld.global.nc.v2.u64 {%rd96, %rd97}, [%rd98];
	// end inline asm
	mov.b64 	{%r421, %r422}, %rd97;
	mov.b64 	{%r423, %r424}, %rd96;
	add.s32 	%r425, %r411, %r659;
	add.s32 	%r426, %r412, %r425;
	add.s32 	%r427, %r409, %r426;
	add.s32 	%r428, %r410, %r427;
	add.s32 	%r429, %r415, %r428;
	add.s32 	%r430, %r416, %r429;
	add.s32 	%r431, %r413, %r430;
	add.s32 	%r432, %r414, %r431;
	add.s32 	%r433, %r419, %r432;
	add.s32 	%r434, %r420, %r433;
	add.s32 	%r435, %r417, %r434;
	add.s32 	%r436, %r418, %r435;
	add.s32 	%r437, %r423, %r436;
	add.s32 	%r438, %r424, %r437;
	add.s32 	%r439, %r421, %r438;
	add.s32 	%r659, %r422, %r439;
	sub.s32 	%r440, %r120, %r648;
	setp.lt.s32 	%p51, %r440, 4096;
	@%p51 bra 	$L__BB8_34;
	add.s32 	%r648, %r648, 4096;
	setp.le.s32 	%p52, %r648, %r28;
	@%p52 bra 	$L__BB8_24;
$L__BB8_26:
	setp.le.s32 	%p53, %r120, %r648;
	@%p53 bra 	$L__BB8_34;
	sub.s32 	%r35, %r120, %r648;
	setp.ge.s32 	%p54, %r26, %r35;
	@%p54 bra 	$L__BB8_34;
	not.b32 	%r442, %r26;
	add.s32 	%r443, %r120, %r442;
	sub.s32 	%r36, %r443, %r648;
	and.b32  	%r444, %r36, 768;
	setp.eq.s32 	%p55, %r444, 768;
	mov.u32 	%r653, %r26;
	@%p55 bra 	$L__BB8_31;
	add.s32 	%r650, %r26, %r648;
	shr.u32 	%r445, %r36, 8;
	add.s32 	%r446, %r445, 1;
	and.b32  	%r447, %r446, 3;
	neg.s32 	%r649, %r447;
	mov.u32 	%r653, %r26;
$L__BB8_30:
	.pragma "nounroll";
	mul.wide.u32 	%rd101, %r650, 4;
	add.s64 	%rd100, %rd16, %rd101;
	// begin inline asm
	ld.global.nc.u32 %r448, [%rd100];
	// end inline asm
	add.s32 	%r659, %r448, %r659;
	add.s32 	%r653, %r653, 256;
	add.s32 	%r650, %r650, 256;
	add.s32 	%r649, %r649, 1;
	setp.ne.s32 	%p56, %r649, 0;
	@%p56 bra 	$L__BB8_30;
$L__BB8_31:
	setp.lt.u32 	%p57, %r36, 768;
	@%p57 bra 	$L__BB8_34;
	cvt.u64.u32 	%rd102, %r653;
	cvt.u64.u32 	%rd103, %r648;
	add.s64 	%rd104, %rd102, %rd103;
	shl.b64 	%rd105, %rd104, 2;
	add.s64 	%rd106, %rd105, %rd16;
	add.s64 	%rd122, %rd106, 2048;
	add.s32 	%r656, %r653, %r648;
$L__BB8_33:
	mul.wide.u32 	%rd111, %r656, 4;
	add.s64 	%rd107, %rd16, %rd111;
	// begin inline asm
	ld.global.nc.u32 %r449, [%rd107];
	// end inline asm
	add.s32 	%r453, %r449, %r659;
	add.s64 	%rd108, %rd122, -1024;
	// begin inline asm
	ld.global.nc.u32 %r450, [%rd108];
	// end inline asm
	add.s32 	%r454, %r450, %r453;
	// begin inline asm
	ld.global.nc.u32 %r451, [%rd122];
	// end inline asm
	add.s32 	%r455, %r451, %r454;
	add.s64 	%rd110, %rd122, 1024;
	// begin inline asm
	ld.global.nc.u32 %r452, [%rd110];
	// end inline asm
	add.s32 	%r659, %r452, %r455;
	add.s32 	%r653, %r653, 1024;
	add.s64 	%rd122, %rd122, 4096;
	add.s32 	%r656, %r656, 1024;
	setp.lt.s32 	%p58, %r653, %r35;
	@%p58 bra 	$L__BB8_33;
$L__BB8_34:
	// begin inline asm
	mov.u32 %r456, %laneid;
	// end inline asm
	mov.b32 	%r459, 1;
	mov.b32 	%r480, 31;
	mov.b32 	%r481, -1;
	// begin inline asm
	shfl.sync.down.b32 %r457, %r659, %r459, %r480, %r481;
	// end inline asm
	setp.gt.s32 	%p59, %r456, 30;
	selp.b32 	%r482, 0, %r457, %p59;
	add.s32 	%r463, %r482, %r659;
	mov.b32 	%r464, 2;
	// begin inline asm
	shfl.sync.down.b32 %r462, %r463, %r464, %r480, %r481;
	// end inline asm
	setp.gt.s32 	%p60, %r456, 29;
	selp.b32 	%r483, 0, %r462, %p60;
	add.s32 	%r468, %r463, %r483;
	mov.b32 	%r469, 4;
	// begin inline asm
	shfl.sync.down.b32 %r467, %r468, %r469, %r480, %r481;
	// end inline asm
	setp.gt.s32 	%p61, %r456, 27;
	selp.b32 	%r484, 0, %r467, %p61;
	add.s32 	%r473, %r468, %r484;
	mov.b32 	%r474, 8;
	// begin inline asm
	shfl.sync.down.b32 %r472, %r473, %r474, %r480, %r481;
	// end inline asm
	setp.gt.s32 	%p62, %r456, 23;
	selp.b32 	%r485, 0, %r472, %p62;
	add.s32 	%r478, %r473, %r485;
	mov.b32 	%r479, 16;
	// begin inline asm
	shfl.sync.down.b32 %r477, %r478, %r479, %r480, %r481;
	// end inline asm
	setp.gt.s32 	%p63, %r456, 15;
	selp.b32 	%r486, 0, %r477, %p63;
	add.s32 	%r686, %r478, %r486;
	setp.ne.s32 	%p64, %r456, 0;
	@%p64 bra 	$L__BB8_36;
	shr.u32 	%r487, %r26, 3;
	and.b32  	%r488, %r487, 124;
	mov.u32 	%r489, _ZZN3cub18CUB_300001_SM_10006detail6reduce28DeviceReduceSingleTileKernelINS2_10policy_hubIiyN4cuda3std3__44plusIiEEE10Policy1000EPiSC_iS9_iiNS7_10__identityEEEvT0_T1_T2_T3_T4_T6_E12temp_storage;
	add.s32 	%r490, %r489, %r488;
	st.shared.u32 	[%r490+8], %r686;
$L__BB8_36:
	bar.sync 	0;
	setp.ne.s32 	%p65, %r26, 0;
	@%p65 bra 	$L__BB8_72;
	ld.shared.u32 	%r491, [_ZZN3cub18CUB_300001_SM_10006detail6reduce28DeviceReduceSingleTileKernelINS2_10policy_hubIiyN4cuda3std3__44plusIiEEE10Policy1000EPiSC_iS9_iiNS7_10__identityEEEvT0_T1_T2_T3_T4_T6_E12temp_storage+12];
	add.s32 	%r492, %r491, %r686;
	ld.shared.u32 	%r493, [_ZZN3cub18CUB_300001_SM_10006detail6reduce28DeviceReduceSingleTileKernelINS2_10policy_hubIiyN4cuda3std3__44plusIiEEE10Policy1000EPiSC_iS9_iiNS7_10__identityEEEvT0_T1_T2_T3_T4_T6_E12temp_storage+16];
	add.s32 	%r494, %r492, %r493;
	ld.shared.u32 	%r495, [_ZZN3cub18CUB_300001_SM_10006detail6reduce28DeviceReduceSingleTileKernelINS2_10policy_hubIiyN4cuda3std3__44plusIiEEE10Policy1000EPiSC_iS9_iiNS7_10__identityEEEvT0_T1_T2_T3_T4_T6_E12temp_storage+20];
	add.s32 	%r496, %r494, %r495;
	ld.shared.u32 	%r497, [_ZZN3cub18CUB_300001_SM_10006detail6reduce28DeviceReduceSingleTileKernelINS2_10policy_hubIiyN4cuda3std3__44plusIiEEE10Policy1000EPiSC_iS9_iiNS7_10__identityEEEvT0_T1_T2_T3_T4_T6_E12temp_storage+24];
	add.s32 	%r498, %r496, %r497;
	ld.shared.u32 	%r499, [_ZZN3cub18CUB_300001_SM_10006detail6reduce28DeviceReduceSingleTileKernelINS2_10policy_hubIiyN4cuda3std3__44plusIiEEE10Policy1000EPiSC_iS9_iiNS7_10__identityEEEvT0_T1_T2_T3_T4_T6_E12temp_storage+28];
	add.s32 	%r500, %r498, %r499;
	ld.shared.u32 	%r501, [_ZZN3cub18CUB_300001_SM_10006detail6reduce28DeviceReduceSingleTileKernelINS2_10policy_hubIiyN4cuda3std3__44plusIiEEE10Policy1000EPiSC_iS9_iiNS7_10__identityEEEvT0_T1_T2_T3_T4_T6_E12temp_storage+32];
	add.s32 	%r502, %r500, %r501;
	ld.shared.u32 	%r503, [_ZZN3cub18CUB_300001_SM_10006detail6reduce28DeviceReduceSingleTileKernelINS2_10policy_hubIiyN4cuda3std3__44plusIiEEE10Policy1000EPiSC_iS9_iiNS7_10__identityEEEvT0_T1_T2_T3_T4_T6_E12temp_storage+36];
	add.s32 	%r686, %r502, %r503;
	bra.uni 	$L__BB8_72;
$L__BB8_38:
	setp.gt.s32 	%p3, %r120, 4095;
	@%p3 bra 	$L__BB8_56;
	mov.u32 	%r60, %tid.x;
	setp.ge.s32 	%p20, %r60, %r120;
	mov.b32 	%r670, 0;
	mov.u32 	%r665, %r60;
	@%p20 bra 	$L__BB8_41;
	mul.wide.u32 	%rd66, %r60, 4;
	add.s64 	%rd65, %rd16, %rd66;
	// begin inline asm
	ld.global.nc.u32 %r670, [%rd65];
	// end inline asm
	add.s32 	%r665, %r60, 256;
$L__BB8_41:
	setp.ge.s32 	%p21, %r665, %r120;
	@%p21 bra 	$L__BB8_47;
	not.b32 	%r252, %r665;
	add.s32 	%r65, %r120, %r252;
	and.b32  	%r253, %r65, 768;
	setp.eq.s32 	%p22, %r253, 768;
	@%p22 bra 	$L__BB8_45;
	mul.wide.u32 	%rd67, %r665, 4;
	add.s64 	%rd123, %rd16, %rd67;
	shr.u32 	%r254, %r65, 8;
	add.s32 	%r255, %r254, 1;
	and.b32  	%r256, %r255, 3;
	neg.s32 	%r662, %r256;
$L__BB8_44:
	.pragma "nounroll";
	// begin inline asm
	ld.global.nc.u32 %r257, [%rd123];
	// end inline asm
	add.s32 	%r670, %r257, %r670;
	add.s32 	%r665, %r665, 256;
	add.s64 	%rd123, %rd123, 1024;
	add.s32 	%r662, %r662, 1;
	setp.ne.s32 	%p23, %r662, 0;
	@%p23 bra 	$L__BB8_44;
$L__BB8_45:
	setp.lt.u32 	%p24, %r65, 768;
	@%p24 bra 	$L__BB8_47;
$L__BB8_46:
	mul.wide.s32 	%rd73, %r665, 4;
	add.s64 	%rd69, %rd16, %rd73;
	// begin inline asm
	ld.global.nc.u32 %r258, [%rd69];
	// end inline asm
	add.s32 	%r262, %r258, %r670;
	add.s64 	%rd70, %rd69, 1024;
	// begin inline asm
	ld.global.nc.u32 %r259, [%rd70];
	// end inline asm
	add.s32 	%r263, %r259, %r262;
	add.s64 	%rd71, %rd69, 2048;
	// begin inline asm
	ld.global.nc.u32 %r260, [%rd71];
	// end inline asm
	add.s32 	%r264, %r260, %r263;
	add.s64 	%rd72, %rd69, 3072;
	// begin inline asm
	ld.global.nc.u32 %r261, [%rd72];
	// end inline asm
	add.s32 	%r670, %r261, %r264;
	add.s32 	%r665, %r665, 1024;
	setp.lt.s32 	%p25, %r665, %r120;
	@%p25 bra 	$L__BB8_46;
$L__BB8_47:
	setp.lt.s32 	%p26, %r120, 256;
	@%p26 bra 	$L__BB8_52;
	// begin inline asm
	mov.u32 %r328, %laneid;
	// end inline asm
	mov.b32 	%r331, 1;
	mov.b32 	%r352, 31;
	mov.b32 	%r353, -1;
	// begin inline asm
	shfl.sync.down.b32 %r329, %r670, %r331, %r352, %r353;
	// end inline asm
	setp.gt.s32 	%p42, %r328, 30;
	selp.b32 	%r354, 0, %r329, %p42;
	add.s32 	%r335, %r354, %r670;
	mov.b32 	%r336, 2;
	// begin inline asm
	shfl.sync.down.b32 %r334, %r335, %r336, %r352, %r353;
	// end inline asm
	setp.gt.s32 	%p43, %r328, 29;
	selp.b32 	%r355, 0, %r334, %p43;
	add.s32 	%r340, %r335, %r355;
	mov.b32 	%r341, 4;
	// begin inline asm
	shfl.sync.down.b32 %r339, %r340, %r341, %r352, %r353;
	// end inline asm
	setp.gt.s32 	%p44, %r328, 27;
	selp.b32 	%r356, 0, %r339, %p44;
	add.s32 	%r345, %r340, %r356;
	mov.b32 	%r346, 8;
	// begin inline asm
	shfl.sync.down.b32 %r344, %r345, %r346, %r352, %r353;
	// end inline asm
	setp.gt.s32 	%p45, %r328, 23;
	selp.b32 	%r357, 0, %r344, %p45;
	add.s32 	%r350, %r345, %r357;
	mov.b32 	%r351, 16;
	// begin inline asm
	shfl.sync.down.b32 %r349, %r350, %r351, %r352, %r353;
	// end inline asm
	setp.gt.s32 	%p46, %r328, 15;
	selp.b32 	%r358, 0, %r349, %p46;
	add.s32 	%r686, %r350, %r358;
	setp.ne.s32 	%p47, %r328, 0;
	@%p47 bra 	$L__BB8_50;
	shr.u32 	%r359, %r60, 3;
	and.b32  	%r360, %r359, 124;
	mov.u32 	%r361, _ZZN3cub18CUB_300001_SM_10006detail6reduce28DeviceReduceSingleTileKernelINS2_10policy_hubIiyN4cuda3std3__44plusIiEEE10Policy1000EPiSC_iS9_iiNS7_10__identityEEEvT0_T1_T2_T3_T4_T6_E12temp_storage;
	add.s32 	%r362, %r361, %r360;
	st.shared.u32 	[%r362+8], %r686;
$L__BB8_50:
	bar.sync 	0;
	setp.ne.s32 	%p48, %r60, 0;
	@%p48 bra 	$L__BB8_72;
	ld.shared.u32 	%r363, [_ZZN3cub18CUB_300001_SM_10006detail6reduce28DeviceReduceSingleTileKernelINS2_10policy_hubIiyN4cuda3std3__44plusIiEEE10Policy1000EPiSC_iS9_iiNS7_10__identityEEEvT0_T1_T2_T3_T4_T6_E12temp_storage+12];
	add.s32 	%r364, %r363, %r686;
	ld.shared.u32 	%r365, [_ZZN3cub18CUB_300001_SM_10006detail6reduce28DeviceReduceSingleTileKernelINS2_10policy_hubIiyN4cuda3std3__44plusIiEEE10Policy1000EPiSC_iS9_iiNS7_10__identityEEEvT0_T1_T2_T3_T4_T6_E12temp_storage+16];
	add.s32 	%r366, %r364, %r365;
	ld.shared.u32 	%r367, [_ZZN3cub18CUB_300001_SM_10006detail6reduce28DeviceReduceSingleTileKernelINS2_10policy_hubIiyN4cuda3std3__44plusIiEEE10Policy1000EPiSC_iS9_iiNS7_10__identityEEEvT0_T1_T2_T3_T4_T6_E12temp_storage+20];
	add.s32 	%r368, %r366, %r367;
	ld.shared.u32 	%r369, [_ZZN3cub18CUB_300001_SM_10006detail6reduce28DeviceReduceSingleTileKernelINS2_10policy_hubIiyN4cuda3std3__44plusIiEEE10Policy1000EPiSC_iS9_iiNS7_10__identityEEEvT0_T1_T2_T3_T4_T6_E12temp_storage+24];
	add.s32 	%r370, %r368, %r369;
	ld.shared.u32 	%r371, [_ZZN3cub18CUB_300001_SM_10006detail6reduce28DeviceReduceSingleTileKernelINS2_10policy_hubIiyN4cuda3std3__44plusIiEEE10Policy1000EPiSC_iS9_iiNS7_10__identityEEEvT0_T1_T2_T3_T4_T6_E12temp_storage+28];
	add.s32 	%r372, %r370, %r371;
	ld.shared.u32 	%r373, [_ZZN3cub18CUB_300001_SM_10006detail6reduce28DeviceReduceSingleTileKernelINS2_10policy_hubIiyN4cuda3std3__44plusIiEEE10Policy1000EPiSC_iS9_iiNS7_10__identityEEEvT0_T1_T2_T3_T4_T6_E12temp_storage+32];
	add.s32 	%r374, %r372, %r373;
	ld.shared.u32 	%r375, [_ZZN3cub18CUB_300001_SM_10006detail6reduce28DeviceReduceSingleTileKernelINS2_10policy_hubIiyN4cuda3std3__44plusIiEEE10Policy1000EPiSC_iS9_iiNS7_10__identityEEEvT0_T1_T2_T3_T4_T6_E12temp_storage+36];
	add.s32 	%r686, %r374, %r375;
	bra.uni 	$L__BB8_72;
$L__BB8_52:
	// begin inline asm
	mov.u32 %r265, %laneid;
	// end inline asm
	and.b32  	%r291, %r60, 992;
	add.s32 	%r292, %r291, 32;
	setp.gt.s32 	%p27, %r292, %r120;
	not.b32 	%r293, %r291;
	add.s32 	%r294, %r120, %r293;
	selp.b32 	%r289, %r294, 31, %p27;
	mov.b32 	%r268, 1;
	mov.b32 	%r290, -1;
	// begin inline asm
	shfl.sync.down.b32 %r266, %r670, %r268, %r289, %r290;
	// end inline asm
	setp.lt.s32 	%p28, %r265, %r289;
	selp.b32 	%r295, %r266, 0, %p28;
	add.s32 	%r272, %r295, %r670;
	mov.b32 	%r273, 2;
	// begin inline asm
	shfl.sync.down.b32 %r271, %r272, %r273, %r289, %r290;
	// end inline asm
	add.s32 	%r296, %r265, 2;
	setp.gt.s32 	%p29, %r296, %r289;
	selp.b32 	%r297, 0, %r271, %p29;
	add.s32 	%r277, %r272, %r297;
	mov.b32 	%r278, 4;
	// begin inline asm
	shfl.sync.down.b32 %r276, %r277, %r278, %r289, %r290;
	// end inline asm
	add.s32 	%r298, %r265, 4;
	setp.gt.s32 	%p30, %r298, %r289;
	selp.b32 	%r299, 0, %r276, %p30;
	add.s32 	%r282, %r277, %r299;
	mov.b32 	%r283, 8;
	// begin inline asm
	shfl.sync.down.b32 %r281, %r282, %r283, %r289, %r290;
	// end inline asm
	add.s32 	%r300, %r265, 8;
	setp.gt.s32 	%p31, %r300, %r289;
	selp.b32 	%r301, 0, %r281, %p31;
	add.s32 	%r287, %r282, %r301;
	mov.b32 	%r288, 16;
	// begin inline asm
	shfl.sync.down.b32 %r286, %r287, %r288, %r289, %r290;
	// end inline asm
	add.s32 	%r302, %r265, 16;
	setp.gt.s32 	%p32, %r302, %r289;
	selp.b32 	%r303, 0, %r286, %p32;
	add.s32 	%r686, %r287, %r303;
	setp.ne.s32 	%p33, %r265, 0;
	@%p33 bra 	$L__BB8_54;
	shr.u32 	%r304, %r60, 3;
	and.b32  	%r305, %r304, 124;
	mov.u32 	%r306, _ZZN3cub18CUB_300001_SM_10006detail6reduce28DeviceReduceSingleTileKernelINS2_10policy_hubIiyN4cuda3std3__44plusIiEEE10Policy1000EPiSC_iS9_iiNS7_10__identityEEEvT0_T1_T2_T3_T4_T6_E12temp_storage;
	add.s32 	%r307, %r306, %r305;
	st.shared.u32 	[%r307+8], %r686;
$L__BB8_54:
	bar.sync 	0;
	setp.ne.s32 	%p34, %r60, 0;
	@%p34 bra 	$L__BB8_72;
	setp.gt.s32 	%p35, %r120, 32;
	ld.shared.u32 	%r308, [_ZZN3cub18CUB_300001_SM_10006detail6reduce28DeviceReduceSingleTileKernelINS2_10policy_hubIiyN4cuda3std3__44plusIiEEE10Policy1000EPiSC_iS9_iiNS7_10__identityEEEvT0_T1_T2_T3_T4_T6_E12temp_storage+12];
	selp.b32 	%r309, %r308, 0, %p35;
	add.s32 	%r310, %r309, %r686;
	setp.gt.s32 	%p36, %r120, 64;
	ld.shared.u32 	%r311, [_ZZN3cub18CUB_300001_SM_10006detail6reduce28DeviceReduceSingleTileKernelINS2_10policy_hubIiyN4cuda3std3__44plusIiEEE10Policy1000EPiSC_iS9_iiNS7_10__identityEEEvT0_T1_T2_T3_T4_T6_E12temp_storage+16];
	selp.b32 	%r312, %r311, 0, %p36;
	add.s32 	%r313, %r310, %r312;
	setp.gt.s32 	%p37, %r120, 96;
	ld.shared.u32 	%r314, [_ZZN3cub18CUB_300001_SM_10006detail6reduce28DeviceReduceSingleTileKernelINS2_10policy_hubIiyN4cuda3std3__44plusIiEEE10Policy1000EPiSC_iS9_iiNS7_10__identityEEEvT0_T1_T2_T3_T4_T6_E12temp_storage+20];
	selp.b32 	%r315, %r314, 0, %p37;
	add.s32 	%r316, %r313, %r315;
	setp.gt.s32 	%p38, %r120, 128;
	ld.shared.u32 	%r317, [_ZZN3cub18CUB_300001_SM_10006detail6reduce28DeviceReduceSingleTileKernelINS2_10policy_hubIiyN4cuda3std3__44plusIiEEE10Policy1000EPiSC_iS9_iiNS7_10__identityEEEvT0_T1_T2_T3_T4_T6_E12temp_storage+24];
	selp.b32 	%r318, %r317, 0, %p38;
	add.s32 	%r319, %r316, %r318;
	setp.gt.s32 	%p39, %r120, 160;
	ld.shared.u32 	%r320, [_ZZN3cub18CUB_300001_SM_10006detail6reduce28DeviceReduceSingleTileKernelINS2_10policy_hubIiyN4cuda3std3__44plusIiEEE10Policy1000EPiSC_iS9_iiNS7_10__identityEEEvT0_T1_T2_T3_T4_T6_E12temp_storage+28];
	selp.b32 	%r321, %r320, 0, %p39;
	add.s32 	%r322, %r319, %r321;
	setp.gt.s32 	%p40, %r120, 192;
	ld.shared.u32 	%r323, [_ZZN3cub18CUB_300001_SM_10006detail6reduce28DeviceReduceSingleTileKernelINS2_10policy_hubIiyN4cuda3std3__44plusIiEEE10Policy1000EPiSC_iS9_iiNS7_10__identityEEEvT0_T1_T2_T3_T4_T6_E12temp_storage+32];
	selp.b32 	%r324, %r323, 0, %p40;
	add.s32 	%r325, %r322, %r324;
	setp.gt.s32 	%p41, %r120, 224;
	ld.shared.u32 	%r326, [_ZZN3cub18CUB_300001_SM_10006detail6reduce28DeviceReduceSingleTileKernelINS2_10policy_hubIiyN4cuda3std3__44plusIiEEE10Policy1000EPiSC_iS9_iiNS7_10__identityEEEvT0_T1_T2_T3_T4_T6_E12temp_storage+36];
	selp.b32 	%r327, %r326, 0, %p41;
	add.s32 	%r686, %r325, %r327;
	bra.uni 	$L__BB8_72;
$L__BB8_56:
	mov.u32 	%r85, %tid.x;
	mul.wide.u32 	%rd35, %r85, 4;
	add.s64 	%rd19, %rd16, %rd35;
	// begin inline asm
	ld.global.nc.u32 %r122, [%rd19];
	// end inline asm
	add.s64 	%rd20, %rd19, 1024;
	// begin inline asm
	ld.global.nc.u32 %r123, [%rd20];
	// end inline asm
	add.s64 	%rd21, %rd19, 2048;
	// begin inline asm
	ld.global.nc.u32 %r124, [%rd21];
	// end inline asm
	add.s64 	%rd22, %rd19, 3072;
	// begin inline asm
	ld.global.nc.u32 %r125, [%rd22];
	// end inline asm
	add.s64 	%rd23, %rd19, 4096;
	// begin inline asm
	ld.global.nc.u32 %r126, [%rd23];
	// end inline asm
	add.s64 	%rd24, %rd19, 5120;
	// begin inline asm
	ld.global.nc.u32 %r127, [%rd24];
	// end inline asm
	add.s64 	%rd25, %rd19, 6144;
	// begin inline asm
	ld.global.nc.u32 %r128, [%rd25];
	// end inline asm
	add.s64 	%rd26, %rd19, 7168;
	// begin inline asm
	ld.global.nc.u32 %r129, [%rd26];
	// end inline asm
	add.s64 	%rd27, %rd19, 8192;
	// begin inline asm
	ld.global.nc.u32 %r130, [%rd27];
	// end inline asm
	add.s64 	%rd28, %rd19, 9216;
	// begin inline asm
	ld.global.nc.u32 %r131, [%rd28];
	// end inline asm
	add.s64 	%rd29, %rd19, 10240;
	// begin inline asm
	ld.global.nc.u32 %r132, [%rd29];
	// end inline asm
	add.s64 	%rd30, %rd19, 11264;
	// begin inline asm
	ld.global.nc.u32 %r133, [%rd30];
	// end inline asm
	add.s64 	%rd31, %rd19, 12288;
	// begin inline asm
	ld.global.nc.u32 %r134, [%rd31];
	// end inline asm
	add.s64 	%rd32, %rd19, 13312;
	// begin inline asm
	ld.global.nc.u32 %r135, [%rd32];
	// end inline asm
	add.s64 	%rd33, %rd19, 14336;
	// begin inline asm
	ld.global.nc.u32 %r136, [%rd33];
	// end inline asm
	add.s64 	%rd34, %rd19, 15360;
	// begin inline asm
	ld.global.nc.u32 %r137, [%rd34];
	// end inline asm
	add.s32 	%r139, %r123, %r122;
	add.s32 	%r140, %r124, %r139;
	add.s32 	%r141, %r125, %r140;
	add.s32 	%r142, %r126, %r141;
	add.s32 	%r143, %r127, %r142;
	add.s32 	%r144, %r128, %r143;
	add.s32 	%r145, %r129, %r144;
	add.s32 	%r146, %r130, %r145;
	add.s32 	%r147, %r131, %r146;
	add.s32 	%r148, %r132, %r147;
	add.s32 	%r149, %r133, %r148;
	add.s32 	%r150, %r134, %r149;
	add.s32 	%r151, %r135, %r150;
	add.s32 	%r152, %r136, %r151;
	add.s32 	%r685, %r137, %r152;
	setp.lt.u32 	%p4, %r120, 8192;
	mov.b32 	%r674, 4096;
	@%p4 bra 	$L__BB8_60;
	add.s32 	%r87, %r120, -4096;
	mov.b32 	%r674, 4096;
$L__BB8_58:
	mul.wide.s32 	%rd52, %r674, 4;
	add.s64 	%rd36, %rd19, %rd52;
	// begin inline asm
	ld.global.nc.u32 %r154, [%rd36];
	// end inline asm
	add.s64 	%rd37, %rd36, 1024;
	// begin inline asm
	ld.global.nc.u32 %r155, [%rd37];
	// end inline asm
	add.s64 	%rd38, %rd36, 2048;
	// begin inline asm
	ld.global.nc.u32 %r156, [%rd38];
	// end inline asm
	add.s64 	%rd39, %rd36, 3072;
	// begin inline asm
	ld.global.nc.u32 %r157, [%rd39];
	// end inline asm
	add.s64 	%rd40, %rd36, 4096;
	// begin inline asm
	ld.global.nc.u32 %r158, [%rd40];
	// end inline asm
	add.s64 	%rd41, %rd36, 5120;
	// begin inline asm
	ld.global.nc.u32 %r159, [%rd41];
	// end inline asm
	add.s64 	%rd42, %rd36, 6144;
	// begin inline asm
	ld.global.nc.u32 %r160, [%rd42];
	// end inline asm
	add.s64 	%rd43, %rd36, 7168;
	// begin inline asm
	ld.global.nc.u32 %r161, [%rd43];
	// end inline asm
	add.s64 	%rd44, %rd36, 8192;
	// begin inline asm
	ld.global.nc.u32 %r162, [%rd44];
	// end inline asm
	add.s64 	%rd45, %rd36, 9216;
	// begin inline asm
	ld.global.nc.u32 %r163, [%rd45];
	// end inline asm
	add.s64 	%rd46, %rd36, 10240;
	// begin inline asm
	ld.global.nc.u32 %r164, [%rd46];
	// end inline asm
	add.s64 	%rd47, %rd36, 11264;
	// begin inline asm
	ld.global.nc.u32 %r165, [%rd47];
	// end inline asm
	add.s64 	%rd48, %rd36, 12288;
	// begin inline asm
	ld.global.nc.u32 %r166, [%rd48];
	// end inline asm
	add.s64 	%rd49, %rd36, 13312;
	// begin inline asm
	ld.global.nc.u32 %r167, [%rd49];
	// end inline asm
	add.s64 	%rd50, %rd36, 14336;
	// begin inline asm
	ld.global.nc.u32 %r168, [%rd50];
	// end inline asm
	add.s64 	%rd51, %rd36, 15360;
	// begin inline asm
	ld.global.nc.u32 %r169, [%rd51];
	// end inline asm
	add.s32 	%r170, %r154, %r685;
	add.s32 	%r171, %r155, %r170;
	add.s32 	%r172, %r156, %r171;
	add.s32 	%r173, %r157, %r172;
	add.s32 	%r174, %r158, %r173;
	add.s32 	%r175, %r159, %r174;
	add.s32 	%r176, %r160, %r175;
	add.s32 	%r177, %r161, %r176;
	add.s32 	%r178, %r162, %r177;
	add.s32 	%r179, %r163, %r178;
	add.s32 	%r180, %r164, %r179;
	add.s32 	%r181, %r165, %r180;
	add.s32 	%r182, %r166, %r181;
	add.s32 	%r183, %r167, %r182;
	add.s32 	%r184, %r168, %r183;
	add.s32 	%r685, %r169, %r184;
	sub.s32 	%r185, %r120, %r674;
	setp.lt.s32 	%p5, %r185, 4096;
	@%p5 bra 	$L__BB8_68;
	add.s32 	%r674, %r674, 4096;
	setp.le.s32 	%p6, %r674, %r87;
	@%p6 bra 	$L__BB8_58;
$L__BB8_60:
	setp.le.s32 	%p7, %r120, %r674;
	@%p7 bra 	$L__BB8_68;
	sub.s32 	%r94, %r120, %r674;
	setp.ge.s32 	%p8, %r85, %r94;
	@%p8 bra 	$L__BB8_68;
	not.b32 	%r187, %r85;
	add.s32 	%r188, %r120, %r187;
	sub.s32 	%r95, %r188, %r674;
	and.b32  	%r189, %r95, 768;
	setp.eq.s32 	%p9, %r189, 768;
	mov.u32 	%r679, %r85;
	@%p9 bra 	$L__BB8_65;
	add.s32 	%r676, %r85, %r674;
	shr.u32 	%r190, %r95, 8;
	add.s32 	%r191, %r190, 1;
	and.b32  	%r192, %r191, 3;
	neg.s32 	%r675, %r192;
	mov.u32 	%r679, %r85;
$L__BB8_64:
	.pragma "nounroll";
	mul.wide.u32 	%rd54, %r676, 4;
	add.s64 	%rd53, %rd16, %rd54;
	// begin inline asm
	ld.global.nc.u32 %r193, [%rd53];
	// end inline asm
	add.s32 	%r685, %r193, %r685;
	add.s32 	%r679, %r679, 256;
	add.s32 	%r676, %r676, 256;
	add.s32 	%r675, %r675, 1;
	setp.ne.s32 	%p10, %r675, 0;
	@%p10 bra 	$L__BB8_64;
$L__BB8_65:
	setp.lt.u32 	%p11, %r95, 768;
	@%p11 bra 	$L__BB8_68;
	cvt.u64.u32 	%rd55, %r679;
	cvt.u64.u32 	%rd56, %r674;
	add.s64 	%rd57, %rd55, %rd56;
	shl.b64 	%rd58, %rd57, 2;
	add.s64 	%rd59, %rd58, %rd16;
	add.s64 	%rd124, %rd59, 2048;
	add.s32 	%r682, %r679, %r674;
$L__BB8_67:
	mul.wide.u32 	%rd64, %r682, 4;
	add.s64 	%rd60, %rd16, %rd64;
	// begin inline asm
	ld.global.nc.u32 %r194, [%rd60];
	// end inline asm
	add.s32 	%r198, %r194, %r685;
	add.s64 	%rd61, %rd124, -1024;
	// begin inline asm
	ld.global.nc.u32 %r195, [%rd61];
	// end inline asm
	add.s32 	%r199, %r195, %r198;
	// begin inline asm
	ld.global.nc.u32 %r196, [%rd124];
	// end inline asm
	add.s32 	%r200, %r196, %r199;
	add.s64 	%rd63, %rd124, 1024;
	// begin inline asm
	ld.global.nc.u32 %r197, [%rd63];
	// end inline asm
	add.s32 	%r685, %r197, %r200;
	add.s32 	%r679, %r679, 1024;
	add.s64 	%rd124, %rd124, 4096;
	add.s32 	%r682, %r682, 1024;
	setp.lt.s32 	%p12, %r679, %r94;
	@%p12 bra 	$L__BB8_67;
$L__BB8_68:
	// begin inline asm
	mov.u32 %r201, %laneid;
	// end inline asm
	mov.b32 	%r204, 1;
	mov.b32 	%r225, 31;
	mov.b32 	%r226, -1;
	// begin inline asm
	shfl.sync.down.b32 %r202, %r685, %r204, %r225, %r226;
	// end inline asm
	setp.gt.s32 	%p13, %r201, 30;
	selp.b32 	%r227, 0, %r202, %p13;
	add.s32 	%r208, %r227, %r685;
	mov.b32 	%r209, 2;
	// begin inline asm
	shfl.sync.down.b32 %r207, %r208, %r209, %r225, %r226;
	// end inline asm
	setp.gt.s32 	%p14, %r201, 29;
	selp.b32 	%r228, 0, %r207, %p14;
	add.s32 	%r213, %r208, %r228;
	mov.b32 	%r214, 4;
	// begin inline asm
	shfl.sync.down.b32 %r212, %r213, %r214, %r225, %r226;
	// end inline asm
	setp.gt.s32 	%p15, %r201, 27;
	selp.b32 	%r229, 0, %r212, %p15;
	add.s32 	%r218, %r213, %r229;
	mov.b32 	%r219, 8;
	// begin inline asm
	shfl.sync.down.b32 %r217, %r218, %r219, %r225, %r226;
	// end inline asm
	setp.gt.s32 	%p16, %r201, 23;
	selp.b32 	%r230, 0, %r217, %p16;
	add.s32 	%r223, %r218, %r230;
	mov.b32 	%r224, 16;
	// begin inline asm
	shfl.sync.down.b32 %r222, %r223, %r224, %r225, %r226;
	// end inline asm
	setp.gt.s32 	%p17, %r201, 15;
	selp.b32 	%r231, 0, %r222, %p17;
	add.s32 	%r686, %r223, %r231;
	setp.ne.s32 	%p18, %r201, 0;
	@%p18 bra 	$L__BB8_70;
	shr.u32 	%r232, %r85, 3;
	and.b32  	%r233, %r232, 124;
	mov.u32 	%r234, _ZZN3cub18CUB_300001_SM_10006detail6reduce28DeviceReduceSingleTileKernelINS2_10policy_hubIiyN4cuda3std3__44plusIiEEE10Policy1000EPiSC_iS9_iiNS7_10__identityEEEvT0_T1_T2_T3_T4_T6_E12temp_storage;
	add.s32 	%r235, %r234, %r233;
	st.shared.u32 	[%r235+8], %r686;
$L__BB8_70:
	bar.sync 	0;
	setp.ne.s32 	%p19, %r85, 0;
	@%p19 bra 	$L__BB8_72;
	ld.shared.u32 	%r236, [_ZZN3cub18CUB_300001_SM_10006detail6reduce28DeviceReduceSingleTileKernelINS2_10policy_hubIiyN4cuda3std3__44plusIiEEE10Policy1000EPiSC_iS9_iiNS7_10__identityEEEvT0_T1_T2_T3_T4_T6_E12temp_storage+12];
	add.s32 	%r237, %r236, %r686;
	ld.shared.u32 	%r238, [_ZZN3cub18CUB_300001_SM_10006detail6reduce28DeviceReduceSingleTileKernelINS2_10policy_hubIiyN4cuda3std3__44plusIiEEE10Policy1000EPiSC_iS9_iiNS7_10__identityEEEvT0_T1_T2_T3_T4_T6_E12temp_storage+16];
	add.s32 	%r239, %r237, %r238;
	ld.shared.u32 	%r240, [_ZZN3cub18CUB_300001_SM_10006detail6reduce28DeviceReduceSingleTileKernelINS2_10policy_hubIiyN4cuda3std3__44plusIiEEE10Policy1000EPiSC_iS9_iiNS7_10__identityEEEvT0_T1_T2_T3_T4_T6_E12temp_storage+20];
	add.s32 	%r241, %r239, %r240;
	ld.shared.u32 	%r242, [_ZZN3cub18CUB_300001_SM_10006detail6reduce28DeviceReduceSingleTileKernelINS2_10policy_hubIiyN4cuda3std3__44plusIiEEE10Policy1000EPiSC_iS9_iiNS7_10__identityEEEvT0_T1_T2_T3_T4_T6_E12temp_storage+24];
	add.s32 	%r243, %r241, %r242;
	ld.shared.u32 	%r244, [_ZZN3cub18CUB_300001_SM_10006detail6reduce28DeviceReduceSingleTileKernelINS2_10policy_hubIiyN4cuda3std3__44plusIiEEE10Policy1000EPiSC_iS9_iiNS7_10__identityEEEvT0_T1_T2_T3_T4_T6_E12temp_storage+28];
	add.s32 	%r245, %r243, %r244;
	ld.shared.u32 	%r246, [_ZZN3cub18CUB_300001_SM_10006detail6reduce28DeviceReduceSingleTileKernelINS2_10policy_hubIiyN4cuda3std3__44plusIiEEE10Policy1000EPiSC_iS9_iiNS7_10__identityEEEvT0_T1_T2_T3_T4_T6_E12temp_storage+32];
	add.s32 	%r247, %r245, %r246;
	ld.shared.u32 	%r248, [_ZZN3cub18CUB_300001_SM_10006detail6reduce28DeviceReduceSingleTileKernelINS2_10policy_hubIiyN4cuda3std3__44plusIiEEE10Policy1000EPiSC_iS9_iiNS7_10__identityEEEvT0_T1_T2_T3_T4_T6_E12temp_storage+36];
	add.s32 	%r686, %r247, %r248;
$L__BB8_72:
	mov.u32 	%r631, %tid.x;
	setp.ne.s32 	%p95, %r631, 0;
	@%p95 bra 	$L__BB8_74;
	add.s32 	%r632, %r686, %r121;
	st.global.u32 	[%rd1], %r632;
$L__BB8_74:
	ret;

}


// ===== COMPILED SASS (sm_100) =====

	.target	sm_100

	.elftype	@"ET_EXEC"


//--------------------- .note.nv.tkinfo           --------------------------
	.section	.note.nv.tkinfo,"",@"SHT_NOTE"
	.sectionflags	@"SHF_NOTE_NV_TKINFO"
	.tkinfo
        /*0018*/ 	.word	0x00000002
        /*0030*/ 	.string	""
        /*0030*/ 	.string	"ptxas"
        /*0030*/ 	.string	"Cuda compilation tools, release 13.0, V13.0.88"
        /*0030*/ 	.string	"Build cuda_13.0.r13.0/compiler.36424714_0"
        /*0030*/ 	.string	"-arch sm_100 -m 64 "



//--------------------- .note.nv.cuinfo           --------------------------
	.section	.note.nv.cuinfo,"",@"SHT_NOTE"
	.sectionflags	@"SHF_NOTE_NV_CUINFO"
        /*0018*/ 	.short	0x0002
        /*001a*/ 	.short	0x0064
        /*001c*/ 	.short	0x0082
	.zero		2


//--------------------- .nv.info                  --------------------------
	.section	.nv.info,"",@"SHT_CUDA_INFO"
	.align	4


	//----- nvinfo : EIATTR_REGCOUNT
	.align		4
        /*0000*/ 	.byte	0x04, 0x2f
        /*0002*/ 	.short	(.L_44 - .L_43)
	.align		4
.L_43:
        /*0004*/ 	.word	index@(_Z6updatePi)
        /*0008*/ 	.word	0x00000008


	//----- nvinfo : EIATTR_FRAME_SIZE
	.align		4
.L_44:
        /*000c*/ 	.byte	0x04, 0x11
        /*000e*/ 	.short	(.L_46 - .L_45)
	.align		4
.L_45:
        /*0010*/ 	.word	index@(_Z6updatePi)
        /*0014*/ 	.word	0x00000000


	//----- nvinfo : EIATTR_REGCOUNT
	.align		4
.L_46:
        /*0018*/ 	.byte	0x04, 0x2f
        /*001a*/ 	.short	(.L_48 - .L_47)
	.align		4
.L_47:
        /*001c*/ 	.word	index@(_ZN3cub18CUB_300001_SM_10006detail11EmptyKernelIvEEvv)
        /*0020*/ 	.word	0x00000004


	//----- nvinfo : EIATTR_FRAME_SIZE
	.align		4
.L_48:
        /*0024*/ 	.byte	0x04, 0x11
        /*0026*/ 	.short	(.L_50 - .L_49)
	.align		4
.L_49:
        /*0028*/ 	.word	index@(_ZN3cub18CUB_300001_SM_10006detail11EmptyKernelIvEEvv)
        /*002c*/ 	.word	0x00000000


	//----- nvinfo : EIATTR_REGCOUNT
	.align		4
.L_50:
        /*0030*/ 	.byte	0x04, 0x2f
        /*0032*/ 	.short	(.L_52 - .L_51)
	.align		4
.L_51:
        /*0034*/ 	.word	index@(_ZN3cub18CUB_300001_SM_10006detail8for_each13static_kernelINS2_12policy_hub_t12policy_500_tEmN6thrust24THRUST_300001_SM_1000_NS8cuda_cub20__uninitialized_fill7functorINS7_10device_ptrIiEEiEEEEvT0_T1_)
        /*0038*/ 	.word	0x00000008


	//----- nvinfo : EIATTR_FRAME_SIZE
	.align		4
.L_52:
        /*003c*/ 	.byte	0x04, 0x11
        /*003e*/ 	.short	(.L_54 - .L_53)
	.align		4
.L_53:
        /*0040*/ 	.word	index@(_ZN3cub18CUB_300001_SM_10006detail8for_each13static_kernelINS2_12policy_hub_t12policy_500_tEmN6thrust24THRUST_300001_SM_1000_NS8cuda_cub20__uninitialized_fill7functorINS7_10device_ptrIiEEiEEEEvT0_T1_)
        /*0044*/ 	.word	0x00000000


	//----- nvinfo : EIATTR_REGCOUNT
	.align		4
.L_54:
        /*0048*/ 	.byte	0x04, 0x2f
        /*004a*/ 	.short	(.L_56 - .L_55)
	.align		4
.L_55:
        /*004c*/ 	.word	index@(_ZN3cub18CUB_300001_SM_10006detail6reduce28DeviceReduceSingleTileKernelINS2_10policy_hubIijN4cuda3std3__44plusIiEEE10Policy1000EN6thrust24THRUST_300001_SM_1000_NS6detail15normal_iteratorINSD_10device_ptrIiEEEEPijS9_iiNS7_10__identityEEEvT0_T1_T2_T3_T4_T6_)
        /*0050*/ 	.word	0x00000020


	//----- nvinfo : EIATTR_FRAME_SIZE
	.align		4
.L_56:
        /*0054*/ 	.byte	0x04, 0x11
        /*0056*/ 	.short	(.L_58 - .L_57)
	.align		4
.L_57:
        /*0058*/ 	.word	index@(_ZN3cub18CUB_300001_SM_10006detail6reduce28DeviceReduceSingleTileKernelINS2_10policy_hubIijN4cuda3std3__44plusIiEEE10Policy1000EN6thrust24THRUST_300001_SM_1000_NS6detail15normal_iteratorINSD_10device_ptrIiEEEEPijS9_iiNS7_10__identityEEEvT0_T1_T2_T3_T4_T6_)
        /*005c*/ 	.word	0x00000000


	//----- nvinfo : EIATTR_REGCOUNT
	.align		4
.L_58:
        /*0060*/ 	.byte	0x04, 0x2f
        /*0062*/ 	.short	(.L_60 - .L_59)
	.align		4
.L_59:
        /*0064*/ 	.word	index@(_ZN3cub18CUB_300001_SM_10006detail6reduce18DeviceReduceKernelINS2_10policy_hubIijN4cuda3std3__44plusIiEEE10Policy1000EN6thrust24THRUST_300001_SM_1000_NS6detail15normal_iteratorINSD_10device_ptrIiEEEEjS9_iNS7_10__identityEEEvT0_PT3_T1_NS0_13GridEvenShareISN_EET2_T4_)
        /*0068*/ 	.word	0x00000020


	//----- nvinfo : EIATTR_FRAME_SIZE
	.align		4
.L_60:
        /*006c*/ 	.byte	0x04, 0x11
        /*006e*/ 	.short	(.L_62 - .L_61)
	.align		4
.L_61:
        /*0070*/ 	.word	index@(_ZN3cub18CUB_300001_SM_10006detail6reduce18DeviceReduceKernelINS2_10policy_hubIijN4cuda3std3__44plusIiEEE10Policy1000EN6thrust24THRUST_300001_SM_1000_NS6detail15normal_iteratorINSD_10device_ptrIiEEEEjS9_iNS7_10__identityEEEvT0_PT3_T1_NS0_13GridEvenShareISN_EET2_T4_)
        /*0074*/ 	.word	0x00000000


	//----- nvinfo : EIATTR_REGCOUNT
	.align		4
.L_62:
        /*0078*/ 	.byte	0x04, 0x2f
        /*007a*/ 	.short	(.L_64 - .L_63)
	.align		4
.L_63:
        /*007c*/ 	.word	index@(_ZN3cub18CUB_300001_SM_10006detail6reduce28DeviceReduceSingleTileKernelINS2_10policy_hubIijN4cuda3std3__44plusIiEEE10Policy1000EPiSC_iS9_iiNS7_10__identityEEEvT0_T1_T2_T3_T4_T6_)
        /*0080*/ 	.word	0x00000020


	//----- nvinfo : EIATTR_FRAME_SIZE
	.align		4
.L_64:
        /*0084*/ 	.byte	0x04, 0x11
        /*0086*/ 	.short	(.L_66 - .L_65)
	.align		4
.L_65:
        /*0088*/ 	.word	index@(_ZN3cub18CUB_300001_SM_10006detail6reduce28DeviceReduceSingleTileKernelINS2_10policy_hubIijN4cuda3std3__44plusIiEEE10Policy1000EPiSC_iS9_iiNS7_10__identityEEEvT0_T1_T2_T3_T4_T6_)
        /*008c*/ 	.word	0x00000000


	//----- nvinfo : EIATTR_REGCOUNT
	.align		4
.L_66:
        /*0090*/ 	.byte	0x04, 0x2f
        /*0092*/ 	.short	(.L_68 - .L_67)
	.align		4
.L_67:
        /*0094*/ 	.word	index@(_ZN3cub18CUB_300001_SM_10006detail6reduce28DeviceReduceSingleTileKernelINS2_10policy_hubIiyN4cuda3std3__44plusIiEEE10Policy1000EN6thrust24THRUST_300001_SM_1000_NS6detail15normal_iteratorINSD_10device_ptrIiEEEEPiyS9_iiNS7_10__identityEEEvT0_T1_T2_T3_T4_T6_)
        /*0098*/ 	.word	0x0000001f


	//----- nvinfo : EIATTR_FRAME_SIZE
	.align		4
.L_68:
        /*009c*/ 	.byte	0x04, 0x11
        /*009e*/ 	.short	(.L_70 - .L_69)
	.align		4
.L_69:
        /*00a0*/ 	.word	index@(_ZN3cub18CUB_300001_SM_10006detail6reduce28DeviceReduceSingleTileKernelINS2_10policy_hubIiyN4cuda3std3__44plusIiEEE10Policy1000EN6thrust24THRUST_300001_SM_1000_NS6detail15normal_iteratorINSD_10device_ptrIiEEEEPiyS9_iiNS7_10__identityEEEvT0_T1_T2_T3_T4_T6_)
        /*00a4*/ 	.word	0x00000000


	//----- nvinfo : EIATTR_REGCOUNT
	.align		4
.L_70:
        /*00a8*/ 	.byte	0x04, 0x2f
        /*00aa*/ 	.short	(.L_72 - .L_71)
	.align		4
.L_71:
        /*00ac*/ 	.word	index@(_ZN3cub18CUB_300001_SM_10006detail6reduce18DeviceReduceKernelINS2_10policy_hubIiyN4cuda3std3__44plusIiEEE10Policy1000EN6thrust24THRUST_300001_SM_1000_NS6detail15normal_iteratorINSD_10device_ptrIiEEEEyS9_iNS7_10__identityEEEvT0_PT3_T1_NS0_13GridEvenShareISN_EET2_T4_)
        /*00b0*/ 	.word	0x0000001e


	//----- nvinfo : EIATTR_FRAME_SIZE
	.align		4
.L_72:
        /*00b4*/ 	.byte	0x04, 0x11
        /*00b6*/ 	.short	(.L_74 - .L_73)
	.align		4
.L_73:
        /*00b8*/ 	.word	index@(_ZN3cub18CUB_300001_SM_10006detail6reduce18DeviceReduceKernelINS2_10policy_hubIiyN4cuda3std3__44plusIiEEE10Policy1000EN6thrust24THRUST_300001_SM_1000_NS6detail15normal_iteratorINSD_10device_ptrIiEEEEyS9_iNS7_10__identityEEEvT0_PT3_T1_NS0_13GridEvenShareISN_EET2_T4_)
        /*00bc*/ 	.word	0x00000000


	//----- nvinfo : EIATTR_REGCOUNT
	.align		4
.L_74:
        /*00c0*/ 	.byte	0x04, 0x2f
        /*00c2*/ 	.short	(.L_76 - .L_75)
	.align		4
.L_75:
        /*00c4*/ 	.word	index@(_ZN3cub18CUB_300001_SM_10006detail6reduce28DeviceReduceSingleTileKernelINS2_10policy_hubIiyN4cuda3std3__44plusIiEEE10Policy1000EPiSC_iS9_iiNS7_10__identityEEEvT0_T1_T2_T3_T4_T6_)
        /*00c8*/ 	.word	0x00000020


	//----- nvinfo : EIATTR_FRAME_SIZE
	.align		4
.L_76:
        /*00cc*/ 	.byte	0x04, 0x11
        /*00ce*/ 	.short	(.L_78 - .L_77)
	.align		4
.L_77:
        /*00d0*/ 	.word	index@(_ZN3cub18CUB_300001_SM_10006detail6reduce28DeviceReduceSingleTileKernelINS2_10policy_hubIiyN4cuda3std3__44plusIiEEE10Policy1000EPiSC_iS9_iiNS7_10__identityEEEvT0_T1_T2_T3_T4_T6_)
        /*00d4*/ 	.word	0x00000000


	//----- nvinfo : EIATTR_MIN_STACK_SIZE
	.align		4
.L_78:
        /*00d8*/ 	.byte	0x04, 0x12
        /*00da*/ 	.short	(.L_80 - .L_79)
	.align		4
.L_79:
        /*00dc*/ 	.word	index@(_ZN3cub18CUB_300001_SM_10006detail6reduce28DeviceReduceSingleTileKernelINS2_10policy_hubIiyN4cuda3std3__44plusIiEEE10Policy1000EPiSC_iS9_iiNS7_10__identityEEEvT0_T1_T2_T3_T4_T6_)
        /*00e0*/ 	.word	0x00000000


	//----- nvinfo : EIATTR_MIN_STACK_SIZE
	.align		4
.L_80:
        /*00e4*/ 	.byte	0x04, 0x12
        /*00e6*/ 	.short	(.L_82 - .L_81)
	.align		4
.L_81:
        /*00e8*/ 	.word	index@(_ZN3cub18CUB_300001_SM_10006detail6reduce18DeviceReduceKernelINS2_10policy_hubIiyN4cuda3std3__44plusIiEEE10Policy1000EN6thrust24THRUST_300001_SM_1000_NS6detail15normal_iteratorINSD_10device_ptrIiEEEEyS9_iNS7_10__identityEEEvT0_PT3_T1_NS0_13GridEvenShareISN_EET2_T4_)
        /*00ec*/ 	.word	0x00000000


	//----- nvinfo : EIATTR_MIN_STACK_SIZE
	.align		4
.L_82:
        /*00f0*/ 	.byte	0x04, 0x12
        /*00f2*/ 	.short	(.L_84 - .L_83)
	.align		4
.L_83:
        /*00f4*/ 	.word	index@(_ZN3cub18CUB_300001_SM_10006detail6reduce28DeviceReduceSingleTileKernelINS2_10policy_hubIiyN4cuda3std3__44plusIiEEE10Policy1000EN6thrust24THRUST_300001_SM_1000_NS6detail15normal_iteratorINSD_10device_ptrIiEEEEPiyS9_iiNS7_10__identityEEEvT0_T1_T2_T3_T4_T6_)
        /*00f8*/ 	.word	0x00000000


	//----- nvinfo : EIATTR_MIN_STACK_SIZE
	.align		4
.L_84:
        /*00fc*/ 	.byte	0x04, 0x12
        /*00fe*/ 	.short	(.L_86 - .L_85)
	.align		4
.L_85:
        /*0100*/ 	.word	index@(_ZN3cub18CUB_300001_SM_10006detail6reduce28DeviceReduceSingleTileKernelINS2_10policy_hubIijN4cuda3std3__44plusIiEEE10Policy1000EPiSC_iS9_iiNS7_10__identityEEEvT0_T1_T2_T3_T4_T6_)
        /*0104*/ 	.word	0x00000000


	//----- nvinfo : EIATTR_MIN_STACK_SIZE
	.align		4
.L_86:
        /*0108*/ 	.byte	0x04, 0x12
        /*010a*/ 	.short	(.L_88 - .L_87)
	.align		4
.L_87:
        /*010c*/ 	.word	index@(_ZN3cub18CUB_300001_SM_10006detail6reduce18DeviceReduceKernelINS2_10policy_hubIijN4cuda3std3__44plusIiEEE10Policy1000EN6thrust24THRUST_300001_SM_1000_NS6detail15normal_iteratorINSD_10device_ptrIiEEEEjS9_iNS7_10__identityEEEvT0_PT3_T1_NS0_13GridEvenShareISN_EET2_T4_)
        /*0110*/ 	.word	0x00000000


	//----- nvinfo : EIATTR_MIN_STACK_SIZE
	.align		4
.L_88:
        /*0114*/ 	.byte	0x04, 0x12
        /*0116*/ 	.short	(.L_90 - .L_89)
	.align		4
.L_89:
        /*0118*/ 	.word	index@(_ZN3cub18CUB_300001_SM_10006detail6reduce28DeviceReduceSingleTileKernelINS2_10policy_hubIijN4cuda3std3__44plusIiEEE10Policy1000EN6thrust24THRUST_300001_SM_1000_NS6detail15normal_iteratorINSD_10device_ptrIiEEEEPijS9_iiNS7_10__identityEEEvT0_T1_T2_T3_T4_T6_)
        /*011c*/ 	.word	0x00000000


	//----- nvinfo : EIATTR_MIN_STACK_SIZE
	.align		4
.L_90:
        /*0120*/ 	.byte	0x04, 0x12
        /*0122*/ 	.short	(.L_92 - .L_91)
	.align		4
.L_91:
        /*0124*/ 	.word	index@(_ZN3cub18CUB_300001_SM_10006detail8for_each13static_kernelINS2_12policy_hub_t12policy_500_tEmN6thrust24THRUST_300001_SM_1000_NS8cuda_cub20__uninitialized_fill7functorINS7_10device_ptrIiEEiEEEEvT0_T1_)
        /*0128*/ 	.word	0x00000000


	//----- nvinfo : EIATTR_MIN_STACK_SIZE
	.align		4
.L_92:
        /*012c*/ 	.byte	0x04, 0x12
        /*012e*/ 	.short	(.L_94 - .L_93)
	.align		4
.L_93:
        /*0130*/ 	.word	index@(_ZN3cub18CUB_300001_SM_10006detail11EmptyKernelIvEEvv)
        /*0134*/ 	.word	0x00000000


	//----- nvinfo : EIATTR_MIN_STACK_SIZE
	.align		4
.L_94:
        /*0138*/ 	.byte	0x04, 0x12
        /*013a*/ 	.short	(.L_96 - .L_95)
	.align		4
.L_95:
        /*013c*/ 	.word	index@(_Z6updatePi)
        /*0140*/ 	.word	0x00000000
.L_96:


//--------------------- .nv.compat                --------------------------
	.section	.nv.compat,"",@"SHT_CUDA_COMPAT_INFO"
	.align	4
        /*0000*/ 	.byte	0x02, 0x09, 0x00, 0x00, 0x02, 0x02, 0x01, 0x00, 0x02, 0x05, 0x05, 0x00, 0x03, 0x07, 0x01, 0x01
        /*0010*/ 	.byte	0x02, 0x03, 0x00, 0x00, 0x02, 0x06, 0x01, 0x00, 0x04, 0x0b, 0x08, 0x00, 0x09, 0x00, 0x00, 0x00
        /*0020*/ 	.byte	0x00, 0x00, 0x00, 0x00


//--------------------- .nv.info._ZN3cub18CUB_300001_SM_10006detail6reduce28DeviceReduceSingleTileKernelINS2_10policy_hubIiyN4cuda3std3__44plusIiEEE10Policy1000EPiSC_iS9_iiNS7_10__identityEEEvT0_T1_T2_T3_T4_T6_ --------------------------
	.section	.nv.info._ZN3cub18CUB_300001_SM_10006detail6reduce28DeviceReduceSingleTileKernelINS2_10policy_hubIiyN4cuda3std3__44plusIiEEE10Policy1000EPiSC_iS9_iiNS7_10__identityEEEvT0_T1_T2_T3_T4_T6_,"",@"SHT_CUDA_INFO"
	.sectionflags	@""
	.align	4


	//----- nvinfo : EIATTR_CUDA_API_VERSION
	.align		4
        /*0000*/ 	.byte	0x04, 0x37
        /*0002*/ 	.short	(.L_98 - .L_97)
.L_97:
        /*0004*/ 	.word	0x00000082


	//----- nvinfo : EIATTR_KPARAM_INFO
	.align		4
.L_98:
        /*0008*/ 	.byte	0x04, 0x17
        /*000a*/ 	.short	(.L_100 - .L_99)
.L_99:
        /*000c*/ 	.word	0x00000000
        /*0010*/ 	.short	0x0005
        /*0012*/ 	.short	0x001c
        /*0014*/ 	.byte	0x00, 0xf0, 0x05, 0x00


	//----- nvinfo : EIATTR_KPARAM_INFO
	.align		4
.L_100:
        /*0018*/ 	.byte	0x04, 0x17
        /*001a*/ 	.short	(.L_102 - .L_101)
.L_101:
        /*001c*/ 	.word	0x00000000
        /*0020*/ 	.short	0x0004
        /*0022*/ 	.short	0x0018
        /*0024*/ 	.byte	0x00, 0xf0, 0x11, 0x00


	//----- nvinfo : EIATTR_KPARAM_INFO
	.align		4
.L_102:
        /*0028*/ 	.byte	0x04, 0x17
        /*002a*/ 	.short	(.L_104 - .L_103)
.L_103:
        /*002c*/ 	.word	0x00000000
        /*0030*/ 	.short	0x0003
        /*0032*/ 	.short	0x0014
        /*0034*/ 	.byte	0x00, 0xf0, 0x05, 0x00


	//----- nvinfo : EIATTR_KPARAM_INFO
	.align		4
.L_104:
        /*0038*/ 	.byte	0x04, 0x17
        /*003a*/ 	.short	(.L_106 - .L_105)
.L_105:
        /*003c*/ 	.word	0x00000000
        /*0040*/ 	.short	0x0002
        /*0042*/ 	.short	0x0010
        /*0044*/ 	.byte	0x00, 0xf0, 0x11, 0x00


	//----- nvinfo : EIATTR_KPARAM_INFO
	.align		4
.L_106:
        /*0048*/ 	.byte	0x04, 0x17
        /*004a*/ 	.short	(.L_108 - .L_107)
.L_107:
        /*004c*/ 	.word	0x00000000
        /*0050*/ 	.short	0x0001
        /*0052*/ 	.short	0x0008
        /*0054*/ 	.byte	0x00, 0xf5, 0x21, 0x00


	//----- nvinfo : EIATTR_KPARAM_INFO
	.align		4
.L_108:
        /*0058*/ 	.byte	0x04, 0x17
        /*005a*/ 	.short	(.L_110 - .L_109)
.L_109:
        /*005c*/ 	.word	0x00000000
        /*0060*/ 	.short	0x0000
        /*0062*/ 	.short	0x0000
        /*0064*/ 	.byte	0x00, 0xf5, 0x21, 0x00


	//----- nvinfo : EIATTR_SPARSE_MMA_MASK
	.align		4
.L_110:
        /*0068*/ 	.byte	0x03, 0x50
        /*006a*/ 	.short	0x0000


	//----- nvinfo : EIATTR_MAXREG_COUNT
	.align		4
        /*006c*/ 	.byte	0x03, 0x1b
        /*006e*/ 	.short	0x00ff


	//----- nvinfo : EIATTR_NUM_BARRIERS
	.align		4
        /*0070*/ 	.byte	0x02, 0x4c
        /*0072*/ 	.byte	0x01
	.zero		1


	//----- nvinfo : EIATTR_MERCURY_ISA_VERSION
	.align		4
        /*0074*/ 	.byte	0x03, 0x5f
        /*0076*/ 	.short	0x0101


	//----- nvinfo : EIATTR_COOP_GROUP_MASK_REGIDS
	.align		4
        /*0078*/ 	.byte	0x04, 0x29
        /*007a*/ 	.short	(.L_112 - .L_111)


	//   ....[0]....
.L_111:
        /*007c*/ 	.word	0xffffffff


	//   ....[1]....
        /*0080*/ 	.word	0xffffffff


	//   ....[2]....
        /*0084*/ 	.word	0xffffffff


	//   ....[3]....
        /*0088*/ 	.word	0xffffffff


	//   ....[4]....
        /*008c*/ 	.word	0xffffffff


	//   ....[5]....
        /*0090*/ 	.word	0xffffffff


	//   ....[6]....
        /*0094*/ 	.word	0xffffffff


	//   ....[7]....
        /*0098*/ 	.word	0xffffffff


	//   ....[8]....
        /*009c*/ 	.word	0xffffffff


	//   ....[9]....
        /*00a0*/ 	.word	0xffffffff


	//   ....[10]....
        /*00a4*/ 	.word	0xffffffff


	//   ....[11]....
        /*00a8*/ 	.word	0xffffffff


	//   ....[12]....
        /*00ac*/ 	.word	0xffffffff


	//   ....[13]....
        /*00b0*/ 	.word	0xffffffff


	//   ....[14]....
        /*00b4*/ 	.word	0xffffffff


	//   ....[15]....
        /*00b8*/ 	.word	0xffffffff


	//   ....[16]....
        /*00bc*/ 	.word	0xffffffff


	//   ....[17]....
        /*00c0*/ 	.word	0xffffffff


	//   ....[18]....
        /*00c4*/ 	.word	0xffffffff


	//   ....[19]....
        /*00c8*/ 	.word	0xffffffff


	//   ....[20]....
        /*00cc*/ 	.word	0xffffffff


	//   ....[21]....
        /*00d0*/ 	.word	0xffffffff


	//   ....[22]....
        /*00d4*/ 	.word	0xffffffff


	//   ....[23]....
        /*00d8*/ 	.word	0xffffffff


	//   ....[24]....
        /*00dc*/ 	.word	0xffffffff


	//   ....[25]....
        /*00e0*/ 	.word	0xffffffff


	//   ....[26]....
        /*00e4*/ 	.word	0xffffffff


	//   ....[27]....
        /*00e8*/ 	.word	0xffffffff


	//   ....[28]....
        /*00ec*/ 	.word	0xffffffff


	//   ....[29]....
        /*00f0*/ 	.word	0xffffffff


	//----- nvinfo : EIATTR_COOP_GROUP_INSTR_OFFSETS
	.align		4
.L_112:
        /*00f4*/ 	.byte	0x04, 0x28
        /*00f6*/ 	.short	(.L_114 - .L_113)


	//   ....[0]....
.L_113:
        /*00f8*/ 	.word	0x00000890


	//   ....[1]....
        /*00fc*/ 	.word	0x000008f0


	//   ....[2]....
        /*0100*/ 	.word	0x00000940


	//   ....[3]....
        /*0104*/ 	.word	0x000009b0


	//   ....[4]....
        /*0108*/ 	.word	0x00000a10


	//   ....[5]....
        /*010c*/ 	.word	0x00000ba0


	//   ....[6]....
        /*0110*/ 	.word	0x00000c40


	//   ....[7]....
        /*0114*/ 	.word	0x00000cc0


	//   ....[8]....
        /*0118*/ 	.word	0x00000d20


	//   ....[9]....
        /*011c*/ 	.word	0x00000d60


	//   ....[10]....
        /*0120*/ 	.word	0x000019d0


	//   ....[11]....
        /*0124*/ 	.word	0x00001a30


	//   ....[12]....
        /*0128*/ 	.word	0x00001a90


	//   ....[13]....
        /*012c*/ 	.word	0x00001af0


	//   ....[14]....
        /*0130*/ 	.word	0x00001b50


	//   ....[15]....
        /*0134*/ 	.word	0x000023f0


	//   ....[16]....
        /*0138*/ 	.word	0x00002450


	//   ....[17]....
        /*013c*/ 	.word	0x000024a0


	//   ....[18]....
        /*0140*/ 	.word	0x00002510


	//   ....[19]....
        /*0144*/ 	.word	0x00002570


	//   ....[20]....
        /*0148*/ 	.word	0x00002700


	//   ....[21]....
        /*014c*/ 	.word	0x00002790


	//   ....[22]....
        /*0150*/ 	.word	0x000027e0


	//   ....[23]....
        /*0154*/ 	.word	0x00002850


	//   ....[24]....
        /*0158*/ 	.word	0x000028c0


	//   ....[25]....
        /*015c*/ 	.word	0x000036a0


	//   ....[26]....
        /*0160*/ 	.word	0x00003700


	//   ....[27]....
        /*0164*/ 	.word	0x00003760


	//   ....[28]....
        /*0168*/ 	.word	0x000037c0


	//   ....[29]....
        /*016c*/ 	.word	0x00003820


	//----- nvinfo : EIATTR_VRC_CTA_INIT_COUNT
	.align		4
.L_114:
        /*0170*/ 	.byte	0x02, 0x4a
	.zero		1
	.zero		1


	//----- nvinfo : EIATTR_EXIT_INSTR_OFFSETS
	.align		4
        /*0174*/ 	.byte	0x04, 0x1c
        /*0176*/ 	.short	(.L_116 - .L_115)


	//   ....[0]....
.L_115:
        /*0178*/ 	.word	0x00000080


	//   ....[1]....
        /*017c*/ 	.word	0x000000c0


	//   ....[2]....
        /*0180*/ 	.word	0x00003940


	//   ....[3]....
        /*0184*/ 	.word	0x00003990


	//----- nvinfo : EIATTR_MAX_THREADS
	.align		4
.L_116:
        /*0188*/ 	.byte	0x04, 0x05
        /*018a*/ 	.short	(.L_118 - .L_117)
.L_117:
        /*018c*/ 	.word	0x00000100
        /*0190*/ 	.word	0x00000001
        /*0194*/ 	.word	0x00000001


	//----- nvinfo : EIATTR_CRS_STACK_SIZE
	.align		4
.L_118:
        /*0198*/ 	.byte	0x04, 0x1e
        /*019a*/ 	.short	(.L_120 - .L_119)
.L_119:
        /*019c*/ 	.word	0x00000000


	//----- nvinfo : EIATTR_CBANK_PARAM_SIZE
	.align		4
.L_120:
        /*01a0*/ 	.byte	0x03, 0x19
        /*01a2*/ 	.short	0x001d


	//----- nvinfo : EIATTR_PARAM_CBANK
	.align		4
        /*01a4*/ 	.byte	0x04, 0x0a
        /*01a6*/ 	.short	(.L_122 - .L_121)
	.align		4
.L_121:
        /*01a8*/ 	.word	index@(.nv.constant0._ZN3cub18CUB_300001_SM_10006detail6reduce28DeviceReduceSingleTileKernelINS2_10policy_hubIiyN4cuda3std3__44plusIiEEE10Policy1000EPiSC_iS9_iiNS7_10__identityEEEvT0_T1_T2_T3_T4_T6_)
        /*01ac*/ 	.short	0x0380
        /*01ae*/ 	.short	0x001d


	//----- nvinfo : EIATTR_SW_WAR
	.align		4
.L_122:
        /*01b0*/ 	.byte	0x04, 0x36
        /*01b2*/ 	.short	(.L_124 - .L_123)
.L_123:
        /*01b4*/ 	.word	0x00000008
.L_124:


//--------------------- .nv.info._ZN3cub18CUB_300001_SM_10006detail6reduce18DeviceReduceKernelINS2_10policy_hubIiyN4cuda3std3__44plusIiEEE10Policy1000EN6thrust24THRUST_300001_SM_1000_NS6detail15normal_iteratorINSD_10device_ptrIiEEEEyS9_iNS7_10__identityEEEvT0_PT3_T1_NS0_13GridEvenShareISN_EET2_T4_ --------------------------
	.section	.nv.info._ZN3cub18CUB_300001_SM_10006detail6reduce18DeviceReduceKernelINS2_10policy_hubIiyN4cuda3std3__44plusIiEEE10Policy1000EN6thrust24THRUST_300001_SM_1000_NS6detail15normal_iteratorINSD_10device_ptrIiEEEEyS9_iNS7_10__identityEEEvT0_PT3_T1_NS0_13GridEvenShareISN_EET2_T4_,"",@"SHT_CUDA_INFO"
	.sectionflags	@""
	.align	4


	//----- nvinfo : EIATTR_CUDA_API_VERSION
	.align		4
        /*0000*/ 	.byte	0x04, 0x37
        /*0002*/ 	.short	(.L_126 - .L_125)
.L_125:
        /*0004*/ 	.word	0x00000082


	//----- nvinfo : EIATTR_KPARAM_INFO
	.align		4
.L_126:
        /*0008*/ 	.byte	0x04, 0x17
        /*000a*/ 	.short	(.L_128 - .L_127)
.L_127:
        /*000c*/ 	.word	0x00000000
        /*0010*/ 	.short	0x0005
        /*0012*/ 	.short	0x0061
        /*0014*/ 	.byte	0x00, 0xf0, 0x05, 0x00


	//----- nvinfo : EIATTR_KPARAM_INFO
	.align		4
.L_128:
        /*0018*/ 	.byte	0x04, 0x17
        /*001a*/ 	.short	(.L_130 - .L_129)
.L_129:
        /*001c*/ 	.word	0x00000000
        /*0020*/ 	.short	0x0004
        /*0022*/ 	.short	0x0060
        /*0024*/ 	.byte	0x00, 0xf0, 0x05, 0x00


	//----- nvinfo : EIATTR_KPARAM_INFO
	.align		4
.L_130:
        /*0028*/ 	.byte	0x04, 0x17
        /*002a*/ 	.short	(.L_132 - .L_131)
.L_131:
        /*002c*/ 	.word	0x00000000
        /*0030*/ 	.short	0x0003
        /*0032*/ 	.short	0x0018
        /*0034*/ 	.byte	0x00, 0xf0, 0x21, 0x01


	//----- nvinfo : EIATTR_KPARAM_INFO
	.align		4
.L_132:
        /*0038*/ 	.byte	0x04, 0x17
        /*003a*/ 	.short	(.L_134 - .L_133)
.L_133:
        /*003c*/ 	.word	0x00000000
        /*0040*/ 	.short	0x0002
        /*0042*/ 	.short	0x0010
        /*0044*/ 	.byte	0x00, 0xf0, 0x21, 0x00


	//----- nvinfo : EIATTR_KPARAM_INFO
	.align		4
.L_134:
        /*0048*/ 	.byte	0x04, 0x17
        /*004a*/ 	.short	(.L_136 - .L_135)
.L_135:
        /*004c*/ 	.word	0x00000000
        /*0050*/ 	.short	0x0001
        /*0052*/ 	.short	0x0008
        /*0054*/ 	.byte	0x00, 0xf5, 0x21, 0x00


	//----- nvinfo : EIATTR_KPARAM_INFO
	.align		4
.L_136:
        /*0058*/ 	.byte	0x04, 0x17
        /*005a*/ 	.short	(.L_138 - .L_137)
.L_137:
        /*005c*/ 	.word	0x00000000
        /*0060*/ 	.short	0x0000
        /*0062*/ 	.short	0x0000
        /*0064*/ 	.byte	0x00, 0xf0, 0x21, 0x00


	//----- nvinfo : EIATTR_SPARSE_MMA_MASK
	.align		4
.L_138:
        /*0068*/ 	.byte	0x03, 0x50
        /*006a*/ 	.short	0x0000


	//----- nvinfo : EIATTR_MAXREG_COUNT
	.align		4
        /*006c*/ 	.byte	0x03, 0x1b
        /*006e*/ 	.short	0x00ff


	//----- nvinfo : EIATTR_NUM_BARRIERS
	.align		4
        /*0070*/ 	.byte	0x02, 0x4c
        /*0072*/ 	.byte	0x01
	.zero		1


	//----- nvinfo : EIATTR_MERCURY_ISA_VERSION
	.align		4
        /*0074*/ 	.byte	0x03, 0x5f
        /*0076*/ 	.short	0x0101


	//----- nvinfo : EIATTR_COOP_GROUP_MASK_REGIDS
	.align		4
        /*0078*/ 	.byte	0x04, 0x29
        /*007a*/ 	.short	(.L_140 - .L_139)


	//   ....[0]....
.L_139:
        /*007c*/ 	.word	0xffffffff


	//   ....[1]....
        /*0080*/ 	.word	0xffffffff


	//   ....[2]....
        /*0084*/ 	.word	0xffffffff


	//   ....[3]....
        /*0088*/ 	.word	0xffffffff


	//   ....[4]....
        /*008c*/ 	.word	0xffffffff


	//   ....[5]....
        /*0090*/ 	.word	0xffffffff


	//   ....[6]....
        /*0094*/ 	.word	0xffffffff


	//   ....[7]....
        /*0098*/ 	.word	0xffffffff


	//   ....[8]....
        /*009c*/ 	.word	0xffffffff


	//   ....[9]....
        /*00a0*/ 	.word	0xffffffff


	//   ....[10]....
        /*00a4*/ 	.word	0xffffffff


	//   ....[11]....
        /*00a8*/ 	.word	0xffffffff


	//   ....[12]....
        /*00ac*/ 	.word	0xffffffff


	//   ....[13]....
        /*00b0*/ 	.word	0xffffffff


	//   ....[14]....
        /*00b4*/ 	.word	0xffffffff


	//----- nvinfo : EIATTR_COOP_GROUP_INSTR_OFFSETS
	.align		4
.L_140:
        /*00b8*/ 	.byte	0x04, 0x28
        /*00ba*/ 	.short	(.L_142 - .L_141)


	//   ....[0]....
.L_141:
        /*00bc*/ 	.word	0x000008e0


	//   ....[1]....
        /*00c0*/ 	.word	0x00000940


	//   ....[2]....
        /*00c4*/ 	.word	0x000009a0


	//   ....[3]....
        /*00c8*/ 	.word	0x00000a00


	//   ....[4]....
        /*00cc*/ 	.word	0x00000a60


	//   ....[5]....
        /*00d0*/ 	.word	0x00000bf0


	//   ....[6]....
        /*00d4*/ 	.word	0x00000c90


	//   ....[7]....
        /*00d8*/ 	.word	0x00000d10


	//   ....[8]....
        /*00dc*/ 	.word	0x00000d70


	//   ....[9]....
        /*00e0*/ 	.word	0x00000db0


	//   ....[10]....
        /*00e4*/ 	.word	0x00001db0


	//   ....[11]....
        /*00e8*/ 	.word	0x00001e10


	//   ....[12]....
        /*00ec*/ 	.word	0x00001e70


	//   ....[13]....
        /*00f0*/ 	.word	0x00001ed0


	//   ....[14]....
        /*00f4*/ 	.word	0x00001f30


	//----- nvinfo : EIATTR_VRC_CTA_INIT_COUNT
	.align		4
.L_142:
        /*00f8*/ 	.byte	0x02, 0x4a
	.zero		1
	.zero		1


	//----- nvinfo : EIATTR_EXIT_INSTR_OFFSETS
	.align		4
        /*00fc*/ 	.byte	0x04, 0x1c
        /*00fe*/ 	.short	(.L_144 - .L_143)


	//   ....[0]....
.L_143:
        /*0100*/ 	.word	0x00002050


	//   ....[1]....
        /*0104*/ 	.word	0x000020b0


	//----- nvinfo : EIATTR_MAX_THREADS
	.align		4
.L_144:
        /*0108*/ 	.byte	0x04, 0x05
        /*010a*/ 	.short	(.L_146 - .L_145)
.L_145:
        /*010c*/ 	.word	0x00000100
        /*0110*/ 	.word	0x00000001
        /*0114*/ 	.word	0x00000001


	//----- nvinfo : EIATTR_CRS_STACK_SIZE
	.align		4
.L_146:
        /*0118*/ 	.byte	0x04, 0x1e
        /*011a*/ 	.short	(.L_148 - .L_147)
.L_147:
        /*011c*/ 	.word	0x00000000


	//----- nvinfo : EIATTR_CBANK_PARAM_SIZE
	.align		4
.L_148:
        /*0120*/ 	.byte	0x03, 0x19
        /*0122*/ 	.short	0x0062


	//----- nvinfo : EIATTR_PARAM_CBANK
	.align		4
        /*0124*/ 	.byte	0x04, 0x0a
        /*0126*/ 	.short	(.L_150 - .L_149)
	.align		4
.L_149:
        /*0128*/ 	.word	index@(.nv.constant0._ZN3cub18CUB_300001_SM_10006detail6reduce18DeviceReduceKernelINS2_10policy_hubIiyN4cuda3std3__44plusIiEEE10Policy1000EN6thrust24THRUST_300001_SM_1000_NS6detail15normal_iteratorINSD_10device_ptrIiEEEEyS9_iNS7_10__identityEEEvT0_PT3_T1_NS0_13GridEvenShareISN_EET2_T4_)
        /*012c*/ 	.short	0x0380
        /*012e*/ 	.short	0x0062


	//----- nvinfo : EIATTR_SW_WAR
	.align		4
.L_150:
        /*0130*/ 	.byte	0x04, 0x36
        /*0132*/ 	.short	(.L_152 - .L_151)
.L_151:
        /*0134*/ 	.word	0x00000008
.L_152:


//--------------------- .nv.info._ZN3cub18CUB_300001_SM_10006detail6reduce28DeviceReduceSingleTileKernelINS2_10policy_hubIiyN4cuda3std3__44plusIiEEE10Policy1000EN6thrust24THRUST_300001_SM_1000_NS6detail15normal_iteratorINSD_10device_ptrIiEEEEPiyS9_iiNS7_10__identityEEEvT0_T1_T2_T3_T4_T6_ --------------------------
	.section	.nv.info._ZN3cub18CUB_300001_SM_10006detail6reduce28DeviceReduceSingleTileKernelINS2_10policy_hubIiyN4cuda3std3__44plusIiEEE10Policy1000EN6thrust24THRUST_300001_SM_1000_NS6detail15normal_iteratorINSD_10device_ptrIiEEEEPiyS9_iiNS7_10__identityEEEvT0_T1_T2_T3_T4_T6_,"",@"SHT_CUDA_INFO"
	.sectionflags	@""
	.align	4


	//----- nvinfo : EIATTR_CUDA_API_VERSION
	.align		4
        /*0000*/ 	.byte	0x04, 0x37
        /*0002*/ 	.short	(.L_154 - .L_153)
.L_153:
        /*0004*/ 	.word	0x00000082


	//----- nvinfo : EIATTR_KPARAM_INFO
	.align		4
.L_154:
        /*0008*/ 	.byte	0x04, 0x17
        /*000a*/ 	.short	(.L_156 - .L_155)
.L_155:
        /*000c*/ 	.word	0x00000000
        /*0010*/ 	.short	0x0005
        /*0012*/ 	.short	0x0020
        /*0014*/ 	.byte	0x00, 0xf0, 0x05, 0x00


	//----- nvinfo : EIATTR_KPARAM_INFO
	.align		4
.L_156:
        /*0018*/ 	.byte	0x04, 0x17
        /*001a*/ 	.short	(.L_158 - .L_157)
.L_157:
        /*001c*/ 	.word	0x00000000
        /*0020*/ 	.short	0x0004
        /*0022*/ 	.short	0x001c
        /*0024*/ 	.byte	0x00, 0xf0, 0x11, 0x00


	//----- nvinfo : EIATTR_KPARAM_INFO
	.align		4
.L_158:
        /*0028*/ 	.byte	0x04, 0x17
        /*002a*/ 	.short	(.L_160 - .L_159)
.L_159:
        /*002c*/ 	.word	0x00000000
        /*0030*/ 	.short	0x0003
        /*0032*/ 	.short	0x0018
        /*0034*/ 	.byte	0x00, 0xf0, 0x05, 0x00


	//----- nvinfo : EIATTR_KPARAM_INFO
	.align		4
.L_160:
        /*0038*/ 	.byte	0x04, 0x17
        /*003a*/ 	.short	(.L_162 - .L_161)
.L_161:
        /*003c*/ 	.word	0x00000000
        /*0040*/ 	.short	0x0002
        /*0042*/ 	.short	0x0010
        /*0044*/ 	.byte	0x00, 0xf0, 0x21, 0x00


	//----- nvinfo : EIATTR_KPARAM_INFO
	.align		4
.L_162:
        /*0048*/ 	.byte	0x04, 0x17
        /*004a*/ 	.short	(.L_164 - .L_163)
.L_163:
        /*004c*/ 	.word	0x00000000
        /*0050*/ 	.short	0x0001
        /*0052*/ 	.short	0x0008
        /*0054*/ 	.byte	0x00, 0xf5, 0x21, 0x00


	//----- nvinfo : EIATTR_KPARAM_INFO
	.align		4
.L_164:
        /*0058*/ 	.byte	0x04, 0x17
        /*005a*/ 	.short	(.L_166 - .L_165)
.L_165:
        /*005c*/ 	.word	0x00000000
        /*0060*/ 	.short	0x0000
        /*0062*/ 	.short	0x0000
        /*0064*/ 	.byte	0x00, 0xf0, 0x21, 0x00


	//----- nvinfo : EIATTR_SPARSE_MMA_MASK
	.align		4
.L_166:
        /*0068*/ 	.byte	0x03, 0x50
        /*006a*/ 	.short	0x0000


	//----- nvinfo : EIATTR_MAXREG_COUNT
	.align		4
        /*006c*/ 	.byte	0x03, 0x1b
        /*006e*/ 	.short	0x00ff


	//----- nvinfo : EIATTR_NUM_BARRIERS
	.align		4
        /*0070*/ 	.byte	0x02, 0x4c
        /*0072*/ 	.byte	0x01
	.zero		1


	//----- nvinfo : EIATTR_MERCURY_ISA_VERSION
	.align		4
        /*0074*/ 	.byte	0x03, 0x5f
        /*0076*/ 	.short	0x0101


	//----- nvinfo : EIATTR_COOP_GROUP_MASK_REGIDS
	.align		4
        /*0078*/ 	.byte	0x04, 0x29
        /*007a*/ 	.short	(.L_168 - .L_167)


	//   ....[0]....
.L_167:
        /*007c*/ 	.word	0xffffffff


	//   ....[1]....
        /*0080*/ 	.word	0xffffffff


	//   ....[2]....
        /*0084*/ 	.word	0xffffffff


	//   ....[3]....
        /*0088*/ 	.word	0xffffffff


	//   ....[4]....
        /*008c*/ 	.word	0xffffffff


	//   ....[5]....
        /*0090*/ 	.word	0xffffffff


	//   ....[6]....
        /*0094*/ 	.word	0xffffffff


	//   ....[7]....
        /*0098*/ 	.word	0xffffffff


	//   ....[8]....
        /*009c*/ 	.word	0xffffffff


	//   ....[9]....
        /*00a0*/ 	.word	0xffffffff


	//   ....[10]....
        /*00a4*/ 	.word	0xffffffff


	//   ....[11]....
        /*00a8*/ 	.word	0xffffffff


	//   ....[12]....
        /*00ac*/ 	.word	0xffffffff


	//   ....[13]....
        /*00b0*/ 	.word	0xffffffff


	//   ....[14]....
        /*00b4*/ 	.word	0xffffffff


	//----- nvinfo : EIATTR_COOP_GROUP_INSTR_OFFSETS
	.align		4
.L_168:
        /*00b8*/ 	.byte	0x04, 0x28
        /*00ba*/ 	.short	(.L_170 - .L_169)


	//   ....[0]....
.L_169:
        /*00bc*/ 	.word	0x00000850


	//   ....[1]....
        /*00c0*/ 	.word	0x000008b0


	//   ....[2]....
        /*00c4*/ 	.word	0x00000910


	//   ....[3]....
        /*00c8*/ 	.word	0x00000970


	//   ....[4]....
        /*00cc*/ 	.word	0x000009d0


	//   ....[5]....
        /*00d0*/ 	.word	0x00000b60


	//   ....[6]....
        /*00d4*/ 	.word	0x00000c00


	//   ....[7]....
        /*00d8*/ 	.word	0x00000c80


	//   ....[8]....
        /*00dc*/ 	.word	0x00000ce0


	//   ....[9]....
        /*00e0*/ 	.word	0x00000d20


	//   ....[10]....
        /*00e4*/ 	.word	0x00001b90


	//   ....[11]....
        /*00e8*/ 	.word	0x00001bf0


	//   ....[12]....
        /*00ec*/ 	.word	0x00001c50


	//   ....[13]....
        /*00f0*/ 	.word	0x00001cb0


	//   ....[14]....
        /*00f4*/ 	.word	0x00001d10


	//----- nvinfo : EIATTR_VRC_CTA_INIT_COUNT
	.align		4
.L_170:
        /*00f8*/ 	.byte	0x02, 0x4a
	.zero		1
	.zero		1


	//----- nvinfo : EIATTR_EXIT_INSTR_OFFSETS
	.align		4
        /*00fc*/ 	.byte	0x04, 0x1c
        /*00fe*/ 	.short	(.L_172 - .L_171)


	//   ....[0]....
.L_171:
        /*0100*/ 	.word	0x000000a0


	//   ....[1]....
        /*0104*/ 	.word	0x000000e0


	//   ....[2]....
        /*0108*/ 	.word	0x00001e20


	//   ....[3]....
        /*010c*/ 	.word	0x00001e70


	//----- nvinfo : EIATTR_MAX_THREADS
	.align		4
.L_172:
        /*0110*/ 	.byte	0x04, 0x05
        /*0112*/ 	.short	(.L_174 - .L_173)
.L_173:
        /*0114*/ 	.word	0x00000100
        /*0118*/ 	.word	0x00000001
        /*011c*/ 	.word	0x00000001


	//----- nvinfo : EIATTR_CRS_STACK_SIZE
	.align		4
.L_174:
        /*0120*/ 	.byte	0x04, 0x1e
        /*0122*/ 	.short	(.L_176 - .L_175)
.L_175:
        /*0124*/ 	.word	0x00000000


	//----- nvinfo : EIATTR_CBANK_PARAM_SIZE
	.align		4
.L_176:
        /*0128*/ 	.byte	0x03, 0x19
        /*012a*/ 	.short	0x0021


	//----- nvinfo : EIATTR_PARAM_CBANK
	.align		4
        /*012c*/ 	.byte	0x04, 0x0a
        /*012e*/ 	.short	(.L_178 - .L_177)
	.align		4
.L_177:
        /*0130*/ 	.word	index@(.nv.constant0._ZN3cub18CUB_300001_SM_10006detail6reduce28DeviceReduceSingleTileKernelINS2_10policy_hubIiyN4cuda3std3__44plusIiEEE10Policy1000EN6thrust24THRUST_300001_SM_1000_NS6detail15normal_iteratorINSD_10device_ptrIiEEEEPiyS9_iiNS7_10__identityEEEvT0_T1_T2_T3_T4_T6_)
        /*0134*/ 	.short	0x0380
        /*0136*/ 	.short	0x0021


	//----- nvinfo : EIATTR_SW_WAR
	.align		4
.L_178:
        /*0138*/ 	.byte	0x04, 0x36
        /*013a*/ 	.short	(.L_180 - .L_179)
.L_179:
        /*013c*/ 	.word	0x00000008
.L_180:


//--------------------- .nv.info._ZN3cub18CUB_300001_SM_10006detail6reduce28DeviceReduceSingleTileKernelINS2_10policy_hubIijN4cuda3std3__44plusIiEEE10Policy1000EPiSC_iS9_iiNS7_10__identityEEEvT0_T1_T2_T3_T4_T6_ --------------------------
	.section	.nv.info._ZN3cub18CUB_300001_SM_10006detail6reduce28DeviceReduceSingleTileKernelINS2_10policy_hubIijN4cuda3std3__44plusIiEEE10Policy1000EPiSC_iS9_iiNS7_10__identityEEEvT0_T1_T2_T3_T4_T6_,"",@"SHT_CUDA_INFO"
	.sectionflags	@""
	.align	4


	//----- nvinfo : EIATTR_CUDA_API_VERSION
	.align		4
        /*0000*/ 	.byte	0x04, 0x37
        /*0002*/ 	.short	(.L_182 - .L_181)
.L_181:
        /*0004*/ 	.word	0x00000082


	//----- nvinfo : EIATTR_KPARAM_INFO
	.align		4
.L_182:
        /*0008*/ 	.byte	0x04, 0x17
        /*000a*/ 	.short	(.L_184 - .L_183)
.L_183:
        /*000c*/ 	.word	0x00000000
        /*0010*/ 	.short	0x0005
        /*0012*/ 	.short	0x001c
        /*0014*/ 	.byte	0x00, 0xf0, 0x05, 0x00


	//----- nvinfo : EIATTR_KPARAM_INFO
	.align		4
.L_184:
        /*0018*/ 	.byte	0x04, 0x17
        /*001a*/ 	.short	(.L_186 - .L_185)
.L_185:
        /*001c*/ 	.word	0x00000000
        /*0020*/ 	.short	0x0004
        /*0022*/ 	.short	0x0018
        /*0024*/ 	.byte	0x00, 0xf0, 0x11, 0x00


	//----- nvinfo : EIATTR_KPARAM_INFO
	.align		4
.L_186:
        /*0028*/ 	.byte	0x04, 0x17
        /*002a*/ 	.short	(.L_188 - .L_187)
.L_187:
        /*002c*/ 	.word	0x00000000
        /*0030*/ 	.short	0x0003
        /*0032*/ 	.short	0x0014
        /*0034*/ 	.byte	0x00, 0xf0, 0x05, 0x00


	//----- nvinfo : EIATTR_KPARAM_INFO
	.align		4
.L_188:
        /*0038*/ 	.byte	0x04, 0x17
        /*003a*/ 	.short	(.L_190 - .L_189)
.L_189:
        /*003c*/ 	.word	0x00000000
        /*0040*/ 	.short	0x0002
        /*0042*/ 	.short	0x0010
        /*0044*/ 	.byte	0x00, 0xf0, 0x11, 0x00


	//----- nvinfo : EIATTR_KPARAM_INFO
	.align		4
.L_190:
        /*0048*/ 	.byte	0x04, 0x17
        /*004a*/ 	.short	(.L_192 - .L_191)
.L_191:
        /*004c*/ 	.word	0x00000000
        /*0050*/ 	.short	0x0001
        /*0052*/ 	.short	0x0008
        /*0054*/ 	.byte	0x00, 0xf5, 0x21, 0x00


	//----- nvinfo : EIATTR_KPARAM_INFO
	.align		4
.L_192:
        /*0058*/ 	.byte	0x04, 0x17
        /*005a*/ 	.short	(.L_194 - .L_193)
.L_193:
        /*005c*/ 	.word	0x00000000
        /*0060*/ 	.short	0x0000
        /*0062*/ 	.short	0x0000
        /*0064*/ 	.byte	0x00, 0xf5, 0x21, 0x00


	//----- nvinfo : EIATTR_SPARSE_MMA_MASK
	.align		4
.L_194:
        /*0068*/ 	.byte	0x03, 0x50
        /*006a*/ 	.short	0x0000


	//----- nvinfo : EIATTR_MAXREG_COUNT
	.align		4
        /*006c*/ 	.byte	0x03, 0x1b
        /*006e*/ 	.short	0x00ff


	//----- nvinfo : EIATTR_NUM_BARRIERS
	.align		4
        /*0070*/ 	.byte	0x02, 0x4c
        /*0072*/ 	.byte	0x01
	.zero		1


	//----- nvinfo : EIATTR_MERCURY_ISA_VERSION
	.align		4
        /*0074*/ 	.byte	0x03, 0x5f
        /*0076*/ 	.short	0x0101


	//----- nvinfo : EIATTR_COOP_GROUP_MASK_REGIDS
	.align		4
        /*0078*/ 	.byte	0x04, 0x29
        /*007a*/ 	.short	(.L_196 - .L_195)


	//   ....[0]....
.L_195:
        /*007c*/ 	.word	0xffffffff


	//   ....[1]....
        /*0080*/ 	.word	0xffffffff


	//   ....[2]....
        /*0084*/ 	.word	0xffffffff


	//   ....[3]....
        /*0088*/ 	.word	0xffffffff


	//   ....[4]....
        /*008c*/ 	.word	0xffffffff


	//   ....[5]....
        /*0090*/ 	.word	0xffffffff


	//   ....[6]....
        /*0094*/ 	.word	0xffffffff


	//   ....[7]....
        /*0098*/ 	.word	0xffffffff


	//   ....[8]....
        /*009c*/ 	.word	0xffffffff


	//   ....[9]....
        /*00a0*/ 	.word	0xffffffff


	//   ....[10]....
        /*00a4*/ 	.word	0xffffffff


	//   ....[11]....
        /*00a8*/ 	.word	0xffffffff


	//   ....[12]....
        /*00ac*/ 	.word	0xffffffff


	//   ....[13]....
        /*00b0*/ 	.word	0xffffffff


	//   ....[14]....
        /*00b4*/ 	.word	0xffffffff


	//   ....[15]....
        /*00b8*/ 	.word	0xffffffff


	//   ....[16]....
        /*00bc*/ 	.word	0xffffffff


	//   ....[17]....
        /*00c0*/ 	.word	0xffffffff


	//   ....[18]....
        /*00c4*/ 	.word	0xffffffff


	//   ....[19]....
        /*00c8*/ 	.word	0xffffffff


	//   ....[20]....
        /*00cc*/ 	.word	0xffffffff


	//   ....[21]....
        /*00d0*/ 	.word	0xffffffff


	//   ....[22]....
        /*00d4*/ 	.word	0xffffffff


	//   ....[23]....
        /*00d8*/ 	.word	0xffffffff


	//   ....[24]....
        /*00dc*/ 	.word	0xffffffff


	//   ....[25]....
        /*00e0*/ 	.word	0xffffffff


	//   ....[26]....
        /*00e4*/ 	.word	0xffffffff


	//   ....[27]....
        /*00e8*/ 	.word	0xffffffff


	//   ....[28]....
        /*00ec*/ 	.word	0xffffffff


	//   ....[29]....
        /*00f0*/ 	.word	0xffffffff


	//----- nvinfo : EIATTR_COOP_GROUP_INSTR_OFFSETS
	.align		4
.L_196:
        /*00f4*/ 	.byte	0x04, 0x28
        /*00f6*/ 	.short	(.L_198 - .L_197)


	//   ....[0]....
.L_197:
        /*00f8*/ 	.word	0x00000890


	//   ....[1]....
        /*00fc*/ 	.word	0x000008f0


	//   ....[2]....
        /*0100*/ 	.word	0x00000940


	//   ....[3]....
        /*0104*/ 	.word	0x000009b0


	//   ....[4]....
        /*0108*/ 	.word	0x00000a10


	//   ....[5]....
        /*010c*/ 	.word	0x00000ba0


	//   ....[6]....
        /*0110*/ 	.word	0x00000c40


	//   ....[7]....
        /*0114*/ 	.word	0x00000cc0


	//   ....[8]....
        /*0118*/ 	.word	0x00000d20


	//   ....[9]....
        /*011c*/ 	.word	0x00000d60


	//   ....[10]....
        /*0120*/ 	.word	0x000019d0


	//   ....[11]....
        /*0124*/ 	.word	0x00001a30


	//   ....[12]....
        /*0128*/ 	.word	0x00001a90


	//   ....[13]....
        /*012c*/ 	.word	0x00001af0


	//   ....[14]....
        /*0130*/ 	.word	0x00001b50


	//   ....[15]....
        /*0134*/ 	.word	0x000023f0


	//   ....[16]....
        /*0138*/ 	.word	0x00002450


	//   ....[17]....
        /*013c*/ 	.word	0x000024a0


	//   ....[18]....
        /*0140*/ 	.word	0x00002510


	//   ....[19]....
        /*0144*/ 	.word	0x00002570


	//   ....[20]....
        /*0148*/ 	.word	0x00002700


	//   ....[21]....
        /*014c*/ 	.word	0x00002790


	//   ....[22]....
        /*0150*/ 	.word	0x000027e0


	//   ....[23]....
        /*0154*/ 	.word	0x00002850


	//   ....[24]....
        /*0158*/ 	.word	0x000028c0


	//   ....[25]....
        /*015c*/ 	.word	0x000036a0


	//   ....[26]....
        /*0160*/ 	.word	0x00003700


	//   ....[27]....
        /*0164*/ 	.word	0x00003760


	//   ....[28]....
        /*0168*/ 	.word	0x000037c0


	//   ....[29]....
        /*016c*/ 	.word	0x00003820


	//----- nvinfo : EIATTR_VRC_CTA_INIT_COUNT
	.align		4
.L_198:
        /*0170*/ 	.byte	0x02, 0x4a
	.zero		1
	.zero		1


	//----- nvinfo : EIATTR_EXIT_INSTR_OFFSETS
	.align		4
        /*0174*/ 	.byte	0x04, 0x1c
        /*0176*/ 	.short	(.L_200 - .L_199)


	//   ....[0]....
.L_199:
        /*0178*/ 	.word	0x00000080


	//   ....[1]....
        /*017c*/ 	.word	0x000000c0


	//   ....[2]....
        /*0180*/ 	.word	0x00003940


	//   ....[3]....
        /*0184*/ 	.word	0x00003990


	//----- nvinfo : EIATTR_MAX_THREADS
	.align		4
.L_200:
        /*0188*/ 	.byte	0x04, 0x05
        /*018a*/ 	.short	(.L_202 - .L_201)
.L_201:
        /*018c*/ 	.word	0x00000100
        /*0190*/ 	.word	0x00000001
        /*0194*/ 	.word	0x00000001


	//----- nvinfo : EIATTR_CRS_STACK_SIZE
	.align		4
.L_202:
        /*0198*/ 	.byte	0x04, 0x1e
        /*019a*/ 	.short	(.L_204 - .L_203)
.L_203:
        /*019c*/ 	.word	0x00000000


	//----- nvinfo : EIATTR_CBANK_PARAM_SIZE
	.align		4
.L_204:
        /*01a0*/ 	.byte	0x03, 0x19
        /*01a2*/ 	.short	0x001d


	//----- nvinfo : EIATTR_PARAM_CBANK
	.align		4
        /*01a4*/ 	.byte	0x04, 0x0a
        /*01a6*/ 	.short	(.L_206 - .L_205)
	.align		4
.L_205:
        /*01a8*/ 	.word	index@(.nv.constant0._ZN3cub18CUB_300001_SM_10006detail6reduce28DeviceReduceSingleTileKernelINS2_10policy_hubIijN4cuda3std3__44plusIiEEE10Policy1000EPiSC_iS9_iiNS7_10__identityEEEvT0_T1_T2_T3_T4_T6_)
        /*01ac*/ 	.short	0x0380
        /*01ae*/ 	.short	0x001d


	//----- nvinfo : EIATTR_SW_WAR
	.align		4
.L_206:
        /*01b0*/ 	.byte	0x04, 0x36
        /*01b2*/ 	.short	(.L_208 - .L_207)
.L_207:
        /*01b4*/ 	.word	0x00000008
.L_208:


//--------------------- .nv.info._ZN3cub18CUB_300001_SM_10006detail6reduce18DeviceReduceKernelINS2_10policy_hubIijN4cuda3std3__44plusIiEEE10Policy1000EN6thrust24THRUST_300001_SM_1000_NS6detail15normal_iteratorINSD_10device_ptrIiEEEEjS9_iNS7_10__identityEEEvT0_PT3_T1_NS0_13GridEvenShareISN_EET2_T4_ --------------------------
	.section	.nv.info._ZN3cub18CUB_300001_SM_10006detail6reduce18DeviceReduceKernelINS2_10policy_hubIijN4cuda3std3__44plusIiEEE10Policy1000EN6thrust24THRUST_300001_SM_1000_NS6detail15normal_iteratorINSD_10device_ptrIiEEEEjS9_iNS7_10__identityEEEvT0_PT3_T1_NS0_13GridEvenShareISN_EET2_T4_,"",@"SHT_CUDA_INFO"
	.sectionflags	@""
	.align	4


	//----- nvinfo : EIATTR_CUDA_API_VERSION
	.align		4
        /*0000*/ 	.byte	0x04, 0x37
        /*0002*/ 	.short	(.L_210 - .L_209)
.L_209:
        /*0004*/ 	.word	0x00000082


	//----- nvinfo : EIATTR_KPARAM_INFO
	.align		4
.L_210:
        /*0008*/ 	.byte	0x04, 0x17
        /*000a*/ 	.short	(.L_212 - .L_211)
.L_211:
        /*000c*/ 	.word	0x00000000
        /*0010*/ 	.short	0x0005
        /*0012*/ 	.short	0x003d
        /*0014*/ 	.byte	0x00, 0xf0, 0x05, 0x00


	//----- nvinfo : EIATTR_KPARAM_INFO
	.align		4
.L_212:
        /*0018*/ 	.byte	0x04, 0x17
        /*001a*/ 	.short	(.L_214 - .L_213)
.L_213:
        /*001c*/ 	.word	0x00000000
        /*0020*/ 	.short	0x0004
        /*0022*/ 	.short	0x003c
        /*0024*/ 	.byte	0x00, 0xf0, 0x05, 0x00


	//----- nvinfo : EIATTR_KPARAM_INFO
	.align		4
.L_214:
        /*0028*/ 	.byte	0x04, 0x17
        /*002a*/ 	.short	(.L_216 - .L_215)
.L_215:
        /*002c*/ 	.word	0x00000000
        /*0030*/ 	.short	0x0003
        /*0032*/ 	.short	0x0014
        /*0034*/ 	.byte	0x00, 0xf0, 0xa1, 0x00


	//----- nvinfo : EIATTR_KPARAM_INFO
	.align		4
.L_216:
        /*0038*/ 	.byte	0x04, 0x17
        /*003a*/ 	.short	(.L_218 - .L_217)
.L_217:
        /*003c*/ 	.word	0x00000000
        /*0040*/ 	.short	0x0002
        /*0042*/ 	.short	0x0010
        /*0044*/ 	.byte	0x00, 0xf0, 0x11, 0x00


	//----- nvinfo : EIATTR_KPARAM_INFO
	.align		4
.L_218:
        /*0048*/ 	.byte	0x04, 0x17
        /*004a*/ 	.short	(.L_220 - .L_219)
.L_219:
        /*004c*/ 	.word	0x00000000
        /*0050*/ 	.short	0x0001
        /*0052*/ 	.short	0x0008
        /*0054*/ 	.byte	0x00, 0xf5, 0x21, 0x00


	//----- nvinfo : EIATTR_KPARAM_INFO
	.align		4
.L_220:
        /*0058*/ 	.byte	0x04, 0x17
        /*005a*/ 	.short	(.L_222 - .L_221)
.L_221:
        /*005c*/ 	.word	0x00000000
        /*0060*/ 	.short	0x0000
        /*0062*/ 	.short	0x0000
        /*0064*/ 	.byte	0x00, 0xf0, 0x21, 0x00


	//----- nvinfo : EIATTR_SPARSE_MMA_MASK
	.align		4
.L_222:
        /*0068*/ 	.byte	0x03, 0x50
        /*006a*/ 	.short	0x0000


	//----- nvinfo : EIATTR_MAXREG_COUNT
	.align		4
        /*006c*/ 	.byte	0x03, 0x1b
        /*006e*/ 	.short	0x00ff


	//----- nvinfo : EIATTR_NUM_BARRIERS
	.align		4
        /*0070*/ 	.byte	0x02, 0x4c
        /*0072*/ 	.byte	0x01
	.zero		1


	//----- nvinfo : EIATTR_MERCURY_ISA_VERSION
	.align		4
        /*0074*/ 	.byte	0x03, 0x5f
        /*0076*/ 	.short	0x0101


	//----- nvinfo : EIATTR_COOP_GROUP_MASK_REGIDS
	.align		4
        /*0078*/ 	.byte	0x04, 0x29
        /*007a*/ 	.short	(.L_224 - .L_223)


	//   ....[0]....
.L_223:
        /*007c*/ 	.word	0xffffffff


	//   ....[1]....
        /*0080*/ 	.word	0xffffffff


	//   ....[2]....
        /*0084*/ 	.word	0xffffffff


	//   ....[3]....
        /*0088*/ 	.word	0xffffffff


	//   ....[4]....
        /*008c*/ 	.word	0xffffffff


	//   ....[5]....
        /*0090*/ 	.word	0xffffffff


	//   ....[6]....
        /*0094*/ 	.word	0xffffffff


	//   ....[7]....
        /*0098*/ 	.word	0xffffffff


	//   ....[8]....
        /*009c*/ 	.word	0xffffffff


	//   ....[9]....
        /*00a0*/ 	.word	0xffffffff


	//   ....[10]....
        /*00a4*/ 	.word	0xffffffff


	//   ....[11]....
        /*00a8*/ 	.word	0xffffffff


	//   ....[12]....
        /*00ac*/ 	.word	0xffffffff


	//   ....[13]....
        /*00b0*/ 	.word	0xffffffff


	//   ....[14]....
        /*00b4*/ 	.word	0xffffffff


	//----- nvinfo : EIATTR_COOP_GROUP_INSTR_OFFSETS
	.align		4
.L_224:
        /*00b8*/ 	.byte	0x04, 0x28
        /*00ba*/ 	.short	(.L_226 - .L_225)


	//   ....[0]....
.L_225:
        /*00bc*/ 	.word	0x00000b10


	//   ....[1]....
        /*00c0*/ 	.word	0x00000b70


	//   ....[2]....
        /*00c4*/ 	.word	0x00000bd0


	//   ....[3]....
        /*00c8*/ 	.word	0x00000c30


	//   ....[4]....
        /*00cc*/ 	.word	0x00000c90


	//   ....[5]....
        /*00d0*/ 	.word	0x00000e20


	//   ....[6]....
        /*00d4*/ 	.word	0x00000ec0


	//   ....[7]....
        /*00d8*/ 	.word	0x00000f20


	//   ....[8]....
        /*00dc*/ 	.word	0x00000f80


	//   ....[9]....
        /*00e0*/ 	.word	0x00000fe0


	//   ....[10]....
        /*00e4*/ 	.word	0x00002100


	//   ....[11]....
        /*00e8*/ 	.word	0x00002170


	//   ....[12]....
        /*00ec*/ 	.word	0x000021c0


	//   ....[13]....
        /*00f0*/ 	.word	0x00002210


	//   ....[14]....
        /*00f4*/ 	.word	0x00002280


	//----- nvinfo : EIATTR_VRC_CTA_INIT_COUNT
	.align		4
.L_226:
        /*00f8*/ 	.byte	0x02, 0x4a
	.zero		1
	.zero		1


	//----- nvinfo : EIATTR_EXIT_INSTR_OFFSETS
	.align		4
        /*00fc*/ 	.byte	0x04, 0x1c
        /*00fe*/ 	.short	(.L_228 - .L_227)


	//   ....[0]....
.L_227:
        /*0100*/ 	.word	0x000023b0


	//   ....[1]....
        /*0104*/ 	.word	0x000023f0


	//----- nvinfo : EIATTR_MAX_THREADS
	.align		4
.L_228:
        /*0108*/ 	.byte	0x04, 0x05
        /*010a*/ 	.short	(.L_230 - .L_229)
.L_229:
        /*010c*/ 	.word	0x00000100
        /*0110*/ 	.word	0x00000001
        /*0114*/ 	.word	0x00000001


	//----- nvinfo : EIATTR_CRS_STACK_SIZE
	.align		4
.L_230:
        /*0118*/ 	.byte	0x04, 0x1e
        /*011a*/ 	.short	(.L_232 - .L_231)
.L_231:
        /*011c*/ 	.word	0x00000000


	//----- nvinfo : EIATTR_CBANK_PARAM_SIZE
	.align		4
.L_232:
        /*0120*/ 	.byte	0x03, 0x19
        /*0122*/ 	.short	0x003e


	//----- nvinfo : EIATTR_PARAM_CBANK
	.align		4
        /*0124*/ 	.byte	0x04, 0x0a
        /*0126*/ 	.short	(.L_234 - .L_233)
	.align		4
.L_233:
        /*0128*/ 	.word	index@(.nv.constant0._ZN3cub18CUB_300001_SM_10006detail6reduce18DeviceReduceKernelINS2_10policy_hubIijN4cuda3std3__44plusIiEEE10Policy1000EN6thrust24THRUST_300001_SM_1000_NS6detail15normal_iteratorINSD_10device_ptrIiEEEEjS9_iNS7_10__identityEEEvT0_PT3_T1_NS0_13GridEvenShareISN_EET2_T4_)
        /*012c*/ 	.short	0x0380
        /*012e*/ 	.short	0x003e


	//----- nvinfo : EIATTR_SW_WAR
	.align		4
.L_234:
        /*0130*/ 	.byte	0x04, 0x36
        /*0132*/ 	.short	(.L_236 - .L_235)
.L_235:
        /*0134*/ 	.word	0x00000008
.L_236:


//--------------------- .nv.info._ZN3cub18CUB_300001_SM_10006detail6reduce28DeviceReduceSingleTileKernelINS2_10policy_hubIijN4cuda3std3__44plusIiEEE10Policy1000EN6thrust24THRUST_300001_SM_1000_NS6detail15normal_iteratorINSD_10device_ptrIiEEEEPijS9_iiNS7_10__identityEEEvT0_T1_T2_T3_T4_T6_ --------------------------
	.section	.nv.info._ZN3cub18CUB_300001_SM_10006detail6reduce28DeviceReduceSingleTileKernelINS2_10policy_hubIijN4cuda3std3__44plusIiEEE10Policy1000EN6thrust24THRUST_300001_SM_1000_NS6detail15normal_iteratorINSD_10device_ptrIiEEEEPijS9_iiNS7_10__identityEEEvT0_T1_T2_T3_T4_T6_,"",@"SHT_CUDA_INFO"
	.sectionflags	@""
	.align	4


	//----- nvinfo : EIATTR_CUDA_API_VERSION
	.align		4
        /*0000*/ 	.byte	0x04, 0x37
        /*0002*/ 	.short	(.L_238 - .L_237)
.L_237:
        /*0004*/ 	.word	0x00000082


	//----- nvinfo : EIATTR_KPARAM_INFO
	.align		4
.L_238:
        /*0008*/ 	.byte	0x04, 0x17
        /*000a*/ 	.short	(.L_240 - .L_239)
.L_239:
        /*000c*/ 	.word	0x00000000
        /*0010*/ 	.short	0x0005
        /*0012*/ 	.short	0x001c
        /*0014*/ 	.byte	0x00, 0xf0, 0x05, 0x00


	//----- nvinfo : EIATTR_KPARAM_INFO
	.align		4
.L_240:
        /*0018*/ 	.byte	0x04, 0x17
        /*001a*/ 	.short	(.L_242 - .L_241)
.L_241:
        /*001c*/ 	.word	0x00000000
        /*0020*/ 	.short	0x0004
        /*0022*/ 	.short	0x0018
        /*0024*/ 	.byte	0x00, 0xf0, 0x11, 0x00


	//----- nvinfo : EIATTR_KPARAM_INFO
	.align		4
.L_242:
        /*0028*/ 	.byte	0x04, 0x17
        /*002a*/ 	.short	(.L_244 - .L_243)
.L_243:
        /*002c*/ 	.word	0x00000000
        /*0030*/ 	.short	0x0003
        /*0032*/ 	.short	0x0014
        /*0034*/ 	.byte	0x00, 0xf0, 0x05, 0x00


	//----- nvinfo : EIATTR_KPARAM_INFO
	.align		4
.L_244:
        /*0038*/ 	.byte	0x04, 0x17
        /*003a*/ 	.short	(.L_246 - .L_245)
.L_245:
        /*003c*/ 	.word	0x00000000
        /*0040*/ 	.short	0x0002
        /*0042*/ 	.short	0x0010
        /*0044*/ 	.byte	0x00, 0xf0, 0x11, 0x00


	//----- nvinfo : EIATTR_KPARAM_INFO
	.align		4
.L_246:
        /*0048*/ 	.byte	0x04, 0x17
        /*004a*/ 	.short	(.L_248 - .L_247)
.L_247:
        /*004c*/ 	.word	0x00000000
        /*0050*/ 	.short	0x0001
        /*0052*/ 	.short	0x0008
        /*0054*/ 	.byte	0x00, 0xf5, 0x21, 0x00


	//----- nvinfo : EIATTR_KPARAM_INFO
	.align		4
.L_248:
        /*0058*/ 	.byte	0x04, 0x17
        /*005a*/ 	.short	(.L_250 - .L_249)
.L_249:
        /*005c*/ 	.word	0x00000000
        /*0060*/ 	.short	0x0000
        /*0062*/ 	.short	0x0000
        /*0064*/ 	.byte	0x00, 0xf0, 0x21, 0x00


	//----- nvinfo : EIATTR_SPARSE_MMA_MASK
	.align		4
.L_250:
        /*0068*/ 	.byte	0x03, 0x50
        /*006a*/ 	.short	0x0000


	//----- nvinfo : EIATTR_MAXREG_COUNT
	.align		4
        /*006c*/ 	.byte	0x03, 0x1b
        /*006e*/ 	.short	0x00ff


	//----- nvinfo : EIATTR_NUM_BARRIERS
	.align		4
        /*0070*/ 	.byte	0x02, 0x4c
        /*0072*/ 	.byte	0x01
	.zero		1


	//----- nvinfo : EIATTR_MERCURY_ISA_VERSION
	.align		4
        /*0074*/ 	.byte	0x03, 0x5f
        /*0076*/ 	.short	0x0101


	//----- nvinfo : EIATTR_COOP_GROUP_MASK_REGIDS
	.align		4
        /*0078*/ 	.byte	0x04, 0x29
        /*007a*/ 	.short	(.L_252 - .L_251)


	//   ....[0]....
.L_251:
        /*007c*/ 	.word	0xffffffff


	//   ....[1]....
        /*0080*/ 	.word	0xffffffff


	//   ....[2]....
        /*0084*/ 	.word	0xffffffff


	//   ....[3]....
        /*0088*/ 	.word	0xffffffff


	//   ....[4]....
        /*008c*/ 	.word	0xffffffff


	//   ....[5]....
        /*0090*/ 	.word	0xffffffff


	//   ....[6]....
        /*0094*/ 	.word	0xffffffff


	//   ....[7]....
        /*0098*/ 	.word	0xffffffff


	//   ....[8]....
        /*009c*/ 	.word	0xffffffff


	//   ....[9]....
        /*00a0*/ 	.word	0xffffffff


	//   ....[10]....
        /*00a4*/ 	.word	0xffffffff


	//   ....[11]....
        /*00a8*/ 	.word	0xffffffff


	//   ....[12]....
        /*00ac*/ 	.word	0xffffffff


	//   ....[13]....
        /*00b0*/ 	.word	0xffffffff


	//   ....[14]....
        /*00b4*/ 	.word	0xffffffff


	//----- nvinfo : EIATTR_COOP_GROUP_INSTR_OFFSETS
	.align		4
.L_252:
        /*00b8*/ 	.byte	0x04, 0x28
        /*00ba*/ 	.short	(.L_254 - .L_253)


	//   ....[0]....
.L_253:
        /*00bc*/ 	.word	0x00000830


	//   ....[1]....
        /*00c0*/ 	.word	0x00000890


	//   ....[2]....
        /*00c4*/ 	.word	0x000008f0


	//   ....[3]....
        /*00c8*/ 	.word	0x00000950


	//   ....[4]....
        /*00cc*/ 	.word	0x000009b0


	//   ....[5]....
        /*00d0*/ 	.word	0x00000b40


	//   ....[6]....
        /*00d4*/ 	.word	0x00000be0


	//   ....[7]....
        /*00d8*/ 	.word	0x00000c60


	//   ....[8]....
        /*00dc*/ 	.word	0x00000cc0


	//   ....[9]....
        /*00e0*/ 	.word	0x00000d00


	//   ....[10]....
        /*00e4*/ 	.word	0x00001cc0


	//   ....[11]....
        /*00e8*/ 	.word	0x00001d20


	//   ....[12]....
        /*00ec*/ 	.word	0x00001d80


	//   ....[13]....
        /*00f0*/ 	.word	0x00001de0


	//   ....[14]....
        /*00f4*/ 	.word	0x00001e40


	//----- nvinfo : EIATTR_VRC_CTA_INIT_COUNT
	.align		4
.L_254:
        /*00f8*/ 	.byte	0x02, 0x4a
	.zero		1
	.zero		1


	//----- nvinfo : EIATTR_EXIT_INSTR_OFFSETS
	.align		4
        /*00fc*/ 	.byte	0x04, 0x1c
        /*00fe*/ 	.short	(.L_256 - .L_255)


	//   ....[0]....
.L_255:
        /*0100*/ 	.word	0x00000080


	//   ....[1]....
        /*0104*/ 	.word	0x000000c0


	//   ....[2]....
        /*0108*/ 	.word	0x00001f60


	//   ....[3]....
        /*010c*/ 	.word	0x00001fb0


	//----- nvinfo : EIATTR_MAX_THREADS
	.align		4
.L_256:
        /*0110*/ 	.byte	0x04, 0x05
        /*0112*/ 	.short	(.L_258 - .L_257)
.L_257:
        /*0114*/ 	.word	0x00000100
        /*0118*/ 	.word	0x00000001
        /*011c*/ 	.word	0x00000001


	//----- nvinfo : EIATTR_CRS_STACK_SIZE
	.align		4
.L_258:
        /*0120*/ 	.byte	0x04, 0x1e
        /*0122*/ 	.short	(.L_260 - .L_259)
.L_259:
        /*0124*/ 	.word	0x00000000


	//----- nvinfo : EIATTR_CBANK_PARAM_SIZE
	.align		4
.L_260:
        /*0128*/ 	.byte	0x03, 0x19
        /*012a*/ 	.short	0x001d


	//----- nvinfo : EIATTR_PARAM_CBANK
	.align		4
        /*012c*/ 	.byte	0x04, 0x0a
        /*012e*/ 	.short	(.L_262 - .L_261)
	.align		4
.L_261:
        /*0130*/ 	.word	index@(.nv.constant0._ZN3cub18CUB_300001_SM_10006detail6reduce28DeviceReduceSingleTileKernelINS2_10policy_hubIijN4cuda3std3__44plusIiEEE10Policy1000EN6thrust24THRUST_300001_SM_1000_NS6detail15normal_iteratorINSD_10device_ptrIiEEEEPijS9_iiNS7_10__identityEEEvT0_T1_T2_T3_T4_T6_)
        /*0134*/ 	.short	0x0380
        /*0136*/ 	.short	0x001d


	//----- nvinfo : EIATTR_SW_WAR
	.align		4
.L_262:
        /*0138*/ 	.byte	0x04, 0x36
        /*013a*/ 	.short	(.L_264 - .L_263)
.L_263:
        /*013c*/ 	.word	0x00000008
.L_264:


//--------------------- .nv.info._ZN3cub18CUB_300001_SM_10006detail8for_each13static_kernelINS2_12policy_hub_t12policy_500_tEmN6thrust24THRUST_300001_SM_1000_NS8cuda_cub20__uninitialized_fill7functorINS7_10device_ptrIiEEiEEEEvT0_T1_ --------------------------
	.section	.nv.info._ZN3cub18CUB_300001_SM_10006detail8for_each13static_kernelINS2_12policy_hub_t12policy_500_tEmN6thrust24THRUST_300001_SM_1000_NS8cuda_cub20__uninitialized_fill7functorINS7_10device_ptrIiEEiEEEEvT0_T1_,"",@"SHT_CUDA_INFO"
	.sectionflags	@""
	.align	4


	//----- nvinfo : EIATTR_CUDA_API_VERSION
	.align		4
        /*0000*/ 	.byte	0x04, 0x37
        /*0002*/ 	.short	(.L_266 - .L_265)
.L_265:
        /*0004*/ 	.word	0x00000082


	//----- nvinfo : EIATTR_KPARAM_INFO
	.align		4
.L_266:
        /*0008*/ 	.byte	0x04, 0x17
        /*000a*/ 	.short	(.L_268 - .L_267)
.L_267:
        /*000c*/ 	.word	0x00000000
        /*0010*/ 	.short	0x0001
        /*0012*/ 	.short	0x0008
        /*0014*/ 	.byte	0x00, 0xf0, 0x41, 0x00


	//----- nvinfo : EIATTR_KPARAM_INFO
	.align		4
.L_268:
        /*0018*/ 	.byte	0x04, 0x17
        /*001a*/ 	.short	(.L_270 - .L_269)
.L_269:
        /*001c*/ 	.word	0x00000000
        /*0020*/ 	.short	0x0000
        /*0022*/ 	.short	0x0000
        /*0024*/ 	.byte	0x00, 0xf0, 0x21, 0x00


	//----- nvinfo : EIATTR_SPARSE_MMA_MASK
	.align		4
.L_270:
        /*0028*/ 	.byte	0x03, 0x50
        /*002a*/ 	.short	0x0000


	//----- nvinfo : EIATTR_MAXREG_COUNT
	.align		4
        /*002c*/ 	.byte	0x03, 0x1b
        /*002e*/ 	.short	0x00ff


	//----- nvinfo : EIATTR_MERCURY_ISA_VERSION
	.align		4
        /*0030*/ 	.byte	0x03, 0x5f
        /*0032*/ 	.short	0x0101


	//----- nvinfo : EIATTR_VRC_CTA_INIT_COUNT
	.align		4
        /*0034*/ 	.byte	0x02, 0x4a
	.zero		1
	.zero		1


	//----- nvinfo : EIATTR_EXIT_INSTR_OFFSETS
	.align		4
        /*0038*/ 	.byte	0x04, 0x1c
        /*003a*/ 	.short	(.L_272 - .L_271)


	//   ....[0]....
.L_271:
        /*003c*/ 	.word	0x00000130


	//   ....[1]....
        /*0040*/ 	.word	0x00000230


	//   ....[2]....
        /*0044*/ 	.word	0x00000260


	//----- nvinfo : EIATTR_MAX_THREADS
	.align		4
.L_272:
        /*0048*/ 	.byte	0x04, 0x05
        /*004a*/ 	.short	(.L_274 - .L_273)
.L_273:
        /*004c*/ 	.word	0x00000100
        /*0050*/ 	.word	0x00000001
        /*0054*/ 	.word	0x00000001


	//----- nvinfo : EIATTR_CBANK_PARAM_SIZE
	.align		4
.L_274:
        /*0058*/ 	.byte	0x03, 0x19
        /*005a*/ 	.short	0x0018


	//----- nvinfo : EIATTR_PARAM_CBANK
	.align		4
        /*005c*/ 	.byte	0x04, 0x0a
        /*005e*/ 	.short	(.L_276 - .L_275)
	.align		4
.L_275:
        /*0060*/ 	.word	index@(.nv.constant0._ZN3cub18CUB_300001_SM_10006detail8for_each13static_kernelINS2_12policy_hub_t12policy_500_tEmN6thrust24THRUST_300001_SM_1000_NS8cuda_cub20__uninitialized_fill7functorINS7_10device_ptrIiEEiEEEEvT0_T1_)
        /*0064*/ 	.short	0x0380
        /*0066*/ 	.short	0x0018


	//----- nvinfo : EIATTR_SW_WAR
	.align		4
.L_276:
        /*0068*/ 	.byte	0x04, 0x36
        /*006a*/ 	.short	(.L_278 - .L_277)
.L_277:
        /*006c*/ 	.word	0x00000008
.L_278:


//--------------------- .nv.info._ZN3cub18CUB_300001_SM_10006detail11EmptyKernelIvEEvv --------------------------
	.section	.nv.info._ZN3cub18CUB_300001_SM_10006detail11EmptyKernelIvEEvv,"",@"SHT_CUDA_INFO"
	.sectionflags	@""
	.align	4


	//----- nvinfo : EIATTR_CUDA_API_VERSION
	.align		4
        /*0000*/ 	.byte	0x04, 0x37
        /*0002*/ 	.short	(.L_280 - .L_279)
.L_279:
        /*0004*/ 	.word	0x00000082


	//----- nvinfo : EIATTR_SPARSE_MMA_MASK
	.align		4
.L_280:
        /*0008*/ 	.byte	0x03, 0x50
        /*000a*/ 	.short	0x0000


	//----- nvinfo : EIATTR_MAXREG_COUNT
	.align		4
        /*000c*/ 	.byte	0x03, 0x1b
        /*000e*/ 	.short	0x00ff


	//----- nvinfo : EIATTR_MERCURY_ISA_VERSION
	.align		4
        /*0010*/ 	.byte	0x03, 0x5f
        /*0012*/ 	.short	0x0101


	//----- nvinfo : EIATTR_VRC_CTA_INIT_COUNT
	.align		4
        /*0014*/ 	.byte	0x02, 0x4a
	.zero		1
	.zero		1


	//----- nvinfo : EIATTR_EXIT_INSTR_OFFSETS
	.align		4
        /*0018*/ 	.byte	0x04, 0x1c
        /*001a*/ 	.short	(.L_282 - .L_281)


	//   ....[0]....
.L_281:
        /*001c*/ 	.word	0x00000010


	//----- nvinfo : EIATTR_SW_WAR
	.align		4
.L_282:
        /*0020*/ 	.byte	0x04, 0x36
        /*0022*/ 	.short	(.L_284 - .L_283)
.L_283:
        /*0024*/ 	.word	0x00000008
.L_284:


//--------------------- .nv.info._Z6updatePi      --------------------------
	.section	.nv.info._Z6updatePi,"",@"SHT_CUDA_INFO"
	.sectionflags	@""
	.align	4


	//----- nvinfo : EIATTR_CUDA_API_VERSION
	.align		4
        /*0000*/ 	.byte	0x04, 0x37
        /*0002*/ 	.short	(.L_286 - .L_285)
.L_285:
        /*0004*/ 	.word	0x00000082


	//----- nvinfo : EIATTR_KPARAM_INFO
	.align		4
.L_286:
        /*0008*/ 	.byte	0x04, 0x17
        /*000a*/ 	.short	(.L_288 - .L_287)
.L_287:
        /*000c*/ 	.word	0x00000000
        /*0010*/ 	.short	0x0000
        /*0012*/ 	.short	0x0000
        /*0014*/ 	.byte	0x00, 0xf5, 0x21, 0x00


	//----- nvinfo : EIATTR_SPARSE_MMA_MASK
	.align		4
.L_288:
        /*0018*/ 	.byte	0x03, 0x50
        /*001a*/ 	.short	0x0000


	//----- nvinfo : EIATTR_MAXREG_COUNT
	.align		4
        /*001c*/ 	.byte	0x03, 0x1b
        /*001e*/ 	.short	0x00ff


	//----- nvinfo : EIATTR_MERCURY_ISA_VERSION
	.align		4
        /*0020*/ 	.byte	0x03, 0x5f
        /*0022*/ 	.short	0x0101


	//----- nvinfo : EIATTR_VRC_CTA_INIT_COUNT
	.align		4
        /*0024*/ 	.byte	0x02, 0x4a
	.zero		1
	.zero		1


	//----- nvinfo : EIATTR_EXIT_INSTR_OFFSETS
	.align		4
        /*0028*/ 	.byte	0x04, 0x1c
        /*002a*/ 	.short	(.L_290 - .L_289)


	//   ....[0]....
.L_289:
        /*002c*/ 	.word	0x00000080


	//----- nvinfo : EIATTR_CBANK_PARAM_SIZE
	.align		4
.L_290:
        /*0030*/ 	.byte	0x03, 0x19
        /*0032*/ 	.short	0x0008


	//----- nvinfo : EIATTR_PARAM_CBANK
	.align		4
        /*0034*/ 	.byte	0x04, 0x0a
        /*0036*/ 	.short	(.L_292 - .L_291)
	.align		4
.L_291:
        /*0038*/ 	.word	index@(.nv.constant0._Z6updatePi)
        /*003c*/ 	.short	0x0380
        /*003e*/ 	.short	0x0008


	//----- nvinfo : EIATTR_SW_WAR
	.align		4
.L_292:
        /*0040*/ 	.byte	0x04, 0x36
        /*0042*/ 	.short	(.L_294 - .L_293)
.L_293:
        /*0044*/ 	.word	0x00000008
.L_294:


//--------------------- .nv.callgraph             --------------------------
	.section	.nv.callgraph,"",@"SHT_CUDA_CALLGRAPH"
	.align	4
	.sectionentsize	8
	.align		4
        /*0000*/ 	.word	0x00000000
	.align		4
        /*0004*/ 	.word	0xffffffff
	.align		4
        /*0008*/ 	.word	0x00000000
	.align		4
        /*000c*/ 	.word	0xfffffffe
	.align		4
        /*0010*/ 	.word	0x00000000
	.align		4
        /*0014*/ 	.word	0xfffffffd
	.align		4
        /*0018*/ 	.word	0x00000000
	.align		4
        /*001c*/ 	.word	0xfffffffc


//--------------------- .nv.constant4             --------------------------
	.section	.nv.constant4,"a",@progbits
	.align	8
	.align		8
.nv.constant4:
        /*0000*/ 	.dword	_ZN34_INTERNAL_72ea2647_4_k_cu_48f1c5094cuda3std3__45__cpo5beginE
	.align		8
        /*0008*/ 	.dword	_ZN34_INTERNAL_72ea2647_4_k_cu_48f1c5094cuda3std3__45__cpo3endE
	.align		8
        /*0010*/ 	.dword	_ZN34_INTERNAL_72ea2647_4_k_cu_48f1c5094cuda3std3__45__cpo6cbeginE
	.align		8
        /*0018*/ 	.dword	_ZN34_INTERNAL_72ea2647_4_k_cu_48f1c5094cuda3std3__45__cpo4cendE
	.align		8
        /*0020*/ 	.dword	_ZN34_INTERNAL_72ea2647_4_k_cu_48f1c5094cuda3std3__45__cpo6rbeginE
	.align		8
        /*0028*/ 	.dword	_ZN34_INTERNAL_72ea2647_4_k_cu_48f1c5094cuda3std3__45__cpo4rendE
	.align		8
        /*0030*/ 	.dword	_ZN34_INTERNAL_72ea2647_4_k_cu_48f1c5094cuda3std3__45__cpo7crbeginE
	.align		8
        /*0038*/ 	.dword	_ZN34_INTERNAL_72ea2647_4_k_cu_48f1c5094cuda3std3__45__cpo5crendE
	.align		8
        /*0040*/ 	.dword	_ZN34_INTERNAL_72ea2647_4_k_cu_48f1c5094cuda3std3__436_GLOBAL__N__72ea2647_4_k_cu_48f1c5096ignoreE
	.align		8
        /*0048*/ 	.dword	_ZN34_INTERNAL_72ea2647_4_k_cu_48f1c5094cuda3std3__419piecewise_constructE
	.align		8
        /*0050*/ 	.dword	_ZN34_INTERNAL_72ea2647_4_k_cu_48f1c5094cuda3std3__48in_placeE
	.align		8
        /*0058*/ 	.dword	_ZN34_INTERNAL_72ea2647_4_k_cu_48f1c5094cuda3std3__420unreachable_sentinelE
	.align		8
        /*0060*/ 	.dword	_ZN34_INTERNAL_72ea2647_4_k_cu_48f1c5094cuda3std3__47nulloptE
	.align		8
        /*0068*/ 	.dword	_ZN34_INTERNAL_72ea2647_4_k_cu_48f1c5094cuda3std3__48unexpectE
	.align		8
        /*0070*/ 	.dword	_ZN34_INTERNAL_72ea2647_4_k_cu_48f1c5094cuda3std6ranges3__45__cpo4swapE
	.align		8
        /*0078*/ 	.dword	_ZN34_INTERNAL_72ea2647_4_k_cu_48f1c5094cuda3std6ranges3__45__cpo9iter_moveE
	.align		8
        /*0080*/ 	.dword	_ZN34_INTERNAL_72ea2647_4_k_cu_48f1c5094cuda3std6ranges3__45__cpo5beginE
	.align		8
        /*0088*/ 	.dword	_ZN34_INTERNAL_72ea2647_4_k_cu_48f1c5094cuda3std6ranges3__45__cpo3endE
	.align		8
        /*0090*/ 	.dword	_ZN34_INTERNAL_72ea2647_4_k_cu_48f1c5094cuda3std6ranges3__45__cpo6cbeginE
	.align		8
        /*0098*/ 	.dword	_ZN34_INTERNAL_72ea2647_4_k_cu_48f1c5094cuda3std6ranges3__45__cpo4cendE
	.align		8
        /*00a0*/ 	.dword	_ZN34_INTERNAL_72ea2647_4_k_cu_48f1c5094cuda3std6ranges3__45__cpo7advanceE
	.align		8
        /*00a8*/ 	.dword	_ZN34_INTERNAL_72ea2647_4_k_cu_48f1c5094cuda3std6ranges3__45__cpo9iter_swapE
	.align		8
        /*00b0*/ 	.dword	_ZN34_INTERNAL_72ea2647_4_k_cu_48f1c5094cuda3std6ranges3__45__cpo4nextE
	.align		8
        /*00b8*/ 	.dword	_ZN34_INTERNAL_72ea2647_4_k_cu_48f1c5094cuda3std6ranges3__45__cpo4prevE
	.align		8
        /*00c0*/ 	.dword	_ZN34_INTERNAL_72ea2647_4_k_cu_48f1c5094cuda3std6ranges3__45__cpo4dataE
	.align		8
        /*00c8*/ 	.dword	_ZN34_INTERNAL_72ea2647_4_k_cu_48f1c5094cuda3std6ranges3__45__cpo5cdataE
	.align		8
        /*00d0*/ 	.dword	_ZN34_INTERNAL_72ea2647_4_k_cu_48f1c5094cuda3std6ranges3__45__cpo4sizeE
	.align		8
        /*00d8*/ 	.dword	_ZN34_INTERNAL_72ea2647_4_k_cu_48f1c5094cuda3std6ranges3__45__cpo5ssizeE
	.align		8
        /*00e0*/ 	.dword	_ZN34_INTERNAL_72ea2647_4_k_cu_48f1c5094cuda3std6ranges3__45__cpo8distanceE
	.align		8
        /*00e8*/ 	.dword	_ZN34_INTERNAL_72ea2647_4_k_cu_48f1c5096thrust24THRUST_300001_SM_1000_NS8cuda_cub3parE
	.align		8
        /*00f0*/ 	.dword	_ZN34_INTERNAL_72ea2647_4_k_cu_48f1c5096thrust24THRUST_300001_SM_1000_NS8cuda_cub10par_nosyncE
	.align		8
        /*00f8*/ 	.dword	_ZN34_INTERNAL_72ea2647_4_k_cu_48f1c5096thrust24THRUST_300001_SM_1000_NS6system6detail10sequential3seqE
	.align		8
        /*0100*/ 	.dword	_ZN34_INTERNAL_72ea2647_4_k_cu_48f1c5096thrust24THRUST_300001_SM_1000_NS12placeholders2_1E
	.align		8
        /*0108*/ 	.dword	_ZN34_INTERNAL_72ea2647_4_k_cu_48f1c5096thrust24THRUST_300001_SM_1000_NS12placeholders2_2E
	.align		8
        /*0110*/ 	.dword	_ZN34_INTERNAL_72ea2647_4_k_cu_48f1c5096thrust24THRUST_300001_SM_1000_NS12placeholders2_3E
	.align		8
        /*0118*/ 	.dword	_ZN34_INTERNAL_72ea2647_4_k_cu_48f1c5096thrust24THRUST_300001_SM_1000_NS12placeholders2_4E
	.align		8
        /*0120*/ 	.dword	_ZN34_INTERNAL_72ea2647_4_k_cu_48f1c5096thrust24THRUST_300001_SM_1000_NS12placeholders2_5E
	.align		8
        /*0128*/ 	.dword	_ZN34_INTERNAL_72ea2647_4_k_cu_48f1c5096thrust24THRUST_300001_SM_1000_NS12placeholders2_6E
	.align		8
        /*0130*/ 	.dword	_ZN34_INTERNAL_72ea2647_4_k_cu_48f1c5096thrust24THRUST_300001_SM_1000_NS12placeholders2_7E
	.align		8
        /*0138*/ 	.dword	_ZN34_INTERNAL_72ea2647_4_k_cu_48f1c5096thrust24THRUST_300001_SM_1000_NS12placeholders2_8E
	.align		8
        /*0140*/ 	.dword	_ZN34_INTERNAL_72ea2647_4_k_cu_48f1c5096thrust24THRUST_300001_SM_1000_NS12placeholders2_9E
	.align		8
        /*0148*/ 	.dword	_ZN34_INTERNAL_72ea2647_4_k_cu_48f1c5096thrust24THRUST_300001_SM_1000_NS12placeholders3_10E
	.align		8
        /*0150*/ 	.dword	_ZN34_INTERNAL_72ea2647_4_k_cu_48f1c5096thrust24THRUST_300001_SM_1000_NS3seqE


//--------------------- .text._ZN3cub18CUB_300001_SM_10006detail6reduce28DeviceReduceSingleTileKernelINS2_10policy_hubIiyN4cuda3std3__44plusIiEEE10Policy1000EPiSC_iS9_iiNS7_10__identityEEEvT0_T1_T2_T3_T4_T6_ --------------------------
	.section	.text._ZN3cub18CUB_300001_SM_10006detail6reduce28DeviceReduceSingleTileKernelINS2_10policy_hubIiyN4cuda3std3__44plusIiEEE10Policy1000EPiSC_iS9_iiNS7_10__identityEEEvT0_T1_T2_T3_T4_T6_,"ax",@progbits
	.align	128
        .global         _ZN3cub18CUB_300001_SM_10006detail6reduce28DeviceReduceSingleTileKernelINS2_10policy_hubIiyN4cuda3std3__44plusIiEEE10Policy1000EPiSC_iS9_iiNS7_10__identityEEEvT0_T1_T2_T3_T4_T6_
        .type           _ZN3cub18CUB_300001_SM_10006detail6reduce28DeviceReduceSingleTileKernelINS2_10policy_hubIiyN4cuda3std3__44plusIiEEE10Policy1000EPiSC_iS9_iiNS7_10__identityEEEvT0_T1_T2_T3_T4_T6_,@function
        .size           _ZN3cub18CUB_300001_SM_10006detail6reduce28DeviceReduceSingleTileKernelINS2_10policy_hubIiyN4cuda3std3__44plusIiEEE10Policy1000EPiSC_iS9_iiNS7_10__identityEEEvT0_T1_T2_T3_T4_T6_,(.L_x_239 - _ZN3cub18CUB_300001_SM_10006detail6reduce28DeviceReduceSingleTileKernelINS2_10policy_hubIiyN4cuda3std3__44plusIiEEE10Policy1000EPiSC_iS9_iiNS7_10__identityEEEvT0_T1_T2_T3_T4_T6_)
        .other          _ZN3cub18CUB_300001_SM_10006detail6reduce28DeviceReduceSingleTileKernelINS2_10policy_hubIiyN4cuda3std3__44plusIiEEE10Policy1000EPiSC_iS9_iiNS7_10__identityEEEvT0_T1_T2_T3_T4_T6_,@"STO_CUDA_ENTRY STV_DEFAULT"
_ZN3cub18CUB_300001_SM_10006detail6reduce28DeviceReduceSingleTileKernelINS2_10policy_hubIiyN4cuda3std3__44plusIiEEE10Policy1000EPiSC_iS9_iiNS7_10__identityEEEvT0_T1_T2_T3_T4_T6_:
.text._ZN3cub18CUB_300001_SM_10006detail6reduce28DeviceReduceSingleTileKernelINS2_10policy_hubIiyN4cuda3std3__44plusIiEEE10Policy1000EPiSC_iS9_iiNS7_10__identityEEEvT0_T1_T2_T3_T4_T6_:
[----:B------:R-:W-:Y:S01]  /*0000*/  LDC R1, c[0x0][0x37c] ;  /* 0x0000df00ff017b82 */ /* 0x000fe20000000800 */
[----:B------:R-:W0:Y:S01]  /*0010*/  LDCU UR4, c[0x0][0x390] ;  /* 0x00007200ff0477ac */ /* 0x000e220008000800 */
[----:B------:R-:W1:Y:S01]  /*0020*/  LDCU.64 UR6, c[0x0][0x358] ;  /* 0x00006b00ff0677ac */ /* 0x000e620008000a00 */
[----:B0-----:R-:W-:-:S05]  /*0030*/  IMAD.U32 R20, RZ, RZ, UR4 ;  /* 0x00000004ff147e24 */ /* 0x001fca000f8e00ff */
[----:B------:R-:W-:-:S13]  /*0040*/  ISETP.NE.AND P0, PT, R20, RZ, PT ;  /* 0x000000ff1400720c */ /* 0x000fda0003f05270 */
[----:B-1----:R-:W-:Y:S05]  /*0050*/  @P0 BRA `(.L_x_0) ;  /* 0x00000000001c0947 */ /* 0x002fea0003800000 */
[----:B------:R-:W0:Y:S02]  /*0060*/  S2R R0, SR_TID.X ;  /* 0x0000000000007919 */ /* 0x000e240000002100 */
[----:B0-----:R-:W-:-:S13]  /*0070*/  ISETP.NE.AND P0, PT, R0, RZ, PT ;  /* 0x000000ff0000720c */ /* 0x001fda0003f05270 */
[----:B------:R-:W-:Y:S05]  /*0080*/  @P0 EXIT ;  /* 0x000000000000094d */ /* 0x000fea0003800000 */
[----:B------:R-:W0:Y:S08]  /*0090*/  LDC R5, c[0x0][0x398] ;  /* 0x0000e600ff057b82 */ /* 0x000e300000000800 */
[----:B------:R-:W0:Y:S02]  /*00a0*/  LDC.64 R2, c[0x0][0x388] ;  /* 0x0000e200ff027b82 */ /* 0x000e240000000a00 */
[----:B0-----:R-:W-:Y:S01]  /*00b0*/  STG.E desc[UR6][R2.64], R5 ;  /* 0x0000000502007986 */ /* 0x001fe2000c101906 */
[----:B------:R-:W-:Y:S05]  /*00c0*/  EXIT ;  /* 0x000000000000794d */ /* 0x000fea0003800000 */
.L_x_0:
[----:B------:R-:W0:Y:S01]  /*00d0*/  LDCU UR4, c[0x0][0x380] ;  /* 0x00007000ff0477ac */ /* 0x000e220008000800 */
[----:B------:R-:W-:Y:S01]  /*00e0*/  BSSY.RECONVERGENT B0, `(.L_x_1) ;  /* 0x0000385000007945 */ /* 0x000fe20003800200 */
[----:B0-----:R-:W-:-:S09]  /*00f0*/  ULOP3.LUT UP0, URZ, UR4, 0xf, URZ, 0xc0, !UPT ;  /* 0x0000000f04ff7892 */ /* 0x001fd2000f80c0ff */
[----:B------:R-:W-:Y:S05]  /*0100*/  BRA.U UP0, `(.L_x_2) ;  /* 0x0000001900d87547 */ /* 0x000fea000b800000 */
[----:B------:R-:W-:-:S13]  /*0110*/  ISETP.GT.AND P0, PT, R20, 0xfff, PT ;  /* 0x00000fff1400780c */ /* 0x000fda0003f04270 */
[----:B------:R-:W-:Y:S05]  /*0120*/  @P0 BRA `(.L_x_3) ;  /* 0x0000000c008c0947 */ /* 0x000fea0003800000 */
[----:B------:R-:W0:Y:S01]  /*0130*/  S2R R9, SR_TID.X ;  /* 0x0000000000097919 */ /* 0x000e220000002100 */
[----:B------:R-:W-:Y:S01]  /*0140*/  BSSY.RECONVERGENT B1, `(.L_x_4) ;  /* 0x0000009000017945 */ /* 0x000fe20003800200 */
[----:B------:R-:W-:Y:S01]  /*0150*/  IMAD.MOV.U32 R0, RZ, RZ, RZ ;  /* 0x000000ffff007224 */ /* 0x000fe200078e00ff */
[----:B0-----:R-:W-:Y:S01]  /*0160*/  ISETP.GE.AND P0, PT, R9, R20, PT ;  /* 0x000000140900720c */ /* 0x001fe20003f06270 */
[----:B------:R-:W-:-:S12]  /*0170*/  IMAD.MOV.U32 R11, RZ, RZ, R9 ;  /* 0x000000ffff0b7224 */ /* 0x000fd800078e0009 */
[----:B------:R-:W-:Y:S05]  /*0180*/  @P0 BRA `(.L_x_5) ;  /* 0x0000000000100947 */ /* 0x000fea0003800000 */
[----:B------:R-:W0:Y:S02]  /*0190*/  LDC.64 R2, c[0x0][0x380] ;  /* 0x0000e000ff027b82 */ /* 0x000e240000000a00 */
[----:B0-----:R-:W-:-:S05]  /*01a0*/  IMAD.WIDE.U32 R2, R9, 0x4, R2 ;  /* 0x0000000409027825 */ /* 0x001fca00078e0002 */
[----:B------:R0:W5:Y:S01]  /*01b0*/  LDG.E.CONSTANT R0, desc[UR6][R2.64] ;  /* 0x0000000602007981 */ /* 0x000162000c1e9900 */
[----:B------:R-:W-:-:S07]  /*01c0*/  VIADD R11, R9, 0x100 ;  /* 0x00000100090b7836 */ /* 0x000fce0000000000 */
.L_x_5:
[----:B------:R-:W-:Y:S05]  /*01d0*/  BSYNC.RECONVERGENT B1 ;  /* 0x0000000000017941 */ /* 0x000fea0003800200 */
.L_x_4:
[----:B------:R-:W-:Y:S01]  /*01e0*/  ISETP.GE.AND P0, PT, R11, R20, PT ;  /* 0x000000140b00720c */ /* 0x000fe20003f06270 */
[----:B------:R-:W-:-:S12]  /*01f0*/  BSSY.RECONVERGENT B1, `(.L_x_6) ;  /* 0x0000066000017945 */ /* 0x000fd80003800200 */
[----:B------:R-:W-:Y:S05]  /*0200*/  @P0 BRA `(.L_x_7) ;  /* 0x0000000400900947 */ /* 0x000fea0003800000 */
[----:B0-----:R-:W-:Y:S01]  /*0210*/  LOP3.LUT R3, RZ, R11, RZ, 0x33, !PT ;  /* 0x0000000bff037212 */ /* 0x001fe200078e33ff */
[----:B------:R-:W-:Y:S04]  /*0220*/  BSSY.RECONVERGENT B2, `(.L_x_8) ;  /* 0x0000015000027945 */ /* 0x000fe80003800200 */
[----:B------:R-:W-:-:S05]  /*0230*/  IMAD.IADD R4, R3, 0x1, R20 ;  /* 0x0000000103047824 */ /* 0x000fca00078e0214 */
[C---:B------:R-:W-:Y:S02]  /*0240*/  LOP3.LUT R2, R4.reuse, 0x300, RZ, 0xc0, !PT ;  /* 0x0000030004027812 */ /* 0x040fe400078ec0ff */
[----:B------:R-:W-:Y:S02]  /*0250*/  ISETP.GE.U32.AND P1, PT, R4, 0x300, PT ;  /* 0x000003000400780c */ /* 0x000fe40003f26070 */
[----:B------:R-:W-:-:S13]  /*0260*/  ISETP.NE.AND P0, PT, R2, 0x300, PT ;  /* 0x000003000200780c */ /* 0x000fda0003f05270 */
[----:B------:R-:W-:Y:S05]  /*0270*/  @!P0 BRA `(.L_x_9) ;  /* 0x00000000003c8947 */ /* 0x000fea0003800000 */
[----:B------:R-:W0:Y:S01]  /*0280*/  LDC.64 R2, c[0x0][0x380] ;  /* 0x0000e000ff027b82 */ /* 0x000e220000000a00 */
[----:B------:R-:W-:-:S04]  /*0290*/  LEA.HI R4, R4, 0x1, RZ, 0x18 ;  /* 0x0000000104047811 */ /* 0x000fc800078fc0ff */
[----:B------:R-:W-:-:S05]  /*02a0*/  LOP3.LUT R4, R4, 0x3, RZ, 0xc0, !PT ;  /* 0x0000000304047812 */ /* 0x000fca00078ec0ff */
[----:B------:R-:W-:Y:S02]  /*02b0*/  IMAD.MOV R4, RZ, RZ, -R4 ;  /* 0x000000ffff047224 */ /* 0x000fe400078e0a04 */
[----:B0-----:R-:W-:-:S04]  /*02c0*/  IMAD.WIDE.U32 R2, R11, 0x4, R2 ;  /* 0x000000040b027825 */ /* 0x001fc800078e0002 */
[----:B------:R-:W-:-:S07]  /*02d0*/  IMAD.MOV.U32 R5, RZ, RZ, R3 ;  /* 0x000000ffff057224 */ /* 0x000fce00078e0003 */
.L_x_10:
[----:B------:R-:W-:-:S06]  /*02e0*/  IMAD.MOV.U32 R3, RZ, RZ, R5 ;  /* 0x000000ffff037224 */ /* 0x000fcc00078e0005 */
[----:B------:R0:W2:Y:S01]  /*02f0*/  LDG.E.CONSTANT R3, desc[UR6][R2.64] ;  /* 0x0000000602037981 */ /* 0x0000a2000c1e9900 */
[----:B------:R-:W-:Y:S02]  /*0300*/  VIADD R4, R4, 0x1 ;  /* 0x0000000104047836 */ /* 0x000fe40000000000 */
[----:B------:R-:W-:-:S03]  /*0310*/  VIADD R11, R11, 0x100 ;  /* 0x000001000b0b7836 */ /* 0x000fc60000000000 */
[----:B------:R-:W-:Y:S02]  /*0320*/  ISETP.NE.AND P0, PT, R4, RZ, PT ;  /* 0x000000ff0400720c */ /* 0x000fe40003f05270 */
[----:B0-----:R-:W-:-:S05]  /*0330*/  IADD3 R2, P2, PT, R2, 0x400, RZ ;  /* 0x0000040002027810 */ /* 0x001fca0007f5e0ff */
[----:B------:R-:W-:Y:S02]  /*0340*/  IMAD.X R5, RZ, RZ, R5, P2 ;  /* 0x000000ffff057224 */ /* 0x000fe400010e0605 */
[----:B--2--5:R-:W-:-:S04]  /*0350*/  IMAD.IADD R0, R3, 0x1, R0 ;  /* 0x0000000103007824 */ /* 0x024fc800078e0200 */
[----:B------:R-:W-:Y:S05]  /*0360*/  @P0 BRA `(.L_x_10) ;  /* 0xfffffffc00dc0947 */ /* 0x000fea000383ffff */
.L_x_9:
[----:B------:R-:W-:Y:S05]  /*0370*/  BSYNC.RECONVERGENT B2 ;  /* 0x0000000000027941 */ /* 0x000fea0003800200 */
.L_x_8:
[----:B------:R-:W-:Y:S05]  /*0380*/  @!P1 BRA `(.L_x_7) ;  /* 0x0000000400309947 */ /* 0x000fea0003800000 */
[----:B------:R-:W-:Y:S01]  /*0390*/  IMAD.IADD R2, R20, 0x1, -R11 ;  /* 0x0000000114027824 */ /* 0x000fe200078e0a0b */
[----:B------:R-:W-:Y:S01]  /*03a0*/  BSSY.RECONVERGENT B2, `(.L_x_11) ;  /* 0x0000029000027945 */ /* 0x000fe20003800200 */
[----:B------:R-:W-:-:S03]  /*03b0*/  PLOP3.LUT P0, PT, PT, PT, PT, 0x80, 0x8 ;  /* 0x000000000008781c */ /* 0x000fc60003f0f070 */
[----:B------:R-:W-:-:S13]  /*03c0*/  ISETP.GT.AND P1, PT, R2, 0xc00, PT ;  /* 0x00000c000200780c */ /* 0x000fda0003f24270 */
[----:B------:R-:W-:Y:S05]  /*03d0*/  @!P1 BRA `(.L_x_12) ;  /* 0x0000000000949947 */ /* 0x000fea0003800000 */
[----:B------:R-:W-:Y:S01]  /*03e0*/  PLOP3.LUT P0, PT, PT, PT, PT, 0x8, 0x80 ;  /* 0x000000000080781c */ /* 0x000fe20003f0e170 */
[----:B------:R-:W-:-:S12]  /*03f0*/  VIADD R8, R20, 0xfffff400 ;  /* 0xfffff40014087836 */ /* 0x000fd80000000000 */
.L_x_13:
[----:B------:R-:W0:Y:S01]  /*0400*/  LDC.64 R4, c[0x0][0x380] ;  /* 0x0000e000ff047b82 */ /* 0x000e220000000a00 */
[C---:B------:R-:W-:Y:S02]  /*0410*/  VIADD R7, R11.reuse, 0x400 ;  /* 0x000004000b077836 */ /* 0x040fe40000000000 */
[C---:B------:R-:W-:Y:S02]  /*0420*/  VIADD R3, R11.reuse, 0x800 ;  /* 0x000008000b037836 */ /* 0x040fe40000000000 */
[----:B0-----:R-:W-:-:S05]  /*0430*/  IMAD.WIDE R22, R11, 0x4, R4 ;  /* 0x000000040b167825 */ /* 0x001fca00078e0204 */
[----:B------:R-:W2:Y:S01]  /*0440*/  LDG.E.CONSTANT R13, desc[UR6][R22.64] ;  /* 0x00000006160d7981 */ /* 0x000ea2000c1e9900 */
[----:B------:R-:W-:-:S03]  /*0450*/  IMAD.WIDE R6, R7, 0x4, R4 ;  /* 0x0000000407067825 */ /* 0x000fc600078e0204 */
[----:B------:R-:W2:Y:S04]  /*0460*/  LDG.E.CONSTANT R10, desc[UR6][R22.64+0x400] ;  /* 0x00040006160a7981 */ /* 0x000ea8000c1e9900 */
[----:B------:R-:W3:Y:S04]  /*0470*/  LDG.E.CONSTANT R12, desc[UR6][R22.64+0x800] ;  /* 0x00080006160c7981 */ /* 0x000ee8000c1e9900 */
[----:B------:R-:W3:Y:S01]  /*0480*/  LDG.E.CONSTANT R19, desc[UR6][R22.64+0xc00] ;  /* 0x000c000616137981 */ /* 0x000ee2000c1e9900 */
[----:B------:R-:W-:-:S03]  /*0490*/  IMAD.WIDE R2, R3, 0x4, R4 ;  /* 0x0000000403027825 */ /* 0x000fc600078e0204 */
[----:B------:R-:W4:Y:S04]  /*04a0*/  LDG.E.CONSTANT R16, desc[UR6][R6.64] ;  /* 0x0000000606107981 */ /* 0x000f28000c1e9900 */
[----:B------:R-:W4:Y:S01]  /*04b0*/  LDG.E.CONSTANT R15, desc[UR6][R6.64+0x400] ;  /* 0x00040006060f7981 */ /* 0x000f22000c1e9900 */
[----:B------:R-:W-:-:S03]  /*04c0*/  VIADD R25, R11, 0xc00 ;  /* 0x00000c000b197836 */ /* 0x000fc60000000000 */
[----:B------:R-:W4:Y:S04]  /*04d0*/  LDG.E.CONSTANT R14, desc[UR6][R6.64+0x800] ;  /* 0x00080006060e7981 */ /* 0x000f28000c1e9900 */
[----:B------:R-:W4:Y:S01]  /*04e0*/  LDG.E.CONSTANT R21, desc[UR6][R6.64+0xc00] ;  /* 0x000c000606157981 */ /* 0x000f22000c1e9900 */
[----:B------:R-:W-:-:S03]  /*04f0*/  IMAD.WIDE R4, R25, 0x4, R4 ;  /* 0x0000000419047825 */ /* 0x000fc600078e0204 */
[----:B------:R-:W4:Y:S04]  /*0500*/  LDG.E.CONSTANT R18, desc[UR6][R2.64] ;  /* 0x0000000602127981 */ /* 0x000f28000c1e9900 */
[----:B------:R-:W4:Y:S04]  /*0510*/  LDG.E.CONSTANT R17, desc[UR6][R2.64+0x400] ;  /* 0x0004000602117981 */ /* 0x000f28000c1e9900 */
[----:B------:R-:W4:Y:S04]  /*0520*/  LDG.E.CONSTANT R23, desc[UR6][R2.64+0x800] ;  /* 0x0008000602177981 */ /* 0x000f28000c1e9900 */
[----:B------:R-:W4:Y:S04]  /*0530*/  LDG.E.CONSTANT R24, desc[UR6][R2.64+0xc00] ;  /* 0x000c000602187981 */ /* 0x000f28000c1e9900 */
[----:B------:R-:W4:Y:S04]  /*0540*/  LDG.E.CONSTANT R25, desc[UR6][R4.64] ;  /* 0x0000000604197981 */ /* 0x000f28000c1e9900 */
[----:B------:R-:W4:Y:S04]  /*0550*/  LDG.E.CONSTANT R26, desc[UR6][R4.64+0x400] ;  /* 0x00040006041a7981 */ /* 0x000f28000c1e9900 */
[----:B------:R-:W4:Y:S04]  /*0560*/  LDG.E.CONSTANT R22, desc[UR6][R4.64+0x800] ;  /* 0x0008000604167981 */ /* 0x000f28000c1e9900 */
[----:B------:R-:W4:Y:S01]  /*0570*/  LDG.E.CONSTANT R27, desc[UR6][R4.64+0xc00] ;  /* 0x000c0006041b7981 */ /* 0x000f22000c1e9900 */
[----:B------:R-:W-:-:S05]  /*0580*/  VIADD R11, R11, 0x1000 ;  /* 0x000010000b0b7836 */ /* 0x000fca0000000000 */
[----:B------:R-:W-:Y:S02]  /*0590*/  ISETP.GE.AND P1, PT, R11, R8, PT ;  /* 0x000000080b00720c */ /* 0x000fe40003f26270 */
[----:B--2--5:R-:W-:-:S04]  /*05a0*/  IADD3 R10, PT, PT, R10, R13, R0 ;  /* 0x0000000d0a0a7210 */ /* 0x024fc80007ffe000 */
[----:B---3--:R-:W-:-:S04]  /*05b0*/  IADD3 R10, PT, PT, R19, R12, R10 ;  /* 0x0000000c130a7210 */ /* 0x008fc80007ffe00a */
[----:B----4-:R-:W-:-:S04]  /*05c0*/  IADD3 R10, PT, PT, R15, R16, R10 ;  /* 0x000000100f0a7210 */ /* 0x010fc80007ffe00a */
[----:B------:R-:W-:-:S04]  /*05d0*/  IADD3 R10, PT, PT, R21, R14, R10 ;  /* 0x0000000e150a7210 */ /* 0x000fc80007ffe00a */
[----:B------:R-:W-:-:S04]  /*05e0*/  IADD3 R10, PT, PT, R17, R18, R10 ;  /* 0x00000012110a7210 */ /* 0x000fc80007ffe00a */
[----:B------:R-:W-:-:S04]  /*05f0*/  IADD3 R10, PT, PT, R24, R23, R10 ;  /* 0x00000017180a7210 */ /* 0x000fc80007ffe00a */
[----:B------:R-:W-:-:S04]  /*0600*/  IADD3 R25, PT, PT, R26, R25, R10 ;  /* 0x000000191a197210 */ /* 0x000fc80007ffe00a */
[----:B------:R-:W-:Y:S01]  /*0610*/  IADD3 R0, PT, PT, R27, R22, R25 ;  /* 0x000000161b007210 */ /* 0x000fe20007ffe019 */
[----:B------:R-:W-:Y:S06]  /*0620*/  @!P1 BRA `(.L_x_13) ;  /* 0xfffffffc00749947 */ /* 0x000fec000383ffff */
.L_x_12:
[----:B------:R-:W-:Y:S05]  /*0630*/  BSYNC.RECONVERGENT B2 ;  /* 0x0000000000027941 */ /* 0x000fea0003800200 */
.L_x_11:
[----:B------:R-:W-:Y:S01]  /*0640*/  IMAD.IADD R2, R20, 0x1, -R11 ;  /* 0x0000000114027824 */ /* 0x000fe200078e0a0b */
[----:B------:R-:W-:Y:S04]  /*0650*/  BSSY.RECONVERGENT B2, `(.L_x_14) ;  /* 0x0000015000027945 */ /* 0x000fe80003800200 */
[----:B------:R-:W-:-:S13]  /*0660*/  ISETP.GT.AND P1, PT, R2, 0x400, PT ;  /* 0x000004000200780c */ /* 0x000fda0003f24270 */
[----:B------:R-:W-:Y:S05]  /*0670*/  @!P1 BRA `(.L_x_15) ;  /* 0x0000000000489947 */ /* 0x000fea0003800000 */
[----:B------:R-:W0:Y:S01]  /*0680*/  LDC.64 R4, c[0x0][0x380] ;  /* 0x0000e000ff047b82 */ /* 0x000e220000000a00 */
[C---:B------:R-:W-:Y:S02]  /*0690*/  VIADD R13, R11.reuse, 0x400 ;  /* 0x000004000b0d7836 */ /* 0x040fe40000000000 */
[----:B0-----:R-:W-:-:S05]  /*06a0*/  IMAD.WIDE R2, R11, 0x4, R4 ;  /* 0x000000040b027825 */ /* 0x001fca00078e0204 */
[----:B------:R-:W2:Y:S01]  /*06b0*/  LDG.E.CONSTANT R7, desc[UR6][R2.64] ;  /* 0x0000000602077981 */ /* 0x000ea2000c1e9900 */
[----:B------:R-:W-:-:S03]  /*06c0*/  IMAD.WIDE R4, R13, 0x4, R4 ;  /* 0x000000040d047825 */ /* 0x000fc600078e0204 */
[----:B------:R-:W2:Y:S04]  /*06d0*/  LDG.E.CONSTANT R6, desc[UR6][R2.64+0x400] ;  /* 0x0004000602067981 */ /* 0x000ea8000c1e9900 */
[----:B------:R-:W3:Y:S04]  /*06e0*/  LDG.E.CONSTANT R13, desc[UR6][R2.64+0x800] ;  /* 0x00080006020d7981 */ /* 0x000ee8000c1e9900 */
[----:B------:R-:W3:Y:S04]  /*06f0*/  LDG.E.CONSTANT R8, desc[UR6][R2.64+0xc00] ;  /* 0x000c000602087981 */ /* 0x000ee8000c1e9900 */
[----:B------:R-:W4:Y:S04]  /*0700*/  LDG.E.CONSTANT R15, desc[UR6][R4.64] ;  /* 0x00000006040f7981 */ /* 0x000f28000c1e9900 */
[----:B------:R-:W4:Y:S04]  /*0710*/  LDG.E.CONSTANT R10, desc[UR6][R4.64+0x400] ;  /* 0x00040006040a7981 */ /* 0x000f28000c1e9900 */
[----:B------:R-:W4:Y:S04]  /*0720*/  LDG.E.CONSTANT R17, desc[UR6][R4.64+0x800] ;  /* 0x0008000604117981 */ /* 0x000f28000c1e9900 */
[----:B------:R-:W4:Y:S01]  /*0730*/  LDG.E.CONSTANT R12, desc[UR6][R4.64+0xc00] ;  /* 0x000c0006040c7981 */ /* 0x000f22000c1e9900 */
[----:B------:R-:W-:Y:S01]  /*0740*/  PLOP3.LUT P0, PT, PT, PT, PT, 0x8, 0x80 ;  /* 0x000000000080781c */ /* 0x000fe20003f0e170 */
[----:B------:R-:W-:Y:S01]  /*0750*/  VIADD R11, R11, 0x800 ;  /* 0x000008000b0b7836 */ /* 0x000fe20000000000 */
[----:B--2--5:R-:W-:-:S04]  /*0760*/  IADD3 R6, PT, PT, R6, R7, R0 ;  /* 0x0000000706067210 */ /* 0x024fc80007ffe000 */
[----:B---3--:R-:W-:-:S04]  /*0770*/  IADD3 R6, PT, PT, R8, R13, R6 ;  /* 0x0000000d08067210 */ /* 0x008fc80007ffe006 */
[----:B----4-:R-:W-:-:S04]  /*0780*/  IADD3 R6, PT, PT, R10, R15, R6 ;  /* 0x0000000f0a067210 */ /* 0x010fc80007ffe006 */
[----:B------:R-:W-:-:S07]  /*0790*/  IADD3 R0, PT, PT, R12, R17, R6 ;  /* 0x000000110c007210 */ /* 0x000fce0007ffe006 */
.L_x_15:
[----:B------:R-:W-:Y:S05]  /*07a0*/  BSYNC.RECONVERGENT B2 ;  /* 0x0000000000027941 */ /* 0x000fea0003800200 */
.L_x_14:
[----:B------:R-:W-:-:S13]  /*07b0*/  ISETP.LT.OR P0, PT, R11, R20, P0 ;  /* 0x000000140b00720c */ /* 0x000fda0000701670 */
[----:B------:R-:W-:Y:S05]  /*07c0*/  @!P0 BRA `(.L_x_7) ;  /* 0x0000000000208947 */ /* 0x000fea0003800000 */
[----:B------:R-:W0:Y:S02]  /*07d0*/  LDC.64 R2, c[0x0][0x380] ;  /* 0x0000e000ff027b82 */ /* 0x000e240000000a00 */
[----:B0-----:R-:W-:-:S05]  /*07e0*/  IMAD.WIDE R2, R11, 0x4, R2 ;  /* 0x000000040b027825 */ /* 0x001fca00078e0202 */
[----:B------:R-:W2:Y:S04]  /*07f0*/  LDG.E.CONSTANT R5, desc[UR6][R2.64] ;  /* 0x0000000602057981 */ /* 0x000ea8000c1e9900 */
[----:B------:R-:W2:Y:S04]  /*0800*/  LDG.E.CONSTANT R4, desc[UR6][R2.64+0x400] ;  /* 0x0004000602047981 */ /* 0x000ea8000c1e9900 */
[----:B------:R-:W3:Y:S04]  /*0810*/  LDG.E.CONSTANT R7, desc[UR6][R2.64+0x800] ;  /* 0x0008000602077981 */ /* 0x000ee8000c1e9900 */
[----:B------:R-:W3:Y:S01]  /*0820*/  LDG.E.CONSTANT R6, desc[UR6][R2.64+0xc00] ;  /* 0x000c000602067981 */ /* 0x000ee2000c1e9900 */
[----:B--2--5:R-:W-:-:S04]  /*0830*/  IADD3 R0, PT, PT, R4, R5, R0 ;  /* 0x0000000504007210 */ /* 0x024fc80007ffe000 */
[----:B---3--:R-:W-:-:S07]  /*0840*/  IADD3 R0, PT, PT, R6, R7, R0 ;  /* 0x0000000706007210 */ /* 0x008fce0007ffe000 */
.L_x_7:
[----:B------:R-:W-:Y:S05]  /*0850*/  BSYNC.RECONVERGENT B1 ;  /* 0x0000000000017941 */ /* 0x000fea0003800200 */
.L_x_6:
[----:B------:R-:W-:-:S13]  /*0860*/  ISETP.GE.AND P0, PT, R20, 0x100, PT ;  /* 0x000001001400780c */ /* 0x000fda0003f06270 */
[----:B------:R-:W-:Y:S05]  /*0870*/  @!P0 BRA `(.L_x_16) ;  /* 0x0000000000ac8947 */ /* 0x000fea0003800000 */
[----:B------:R-:W1:Y:S01]  /*0880*/  S2R R6, SR_LANEID ;  /* 0x0000000000067919 */ /* 0x000e620000000000 */
[----:B0----5:R-:W0:Y:S01]  /*0890*/  SHFL.DOWN PT, R2, R0, 0x1, 0x1f ;  /* 0x08201f0000027f89 */ /* 0x021e2200000e0000 */
[C---:B-1----:R-:W-:Y:S02]  /*08a0*/  ISETP.GT.AND P0, PT, R6.reuse, 0x1e, PT ;  /* 0x0000001e0600780c */ /* 0x042fe40003f04270 */
[----:B------:R-:W-:Y:S02]  /*08b0*/  ISETP.NE.AND P1, PT, R6, RZ, PT ;  /* 0x000000ff0600720c */ /* 0x000fe40003f25270 */
[----:B0-----:R-:W-:Y:S02]  /*08c0*/  SEL R3, R2, RZ, !P0 ;  /* 0x000000ff02037207 */ /* 0x001fe40004000000 */
[----:B------:R-:W-:-:S03]  /*08d0*/  ISETP.GT.AND P0, PT, R6, 0x1d, PT ;  /* 0x0000001d0600780c */ /* 0x000fc60003f04270 */
[----:B------:R-:W-:-:S05]  /*08e0*/  IMAD.IADD R3, R3, 0x1, R0 ;  /* 0x0000000103037824 */ /* 0x000fca00078e0200 */
[----:B------:R-:W0:Y:S01]  /*08f0*/  SHFL.DOWN PT, R2, R3, 0x2, 0x1f ;  /* 0x08401f0003027f89 */ /* 0x000e2200000e0000 */
[----:B------:R-:W1:Y:S01]  /*0900*/  @!P1 S2R R7, SR_CgaCtaId ;  /* 0x0000000000079919 */ /* 0x000e620000008800 */
[----:B0-----:R-:W-:Y:S02]  /*0910*/  SEL R2, R2, RZ, !P0 ;  /* 0x000000ff02027207 */ /* 0x001fe40004000000 */
[----:B------:R-:W-:-:S03]  /*0920*/  ISETP.GT.AND P0, PT, R6, 0x1b, PT ;  /* 0x0000001b0600780c */ /* 0x000fc60003f04270 */
[----:B------:R-:W-:-:S05]  /*0930*/  IMAD.IADD R2, R3, 0x1, R2 ;  /* 0x0000000103027824 */ /* 0x000fca00078e0202 */
[----:B------:R-:W0:Y:S02]  /*0940*/  SHFL.DOWN PT, R4, R2, 0x4, 0x1f ;  /* 0x08801f0002047f89 */ /* 0x000e2400000e0000 */
[----:B0-----:R-:W-:Y:S02]  /*0950*/  SEL R5, R4, RZ, !P0 ;  /* 0x000000ff04057207 */ /* 0x001fe40004000000 */
[----:B------:R-:W-:Y:S02]  /*0960*/  ISETP.GT.AND P0, PT, R6, 0x17, PT ;  /* 0x000000170600780c */ /* 0x000fe40003f04270 */
[----:B------:R-:W-:Y:S01]  /*0970*/  @!P1 MOV R4, 0x400 ;  /* 0x0000040000049802 */ /* 0x000fe20000000f00 */
[----:B------:R-:W-:Y:S01]  /*0980*/  IMAD.IADD R5, R2, 0x1, R5 ;  /* 0x0000000102057824 */ /* 0x000fe200078e0205 */
[----:B------:R-:W-:Y:S02]  /*0990*/  @!P1 SHF.R.U32.HI R2, RZ, 0x3, R9 ;  /* 0x00000003ff029819 */ /* 0x000fe40000011609 */
[----:B-1----:R-:W-:-:S02]  /*09a0*/  @!P1 LEA R7, R7, R4, 0x18 ;  /* 0x0000000407079211 */ /* 0x002fc400078ec0ff */
[----:B------:R-:W0:Y:S01]  /*09b0*/  SHFL.DOWN PT, R0, R5, 0x8, 0x1f ;  /* 0x09001f0005007f89 */ /* 0x000e2200000e0000 */
[----:B------:R-:W-:-:S05]  /*09c0*/  @!P1 LOP3.LUT R2, R2, 0x7c, RZ, 0xc0, !PT ;  /* 0x0000007c02029812 */ /* 0x000fca00078ec0ff */
[----:B------:R-:W-:Y:S01]  /*09d0*/  @!P1 IMAD.IADD R2, R2, 0x1, R7 ;  /* 0x0000000102029824 */ /* 0x000fe200078e0207 */
[----:B0-----:R-:W-:Y:S02]  /*09e0*/  SEL R0, R0, RZ, !P0 ;  /* 0x000000ff00007207 */ /* 0x001fe40004000000 */
[----:B------:R-:W-:-:S03]  /*09f0*/  ISETP.GT.AND P0, PT, R6, 0xf, PT ;  /* 0x0000000f0600780c */ /* 0x000fc60003f04270 */
[----:B------:R-:W-:-:S05]  /*0a00*/  IMAD.IADD R0, R5, 0x1, R0 ;  /* 0x0000000105007824 */ /* 0x000fca00078e0200 */
[----:B------:R-:W0:Y:S02]  /*0a10*/  SHFL.DOWN PT, R3, R0, 0x10, 0x1f ;  /* 0x0a001f0000037f89 */ /* 0x000e2400000e0000 */
[----:B0-----:R-:W-:Y:S02]  /*0a20*/  SEL R3, R3, RZ, !P0 ;  /* 0x000000ff03037207 */ /* 0x001fe40004000000 */
[----:B------:R-:W-:-:S03]  /*0a30*/  ISETP.NE.AND P0, PT, R9, RZ, PT ;  /* 0x000000ff0900720c */ /* 0x000fc60003f05270 */
[----:B------:R-:W-:-:S05]  /*0a40*/  IMAD.IADD R3, R0, 0x1, R3 ;  /* 0x0000000100037824 */ /* 0x000fca00078e0203 */
[----:B------:R0:W-:Y:S01]  /*0a50*/  @!P1 STS [R2+0x8], R3 ;  /* 0x0000080302009388 */ /* 0x0001e20000000800 */
[----:B------:R-:W-:Y:S06]  /*0a60*/  BAR.SYNC.DEFER_BLOCKING 0x0 ;  /* 0x0000000000007b1d */ /* 0x000fec0000010000 */
[----:B------:R-:W-:Y:S05]  /*0a70*/  @P0 BRA `(.L_x_17) ;  /* 0x0000002c00ac0947 */ /* 0x000fea0003800000 */
[----:B------:R-:W1:Y:S01]  /*0a80*/  S2UR UR5, SR_CgaCtaId ;  /* 0x00000000000579c3 */ /* 0x000e620000008800 */
[----:B------:R-:W-:Y:S02]  /*0a90*/  UMOV UR4, 0x400 ;  /* 0x0000040000047882 */ /* 0x000fe40000000000 */
[----:B-1----:R-:W-:-:S09]  /*0aa0*/  ULEA UR4, UR5, UR4, 0x18 ;  /* 0x0000000405047291 */ /* 0x002fd2000f8ec0ff */
[----:B------:R-:W-:Y:S04]  /*0ab0*/  LDS R0, [UR4+0xc] ;  /* 0x00000c04ff007984 */ /* 0x000fe80008000800 */
[----:B------:R-:W1:Y:S04]  /*0ac0*/  LDS.128 R4, [UR4+0x10] ;  /* 0x00001004ff047984 */ /* 0x000e680008000c00 */
[----:B------:R-:W2:Y:S01]  /*0ad0*/  LDS.64 R8, [UR4+0x20] ;  /* 0x00002004ff087984 */ /* 0x000ea20008000a00 */
[----:B-1----:R-:W-:-:S04]  /*0ae0*/  IADD3 R0, PT, PT, R4, R0, R3 ;  /* 0x0000000004007210 */ /* 0x002fc80007ffe003 */
[----:B------:R-:W-:-:S04]  /*0af0*/  IADD3 R0, PT, PT, R6, R0, R5 ;  /* 0x0000000006007210 */ /* 0x000fc80007ffe005 */
[----:B--2---:R-:W-:-:S05]  /*0b00*/  IADD3 R0, PT, PT, R8, R0, R7 ;  /* 0x0000000008007210 */ /* 0x004fca0007ffe007 */
[----:B0-----:R-:W-:Y:S01]  /*0b10*/  IMAD.IADD R3, R0, 0x1, R9 ;  /* 0x0000000100037824 */ /* 0x001fe200078e0209 */
[----:B------:R-:W-:Y:S06]  /*0b20*/  BRA `(.L_x_17) ;  /* 0x0000002c00807947 */ /* 0x000fec0003800000 */
.L_x_16:
[----:B0-----:R-:W-:Y:S01]  /*0b30*/  LOP3.LUT R2, R9, 0x3e0, RZ, 0xc0, !PT ;  /* 0x000003e009027812 */ /* 0x001fe200078ec0ff */
[----:B------:R-:W0:Y:S03]  /*0b40*/  S2R R8, SR_LANEID ;  /* 0x0000000000087919 */ /* 0x000e260000000000 */
[----:B------:R-:W-:Y:S01]  /*0b50*/  LOP3.LUT R5, RZ, R2, RZ, 0x33, !PT ;  /* 0x00000002ff057212 */ /* 0x000fe200078e33ff */
[----:B------:R-:W-:-:S04]  /*0b60*/  VIADD R3, R2, 0x20 ;  /* 0x0000002002037836 */ /* 0x000fc80000000000 */
[----:B------:R-:W-:Y:S01]  /*0b70*/  IMAD.IADD R5, R5, 0x1, R20 ;  /* 0x0000000105057824 */ /* 0x000fe200078e0214 */
[----:B------:R-:W-:-:S04]  /*0b80*/  ISETP.GT.AND P0, PT, R3, R20, PT ;  /* 0x000000140300720c */ /* 0x000fc80003f04270 */
[----:B------:R-:W-:-:S05]  /*0b90*/  SEL R5, R5, 0x1f, P0 ;  /* 0x0000001f05057807 */ /* 0x000fca0000000000 */
[----:B-----5:R-:W1:Y:S01]  /*0ba0*/  SHFL.DOWN PT, R2, R0, 0x1, R5 ;  /* 0x0820000000027989 */ /* 0x020e6200000e0005 */
[CC--:B0-----:R-:W-:Y:S01]  /*0bb0*/  ISETP.GE.AND P0, PT, R8.reuse, R5.reuse, PT ;  /* 0x000000050800720c */ /* 0x0c1fe20003f06270 */
[C---:B------:R-:W-:Y:S01]  /*0bc0*/  VIADD R4, R8.reuse, 0x2 ;  /* 0x0000000208047836 */ /* 0x040fe20000000000 */
[C---:B------:R-:W-:Y:S01]  /*0bd0*/  ISETP.NE.AND P1, PT, R8.reuse, RZ, PT ;  /* 0x000000ff0800720c */ /* 0x040fe20003f25270 */
[----:B------:R-:W-:Y:S01]  /*0be0*/  VIADD R6, R8, 0x4 ;  /* 0x0000000408067836 */ /* 0x000fe20000000000 */
[----:B-1----:R-:W-:Y:S02]  /*0bf0*/  SEL R3, R2, RZ, !P0 ;  /* 0x000000ff02037207 */ /* 0x002fe40004000000 */
[----:B------:R-:W-:-:S03]  /*0c00*/  ISETP.GT.AND P0, PT, R4, R5, PT ;  /* 0x000000050400720c */ /* 0x000fc60003f04270 */
[----:B------:R-:W-:-:S06]  /*0c10*/  IMAD.IADD R2, R3, 0x1, R0 ;  /* 0x0000000103027824 */ /* 0x000fcc00078e0200 */
[----:B------:R-:W0:Y:S01]  /*0c20*/  @!P1 S2R R10, SR_CgaCtaId ;  /* 0x00000000000a9919 */ /* 0x000e220000008800 */
[----:B------:R-:W-:Y:S01]  /*0c30*/  @!P1 MOV R7, 0x400 ;  /* 0x0000040000079802 */ /* 0x000fe20000000f00 */
[----:B------:R-:W1:Y:S02]  /*0c40*/  SHFL.DOWN PT, R3, R2, 0x2, R5 ;  /* 0x0840000002037989 */ /* 0x000e6400000e0005 */
[----:B-1----:R-:W-:Y:S02]  /*0c50*/  SEL R3, R3, RZ, !P0 ;  /* 0x000000ff03037207 */ /* 0x002fe40004000000 */
[----:B------:R-:W-:Y:S02]  /*0c60*/  ISETP.GT.AND P0, PT, R6, R5, PT ;  /* 0x000000050600720c */ /* 0x000fe40003f04270 */
[----:B------:R-:W-:Y:S01]  /*0c70*/  @!P1 SHF.R.U32.HI R6, RZ, 0x3, R9 ;  /* 0x00000003ff069819 */ /* 0x000fe20000011609 */
[----:B------:R-:W-:Y:S01]  /*0c80*/  IMAD.IADD R4, R2, 0x1, R3 ;  /* 0x0000000102047824 */ /* 0x000fe200078e0203 */
[----:B0-----:R-:W-:Y:S01]  /*0c90*/  @!P1 LEA R7, R10, R7, 0x18 ;  /* 0x000000070a079211 */ /* 0x001fe200078ec0ff */
[----:B------:R-:W-:Y:S01]  /*0ca0*/  VIADD R2, R8, 0x8 ;  /* 0x0000000808027836 */ /* 0x000fe20000000000 */
[----:B------:R-:W-:-:S02]  /*0cb0*/  @!P1 LOP3.LUT R6, R6, 0x7c, RZ, 0xc0, !PT ;  /* 0x0000007c06069812 */ /* 0x000fc400078ec0ff */
[----:B------:R-:W0:Y:S03]  /*0cc0*/  SHFL.DOWN PT, R3, R4, 0x4, R5 ;  /* 0x0880000004037989 */ /* 0x000e2600000e0005 */
[----:B------:R-:W-:Y:S01]  /*0cd0*/  @!P1 IMAD.IADD R6, R6, 0x1, R7 ;  /* 0x0000000106069824 */ /* 0x000fe200078e0207 */
[----:B0-----:R-:W-:Y:S02]  /*0ce0*/  SEL R3, R3, RZ, !P0 ;  /* 0x000000ff03037207 */ /* 0x001fe40004000000 */
[----:B------:R-:W-:-:S03]  /*0cf0*/  ISETP.GT.AND P0, PT, R2, R5, PT ;  /* 0x000000050200720c */ /* 0x000fc60003f04270 */
[----:B------:R-:W-:Y:S02]  /*0d00*/  IMAD.IADD R0, R4, 0x1, R3 ;  /* 0x0000000104007824 */ /* 0x000fe400078e0203 */
[----:B------:R-:W-:-:S03]  /*0d10*/  VIADD R4, R8, 0x10 ;  /* 0x0000001008047836 */ /* 0x000fc60000000000 */
[----:B------:R-:W0:Y:S02]  /*0d20*/  SHFL.DOWN PT, R3, R0, 0x8, R5 ;  /* 0x0900000000037989 */ /* 0x000e2400000e0005 */
[----:B0-----:R-:W-:Y:S02]  /*0d30*/  SEL R3, R3, RZ, !P0 ;  /* 0x000000ff03037207 */ /* 0x001fe40004000000 */
[----:B------:R-:W-:-:S03]  /*0d40*/  ISETP.GT.AND P0, PT, R4, R5, PT ;  /* 0x000000050400720c */ /* 0x000fc60003f04270 */
[----:B------:R-:W-:-:S05]  /*0d50*/  IMAD.IADD R2, R0, 0x1, R3 ;  /* 0x0000000100027824 */ /* 0x000fca00078e0203 */
[----:B------:R-:W0:Y:S02]  /*0d60*/  SHFL.DOWN PT, R3, R2, 0x10, R5 ;  /* 0x0a00000002037989 */ /* 0x000e2400000e0005 */
[----:B0-----:R-:W-:Y:S02]  /*0d70*/  SEL R3, R3, RZ, !P0 ;  /* 0x000000ff03037207 */ /* 0x001fe40004000000 */
[----:B------:R-:W-:-:S03]  /*0d80*/  ISETP.NE.AND P0, PT, R9, RZ, PT ;  /* 0x000000ff0900720c */ /* 0x000fc60003f05270 */
[----:B------:R-:W-:-:S05]  /*0d90*/  IMAD.IADD R3, R2, 0x1, R3 ;  /* 0x0000000102037824 */ /* 0x000fca00078e0203 */
[----:B------:R4:W-:Y:S01]  /*0da0*/  @!P1 STS [R6+0x8], R3 ;  /* 0x0000080306009388 */ /* 0x0009e20000000800 */
[----:B------:R-:W-:Y:S06]  /*0db0*/  BAR.SYNC.DEFER_BLOCKING 0x0 ;  /* 0x0000000000007b1d */ /* 0x000fec0000010000 */
[----:B------:R-:W-:Y:S05]  /*0dc0*/  @P0 BRA `(.L_x_17) ;  /* 0x0000002800d80947 */ /* 0x000fea0003800000 */
[----:B------:R-:W0:Y:S01]  /*0dd0*/  S2UR UR5, SR_CgaCtaId ;  /* 0x00000000000579c3 */ /* 0x000e220000008800 */
[----:B------:R-:W-:Y:S01]  /*0de0*/  UMOV UR4, 0x400 ;  /* 0x0000040000047882 */ /* 0x000fe20000000000 */
[C---:B------:R-:W-:Y:S02]  /*0df0*/  ISETP.GT.AND P2, PT, R20.reuse, 0x40, PT ;  /* 0x000000401400780c */ /* 0x040fe40003f44270 */
[C---:B------:R-:W-:Y:S02]  /*0e00*/  ISETP.GT.AND P1, PT, R20.reuse, 0x20, PT ;  /* 0x000000201400780c */ /* 0x040fe40003f24270 */
[----:B------:R-:W-:Y:S01]  /*0e10*/  ISETP.GT.AND P3, PT, R20, 0x80, PT ;  /* 0x000000801400780c */ /* 0x000fe20003f64270 */
[----:B0-----:R-:W-:-:S09]  /*0e20*/  ULEA UR4, UR5, UR4, 0x18 ;  /* 0x0000000405047291 */ /* 0x001fd2000f8ec0ff */
[----:B----4-:R-:W0:Y:S04]  /*0e30*/  LDS.128 R4, [UR4+0x10] ;  /* 0x00001004ff047984 */ /* 0x010e280008000c00 */
[----:B------:R-:W1:Y:S04]  /*0e40*/  LDS R0, [UR4+0xc] ;  /* 0x00000c04ff007984 */ /* 0x000e680008000800 */
[----:B------:R-:W2:Y:S01]  /*0e50*/  LDS.64 R8, [UR4+0x20] ;  /* 0x00002004ff087984 */ /* 0x000ea20008000a00 */
[----:B0-----:R-:W-:Y:S02]  /*0e60*/  SEL R4, R4, RZ, P2 ;  /* 0x000000ff04047207 */ /* 0x001fe40001000000 */
[----:B------:R-:W-:-:S02]  /*0e70*/  ISETP.GT.AND P2, PT, R20, 0x60, PT ;  /* 0x000000601400780c */ /* 0x000fc40003f44270 */
[----:B-1----:R-:W-:Y:S02]  /*0e80*/  SEL R0, R0, RZ, P1 ;  /* 0x000000ff00007207 */ /* 0x002fe40000800000 */
[----:B------:R-:W-:Y:S02]  /*0e90*/  SEL R5, R5, RZ, P2 ;  /* 0x000000ff05057207 */ /* 0x000fe40001000000 */
[----:B------:R-:W-:Y:S02]  /*0ea0*/  IADD3 R0, PT, PT, R4, R0, R3 ;  /* 0x0000000004007210 */ /* 0x000fe40007ffe003 */
[----:B------:R-:W-:Y:S02]  /*0eb0*/  ISETP.GT.AND P1, PT, R20, 0xa0, PT ;  /* 0x000000a01400780c */ /* 0x000fe40003f24270 */
[----:B------:R-:W-:Y:S02]  /*0ec0*/  SEL R6, R6, RZ, P3 ;  /* 0x000000ff06067207 */ /* 0x000fe40001800000 */
[----:B------:R-:W-:-:S02]  /*0ed0*/  ISETP.GT.AND P2, PT, R20, 0xc0, PT ;  /* 0x000000c01400780c */ /* 0x000fc40003f44270 */
[----:B------:R-:W-:Y:S02]  /*0ee0*/  ISETP.GT.AND P3, PT, R20, 0xe0, PT ;  /* 0x000000e01400780c */ /* 0x000fe40003f64270 */
[----:B------:R-:W-:Y:S02]  /*0ef0*/  SEL R7, R7, RZ, P1 ;  /* 0x000000ff07077207 */ /* 0x000fe40000800000 */
[----:B------:R-:W-:Y:S02]  /*0f00*/  IADD3 R0, PT, PT, R6, R0, R5 ;  /* 0x0000000006007210 */ /* 0x000fe40007ffe005 */
[----:B--2---:R-:W-:Y:S02]  /*0f10*/  SEL R8, R8, RZ, P2 ;  /* 0x000000ff08087207 */ /* 0x004fe40001000000 */
[----:B------:R-:W-:Y:S02]  /*0f20*/  SEL R9, R9, RZ, P3 ;  /* 0x000000ff09097207 */ /* 0x000fe40001800000 */
[----:B------:R-:W-:-:S05]  /*0f30*/  IADD3 R0, PT, PT, R8, R0, R7 ;  /* 0x0000000008007210 */ /* 0x000fca0007ffe007 */
[----:B------:R-:W-:Y:S01]  /*0f40*/  IMAD.IADD R3, R0, 0x1, R9 ;  /* 0x0000000100037824 */ /* 0x000fe200078e0209 */
[----:B------:R-:W-:Y:S06]  /*0f50*/  BRA `(.L_x_17) ;  /* 0x0000002800747947 */ /* 0x000fec0003800000 */
.L_x_3:
[----:B------:R-:W0:Y:S01]  /*0f60*/  S2R R0, SR_TID.X ;  /* 0x0000000000007919 */ /* 0x000e220000002100 */
[----:B------:R-:W1:Y:S01]  /*0f70*/  LDC.64 R2, c[0x0][0x380] ;  /* 0x0000e000ff027b82 */ /* 0x000e620000000a00 */
[----:B0-----:R-:W-:-:S04]  /*0f80*/  IMAD.SHL.U32 R5, R0, 0x4, RZ ;  /* 0x0000000400057824 */ /* 0x001fc800078e00ff */
[----:B-1----:R-:W-:-:S05]  /*0f90*/  IMAD.WIDE.U32 R2, R5, 0x4, R2 ;  /* 0x0000000405027825 */ /* 0x002fca00078e0002 */
[----:B------:R-:W2:Y:S04]  /*0fa0*/  LDG.E.128.CONSTANT R4, desc[UR6][R2.64] ;  /* 0x0000000602047981 */ /* 0x000ea8000c1e9d00 */
[----:B------:R-:W3:Y:S04]  /*0fb0*/  LDG.E.128.CONSTANT R8, desc[UR6][R2.64+0x1000] ;  /* 0x0010000602087981 */ /* 0x000ee8000c1e9d00 */
[----:B------:R-:W4:Y:S04]  /*0fc0*/  LDG.E.128.CONSTANT R12, desc[UR6][R2.64+0x2000] ;  /* 0x00200006020c7981 */ /* 0x000f28000c1e9d00 */
[----:B------:R-:W5:Y:S01]  /*0fd0*/  LDG.E.128.CONSTANT R16, desc[UR6][R2.64+0x3000] ;  /* 0x0030000602107981 */ /* 0x000f62000c1e9d00 */
[----:B------:R-:W-:Y:S01]  /*0fe0*/  ISETP.GE.U32.AND P0, PT, R20, 0x2000, PT ;  /* 0x000020001400780c */ /* 0x000fe20003f06070 */
[----:B------:R-:W-:Y:S01]  /*0ff0*/  IMAD.MOV.U32 R23, RZ, RZ, 0x1000 ;  /* 0x00001000ff177424 */ /* 0x000fe200078e00ff */
[----:B--2---:R-:W-:-:S04]  /*1000*/  IADD3 R5, PT, PT, R6, R5, R4 ;  /* 0x0000000506057210 */ /* 0x004fc80007ffe004 */
[----:B---3--:R-:W-:-:S04]  /*1010*/  IADD3 R5, PT, PT, R8, R7, R5 ;  /* 0x0000000708057210 */ /* 0x008fc80007ffe005 */
[----:B------:R-:W-:-:S04]  /*1020*/  IADD3 R5, PT, PT, R10, R9, R5 ;  /* 0x000000090a057210 */ /* 0x000fc80007ffe005 */
[----:B----4-:R-:W-:-:S04]  /*1030*/  IADD3 R5, PT, PT, R12, R11, R5 ;  /* 0x0000000b0c057210 */ /* 0x010fc80007ffe005 */
[----:B------:R-:W-:-:S04]  /*1040*/  IADD3 R5, PT, PT, R14, R13, R5 ;  /* 0x0000000d0e057210 */ /* 0x000fc80007ffe005 */
[----:B-----5:R-:W-:-:S04]  /*1050*/  IADD3 R5, PT, PT, R16, R15, R5 ;  /* 0x0000000f10057210 */ /* 0x020fc80007ffe005 */
[----:B------:R-:W-:-:S05]  /*1060*/  IADD3 R5, PT, PT, R18, R17, R5 ;  /* 0x0000001112057210 */ /* 0x000fca0007ffe005 */
[----:B------:R-:W-:Y:S01]  /*1070*/  IMAD.IADD R21, R19, 0x1, R5 ;  /* 0x0000000113157824 */ /* 0x000fe200078e0205 */
[----:B------:R-:W-:Y:S06]  /*1080*/  @!P0 BRA `(.L_x_18) ;  /* 0x00000000005c8947 */ /* 0x000fec0003800000 */
[----:B------:R-:W0:Y:S01]  /*1090*/  LDC R24, c[0x0][0x390] ;  /* 0x0000e400ff187b82 */ /* 0x000e220000000800 */
[----:B------:R-:W-:Y:S02]  /*10a0*/  VIADD R22, R20, 0xfffff000 ;  /* 0xfffff00014167836 */ /* 0x000fe40000000000 */
[----:B------:R-:W-:-:S07]  /*10b0*/  IMAD.MOV.U32 R23, RZ, RZ, 0x1000 ;  /* 0x00001000ff177424 */ /* 0x000fce00078e00ff */
.L_x_20:
[----:B------:R-:W-:-:S05]  /*10c0*/  IMAD.WIDE R26, R23, 0x4, R2 ;  /* 0x00000004171a7825 */ /* 0x000fca00078e0202 */
[----:B------:R-:W2:Y:S04]  /*10d0*/  LDG.E.128.CONSTANT R12, desc[UR6][R26.64] ;  /* 0x000000061a0c7981 */ /* 0x000ea8000c1e9d00 */
[----:B------:R-:W3:Y:S04]  /*10e0*/  LDG.E.128.CONSTANT R16, desc[UR6][R26.64+0x1000] ;  /* 0x001000061a107981 */ /* 0x000ee8000c1e9d00 */
[----:B------:R-:W4:Y:S04]  /*10f0*/  LDG.E.128.CONSTANT R4, desc[UR6][R26.64+0x2000] ;  /* 0x002000061a047981 */ /* 0x000f28000c1e9d00 */
[----:B------:R-:W5:Y:S01]  /*1100*/  LDG.E.128.CONSTANT R8, desc[UR6][R26.64+0x3000] ;  /* 0x003000061a087981 */ /* 0x000f62000c1e9d00 */
[----:B0-----:R-:W-:Y:S01]  /*1110*/  IMAD.MOV.U32 R20, RZ, RZ, R24 ;  /* 0x000000ffff147224 */ /* 0x001fe200078e0018 */
[----:B--2---:R-:W-:-:S04]  /*1120*/  IADD3 R13, PT, PT, R13, R12, R21 ;  /* 0x0000000c0d0d7210 */ /* 0x004fc80007ffe015 */
[----:B------:R-:W-:-:S04]  /*1130*/  IADD3 R13, PT, PT, R15, R14, R13 ;  /* 0x0000000e0f0d7210 */ /* 0x000fc80007ffe00d */
[----:B---3--:R-:W-:-:S04]  /*1140*/  IADD3 R13, PT, PT, R17, R16, R13 ;  /* 0x00000010110d7210 */ /* 0x008fc80007ffe00d */
[----:B------:R-:W-:-:S04]  /*1150*/  IADD3 R13, PT, PT, R19, R18, R13 ;  /* 0x00000012130d7210 */ /* 0x000fc80007ffe00d */
[----:B----4-:R-:W-:Y:S01]  /*1160*/  IADD3 R13, PT, PT, R5, R4, R13 ;  /* 0x00000004050d7210 */ /* 0x010fe20007ffe00d */
[----:B------:R-:W-:-:S03]  /*1170*/  IMAD.IADD R4, R20, 0x1, -R23 ;  /* 0x0000000114047824 */ /* 0x000fc600078e0a17 */
[----:B------:R-:W-:Y:S02]  /*1180*/  IADD3 R13, PT, PT, R7, R6, R13 ;  /* 0x00000006070d7210 */ /* 0x000fe40007ffe00d */
[----:B------:R-:W-:Y:S02]  /*1190*/  ISETP.GE.AND P0, PT, R4, 0x1000, PT ;  /* 0x000010000400780c */ /* 0x000fe40003f06270 */
[----:B-----5:R-:W-:-:S04]  /*11a0*/  IADD3 R13, PT, PT, R9, R8, R13 ;  /* 0x00000008090d7210 */ /* 0x020fc80007ffe00d */
[----:B------:R-:W-:-:S07]  /*11b0*/  IADD3 R21, PT, PT, R11, R10, R13 ;  /* 0x0000000a0b157210 */ /* 0x000fce0007ffe00d */
[----:B------:R-:W-:Y:S05]  /*11c0*/  @!P0 BRA `(.L_x_19) ;  /* 0x0000000400fc8947 */ /* 0x000fea0003800000 */
[----:B------:R-:W-:-:S05]  /*11d0*/  VIADD R23, R23, 0x1000 ;  /* 0x0000100017177836 */ /* 0x000fca0000000000 */
[----:B------:R-:W-:-:S13]  /*11e0*/  ISETP.GT.AND P0, PT, R23, R22, PT ;  /* 0x000000161700720c */ /* 0x000fda0003f04270 */
[----:B------:R-:W-:Y:S05]  /*11f0*/  @!P0 BRA `(.L_x_20) ;  /* 0xfffffffc00b08947 */ /* 0x000fea000383ffff */
.L_x_18:
[----:B------:R-:W-:-:S13]  /*1200*/  ISETP.GE.AND P0, PT, R23, R20, PT ;  /* 0x000000141700720c */ /* 0x000fda0003f06270 */
[----:B------:R-:W-:Y:S05]  /*1210*/  @P0 BRA `(.L_x_19) ;  /* 0x0000000400e80947 */ /* 0x000fea0003800000 */
[----:B------:R-:W-:Y:S01]  /*1220*/  IMAD.IADD R9, R20, 0x1, -R23 ;  /* 0x0000000114097824 */ /* 0x000fe200078e0a17 */
[----:B------:R-:W-:Y:S04]  /*1230*/  BSSY.RECONVERGENT B1, `(.L_x_19) ;  /* 0x0000078000017945 */ /* 0x000fe80003800200 */
[----:B------:R-:W-:-:S13]  /*1240*/  ISETP.GE.AND P0, PT, R0, R9, PT ;  /* 0x000000090000720c */ /* 0x000fda0003f06270 */
[----:B------:R-:W-:Y:S05]  /*1250*/  @P0 BRA `(.L_x_21) ;  /* 0x0000000400d40947 */ /* 0x000fea0003800000 */
[----:B------:R-:W-:Y:S01]  /*1260*/  LOP3.LUT R2, RZ, R0, RZ, 0x33, !PT ;  /* 0x00000000ff027212 */ /* 0x000fe200078e33ff */
[----:B------:R-:W-:Y:S01]  /*1270*/  BSSY.RECONVERGENT B2, `(.L_x_22) ;  /* 0x0000015000027945 */ /* 0x000fe20003800200 */
[----:B------:R-:W-:Y:S02]  /*1280*/  IMAD.MOV.U32 R8, RZ, RZ, R0 ;  /* 0x000000ffff087224 */ /* 0x000fe400078e0000 */
[----:B------:R-:W-:-:S04]  /*1290*/  IADD3 R2, PT, PT, -R23, R20, R2 ;  /* 0x0000001417027210 */ /* 0x000fc80007ffe102 */
[C---:B------:R-:W-:Y:S02]  /*12a0*/  LOP3.LUT R3, R2.reuse, 0x300, RZ, 0xc0, !PT ;  /* 0x0000030002037812 */ /* 0x040fe400078ec0ff */
[----:B------:R-:W-:Y:S02]  /*12b0*/  ISETP.GE.U32.AND P1, PT, R2, 0x300, PT ;  /* 0x000003000200780c */ /* 0x000fe40003f26070 */
[----:B------:R-:W-:-:S13]  /*12c0*/  ISETP.NE.AND P0, PT, R3, 0x300, PT ;  /* 0x000003000300780c */ /* 0x000fda0003f05270 */
[----:B------:R-:W-:Y:S05]  /*12d0*/  @!P0 BRA `(.L_x_23) ;  /* 0x0000000000388947 */ /* 0x000fea0003800000 */
[----:B------:R-:W0:Y:S01]  /*12e0*/  LDC.64 R4, c[0x0][0x380] ;  /* 0x0000e000ff047b82 */ /* 0x000e220000000a00 */
[----:B------:R-:W-:Y:S01]  /*12f0*/  LEA.HI R2, R2, 0x1, RZ, 0x18 ;  /* 0x0000000102027811 */ /* 0x000fe200078fc0ff */
[----:B------:R-:W-:Y:S02]  /*1300*/  IMAD.IADD R7, R0, 0x1, R23 ;  /* 0x0000000100077824 */ /* 0x000fe400078e0217 */
[----:B------:R-:W-:Y:S01]  /*1310*/  IMAD.MOV.U32 R8, RZ, RZ, R0 ;  /* 0x000000ffff087224 */ /* 0x000fe200078e0000 */
[----:B------:R-:W-:-:S05]  /*1320*/  LOP3.LUT R2, R2, 0x3, RZ, 0xc0, !PT ;  /* 0x0000000302027812 */ /* 0x000fca00078ec0ff */
[----:B------:R-:W-:-:S07]  /*1330*/  IMAD.MOV R6, RZ, RZ, -R2 ;  /* 0x000000ffff067224 */ /* 0x000fce00078e0a02 */
.L_x_24:
[----:B0-----:R-:W-:-:S06]  /*1340*/  IMAD.WIDE.U32 R2, R7, 0x4, R4 ;  /* 0x0000000407027825 */ /* 0x001fcc00078e0004 */
[----:B------:R-:W2:Y:S01]  /*1350*/  LDG.E.CONSTANT R2, desc[UR6][R2.64] ;  /* 0x0000000602027981 */ /* 0x000ea2000c1e9900 */
[----:B------:R-:W-:Y:S02]  /*1360*/  VIADD R6, R6, 0x1 ;  /* 0x0000000106067836 */ /* 0x000fe40000000000 */
[----:B------:R-:W-:Y:S02]  /*1370*/  VIADD R8, R8, 0x100 ;  /* 0x0000010008087836 */ /* 0x000fe40000000000 */
[----:B------:R-:W-:Y:S01]  /*1380*/  VIADD R7, R7, 0x100 ;  /* 0x0000010007077836 */ /* 0x000fe20000000000 */
[----:B------:R-:W-:Y:S01]  /*1390*/  ISETP.NE.AND P0, PT, R6, RZ, PT ;  /* 0x000000ff0600720c */ /* 0x000fe20003f05270 */
[----:B--2---:R-:W-:-:S12]  /*13a0*/  IMAD.IADD R21, R2, 0x1, R21 ;  /* 0x0000000102157824 */ /* 0x004fd800078e0215 */
[----:B------:R-:W-:Y:S05]  /*13b0*/  @P0 BRA `(.L_x_24) ;  /* 0xfffffffc00e00947 */ /* 0x000fea000383ffff */
.L_x_23:
[----:B------:R-:W-:Y:S05]  /*13c0*/  BSYNC.RECONVERGENT B2 ;  /* 0x0000000000027941 */ /* 0x000fea0003800200 */
.L_x_22:
[----:B------:R-:W-:Y:S05]  /*13d0*/  @!P1 BRA `(.L_x_21) ;  /* 0x0000000400749947 */ /* 0x000fea0003800000 */
[----:B------:R-:W0:Y:S01]  /*13e0*/  LDCU.64 UR4, c[0x0][0x380] ;  /* 0x00007000ff0477ac */ /* 0x000e220008000a00 */
[----:B------:R-:W-:Y:S01]  /*13f0*/  IMAD.IADD R5, R9, 0x1, -R8 ;  /* 0x0000000109057824 */ /* 0x000fe200078e0a08 */
[C---:B------:R-:W-:Y:S01]  /*1400*/  IADD3 R3, P0, PT, R8.reuse, R23, RZ ;  /* 0x0000001708037210 */ /* 0x040fe20007f1e0ff */
[----:B------:R-:W-:Y:S01]  /*1410*/  BSSY.RECONVERGENT B2, `(.L_x_25) ;  /* 0x0000033000027945 */ /* 0x000fe20003800200 */
[----:B------:R-:W-:Y:S02]  /*1420*/  IMAD.IADD R23, R8, 0x1, R23 ;  /* 0x0000000108177824 */ /* 0x000fe400078e0217 */
[----:B------:R-:W-:Y:S01]  /*1430*/  ISETP.GT.AND P1, PT, R5, 0xc00, PT ;  /* 0x00000c000500780c */ /* 0x000fe20003f24270 */
[----:B------:R-:W-:Y:S01]  /*1440*/  IMAD.X R4, RZ, RZ, RZ, P0 ;  /* 0x000000ffff047224 */ /* 0x000fe200000e06ff */
[----:B0-----:R-:W-:-:S04]  /*1450*/  LEA R2, P0, R3, UR4, 0x2 ;  /* 0x0000000403027c11 */ /* 0x001fc8000f8010ff */
[----:B------:R-:W-:Y:S02]  /*1460*/  LEA.HI.X R3, R3, UR5, R4, 0x2, P0 ;  /* 0x0000000503037c11 */ /* 0x000fe400080f1404 */
[----:B------:R-:W-:-:S05]  /*1470*/  IADD3 R2, P0, PT, R2, 0x800, RZ ;  /* 0x0000080002027810 */ /* 0x000fca0007f1e0ff */
[----:B------:R-:W-:Y:S01]  /*1480*/  IMAD.X R3, RZ, RZ, R3, P0 ;  /* 0x000000ffff037224 */ /* 0x000fe200000e0603 */
[----:B------:R-:W-:Y:S01]  /*1490*/  PLOP3.LUT P0, PT, PT, PT, PT, 0x80, 0x8 ;  /* 0x000000000008781c */ /* 0x000fe20003f0f070 */
[----:B------:R-:W-:-:S12]  /*14a0*/  @!P1 BRA `(.L_x_26) ;  /* 0x0000000000a49947 */ /* 0x000fd80003800000 */
[----:B------:R-:W-:Y:S01]  /*14b0*/  PLOP3.LUT P0, PT, PT, PT, PT, 0x8, 0x80 ;  /* 0x000000000080781c */ /* 0x000fe20003f0e170 */
[----:B------:R-:W-:-:S12]  /*14c0*/  VIADD R11, R9, 0xfffff400 ;  /* 0xfffff400090b7836 */ /* 0x000fd80000000000 */
.L_x_27:
[----:B------:R-:W0:Y:S01]  /*14d0*/  LDC.64 R4, c[0x0][0x380] ;  /* 0x0000e000ff047b82 */ /* 0x000e220000000a00 */
[C---:B------:R-:W-:Y:S01]  /*14e0*/  VIADD R27, R23.reuse, 0x400 ;  /* 0x00000400171b7836 */ /* 0x040fe20000000000 */
[----:B------:R-:W2:Y:S01]  /*14f0*/  LDG.E.CONSTANT R12, desc[UR6][R2.64+-0x400] ;  /* 0xfffc0006020c7981 */ /* 0x000ea2000c1e9900 */
[----:B------:R-:W-:-:S03]  /*1500*/  VIADD R7, R23, 0x800 ;  /* 0x0000080017077836 */ /* 0x000fc60000000000 */
[----:B------:R-:W3:Y:S04]  /*1510*/  LDG.E.CONSTANT R18, desc[UR6][R2.64] ;  /* 0x0000000602127981 */ /* 0x000ee8000c1e9900 */
[----:B------:R-:W3:Y:S04]  /*1520*/  LDG.E.CONSTANT R17, desc[UR6][R2.64+0x400] ;  /* 0x0004000602117981 */ /* 0x000ee8000c1e9900 */
[----:B------:R-:W4:Y:S01]  /*1530*/  LDG.E.CONSTANT R15, desc[UR6][R2.64+0xc00] ;  /* 0x000c0006020f7981 */ /* 0x000f22000c1e9900 */
[----:B------:R-:W-:-:S03]  /*1540*/  VIADD R29, R23, 0xc00 ;  /* 0x00000c00171d7836 */ /* 0x000fc60000000000 */
[----:B------:R-:W5:Y:S04]  /*1550*/  LDG.E.CONSTANT R14, desc[UR6][R2.64+0x1000] ;  /* 0x00100006020e7981 */ /* 0x000f68000c1e9900 */
[----:B------:R-:W5:Y:S01]  /*1560*/  LDG.E.CONSTANT R13, desc[UR6][R2.64+0x1400] ;  /* 0x00140006020d7981 */ /* 0x000f62000c1e9900 */
[----:B0-----:R-:W-:-:S03]  /*1570*/  IMAD.WIDE.U32 R24, R23, 0x4, R4 ;  /* 0x0000000417187825 */ /* 0x001fc600078e0004 */
[----:B------:R-:W5:Y:S04]  /*1580*/  LDG.E.CONSTANT R19, desc[UR6][R2.64+0x1c00] ;  /* 0x001c000602137981 */ /* 0x000f68000c1e9900 */
[----:B------:R-:W2:Y:S01]  /*1590*/  LDG.E.CONSTANT R10, desc[UR6][R24.64] ;  /* 0x00000006180a7981 */ /* 0x000ea2000c1e9900 */
[----:B------:R-:W-:-:S03]  /*15a0*/  IMAD.WIDE.U32 R26, R27, 0x4, R4 ;  /* 0x000000041b1a7825 */ /* 0x000fc600078e0004 */
[----:B------:R-:W5:Y:S01]  /*15b0*/  LDG.E.CONSTANT R20, desc[UR6][R2.64+0x2400] ;  /* 0x0024000602147981 */ /* 0x000f62000c1e9900 */
[----:B------:R-:W-:-:S03]  /*15c0*/  IMAD.WIDE.U32 R6, R7, 0x4, R4 ;  /* 0x0000000407067825 */ /* 0x000fc600078e0004 */
[----:B------:R-:W4:Y:S01]  /*15d0*/  LDG.E.CONSTANT R16, desc[UR6][R26.64] ;  /* 0x000000061a107981 */ /* 0x000f22000c1e9900 */
[----:B------:R-:W-:-:S03]  /*15e0*/  IMAD.WIDE.U32 R4, R29, 0x4, R4 ;  /* 0x000000041d047825 */ /* 0x000fc600078e0004 */
[----:B------:R-:W5:Y:S04]  /*15f0*/  LDG.E.CONSTANT R6, desc[UR6][R6.64] ;  /* 0x0000000606067981 */ /* 0x000f68000c1e9900 */
[----:B------:R-:W5:Y:S04]  /*1600*/  LDG.E.CONSTANT R25, desc[UR6][R2.64+0x2000] ;  /* 0x0020000602197981 */ /* 0x000f68000c1e9900 */
[----:B------:R0:W5:Y:S04]  /*1610*/  LDG.E.CONSTANT R5, desc[UR6][R4.64] ;  /* 0x0000000604057981 */ /* 0x000168000c1e9900 */
[----:B------:R-:W5:Y:S04]  /*1620*/  LDG.E.CONSTANT R24, desc[UR6][R2.64+0x2c00] ;  /* 0x002c000602187981 */ /* 0x000f68000c1e9900 */
[----:B------:R-:W5:Y:S04]  /*1630*/  LDG.E.CONSTANT R27, desc[UR6][R2.64+0x3000] ;  /* 0x00300006021b7981 */ /* 0x000f68000c1e9900 */
[----:B------:R1:W5:Y:S01]  /*1640*/  LDG.E.CONSTANT R22, desc[UR6][R2.64+0x3400] ;  /* 0x0034000602167981 */ /* 0x000362000c1e9900 */
[----:B------:R-:W-:-:S05]  /*1650*/  VIADD R8, R8, 0x1000 ;  /* 0x0000100008087836 */ /* 0x000fca0000000000 */
[----:B------:R-:W-:Y:S02]  /*1660*/  ISETP.GE.AND P1, PT, R8, R11, PT ;  /* 0x0000000b0800720c */ /* 0x000fe40003f26270 */
[----:B0-----:R-:W-:Y:S01]  /*1670*/  IADD3 R4, P2, PT, R2, 0x4000, RZ ;  /* 0x0000400002047810 */ /* 0x001fe20007f5e0ff */
[----:B------:R-:W-:-:S04]  /*1680*/  VIADD R23, R23, 0x1000 ;  /* 0x0000100017177836 */ /* 0x000fc80000000000 */
[----:B-1----:R-:W-:Y:S02]  /*1690*/  IMAD.X R3, RZ, RZ, R3, P2 ;  /* 0x000000ffff037224 */ /* 0x002fe400010e0603 */
[----:B------:R-:W-:Y:S01]  /*16a0*/  IMAD.MOV.U32 R2, RZ, RZ, R4 ;  /* 0x000000ffff027224 */ /* 0x000fe200078e0004 */
[----:B--2---:R-:W-:-:S04]  /*16b0*/  IADD3 R10, PT, PT, R12, R10, R21 ;  /* 0x0000000a0c0a7210 */ /* 0x004fc80007ffe015 */
[----:B---3--:R-:W-:-:S04]  /*16c0*/  IADD3 R10, PT, PT, R17, R18, R10 ;  /* 0x00000012110a7210 */ /* 0x008fc80007ffe00a */
[----:B----4-:R-:W-:-:S04]  /*16d0*/  IADD3 R10, PT, PT, R15, R16, R10 ;  /* 0x000000100f0a7210 */ /* 0x010fc80007ffe00a */
[----:B-----5:R-:W-:-:S04]  /*16e0*/  IADD3 R10, PT, PT, R13, R14, R10 ;  /* 0x0000000e0d0a7210 */ /* 0x020fc80007ffe00a */
[----:B------:R-:W-:-:S04]  /*16f0*/  IADD3 R6, PT, PT, R19, R6, R10 ;  /* 0x0000000613067210 */ /* 0x000fc80007ffe00a */
[----:B------:R-:W-:-:S04]  /*1700*/  IADD3 R6, PT, PT, R20, R25, R6 ;  /* 0x0000001914067210 */ /* 0x000fc80007ffe006 */
[----:B------:R-:W-:-:S04]  /*1710*/  IADD3 R5, PT, PT, R24, R5, R6 ;  /* 0x0000000518057210 */ /* 0x000fc80007ffe006 */
[----:B------:R-:W-:Y:S01]  /*1720*/  IADD3 R21, PT, PT, R22, R27, R5 ;  /* 0x0000001b16157210 */ /* 0x000fe20007ffe005 */
[----:B------:R-:W-:Y:S06]  /*1730*/  @!P1 BRA `(.L_x_27) ;  /* 0xfffffffc00649947 */ /* 0x000fec000383ffff */
.L_x_26:
[----:B------:R-:W-:Y:S05]  /*1740*/  BSYNC.RECONVERGENT B2 ;  /* 0x0000000000027941 */ /* 0x000fea0003800200 */
.L_x_25:
[----:B------:R-:W-:Y:S01]  /*1750*/  IMAD.IADD R4, R9, 0x1, -R8 ;  /* 0x0000000109047824 */ /* 0x000fe200078e0a08 */
[----:B------:R-:W-:Y:S04]  /*1760*/  BSSY.RECONVERGENT B2, `(.L_x_28) ;  /* 0x000001a000027945 */ /* 0x000fe80003800200 */
[----:B------:R-:W-:-:S13]  /*1770*/  ISETP.GT.AND P1, PT, R4, 0x400, PT ;  /* 0x000004000400780c */ /* 0x000fda0003f24270 */
[----:B------:R-:W-:Y:S05]  /*1780*/  @!P1 BRA `(.L_x_29) ;  /* 0x00000000005c9947 */ /* 0x000fea0003800000 */
[----:B------:R-:W0:Y:S01]  /*1790*/  LDC.64 R6, c[0x0][0x380] ;  /* 0x0000e000ff067b82 */ /* 0x000e220000000a00 */
[C---:B------:R-:W-:Y:S01]  /*17a0*/  VIADD R11, R23.reuse, 0x400 ;  /* 0x00000400170b7836 */ /* 0x040fe20000000000 */
[----:B------:R-:W2:Y:S04]  /*17b0*/  LDG.E.CONSTANT R10, desc[UR6][R2.64+-0x400] ;  /* 0xfffc0006020a7981 */ /* 0x000ea8000c1e9900 */
[----:B------:R-:W3:Y:S04]  /*17c0*/  LDG.E.CONSTANT R12, desc[UR6][R2.64+0x400] ;  /* 0x00040006020c7981 */ /* 0x000ee8000c1e9900 */
[----:B------:R-:W4:Y:S04]  /*17d0*/  LDG.E.CONSTANT R13, desc[UR6][R2.64+0xc00] ;  /* 0x000c0006020d7981 */ /* 0x000f28000c1e9900 */
[----:B------:R-:W5:Y:S04]  /*17e0*/  LDG.E.CONSTANT R15, desc[UR6][R2.64+0x1000] ;  /* 0x00100006020f7981 */ /* 0x000f68000c1e9900 */
[----:B------:R1:W5:Y:S01]  /*17f0*/  LDG.E.CONSTANT R14, desc[UR6][R2.64+0x1400] ;  /* 0x00140006020e7981 */ /* 0x000362000c1e9900 */
[----:B0-----:R-:W-:-:S04]  /*1800*/  IMAD.WIDE.U32 R4, R23, 0x4, R6 ;  /* 0x0000000417047825 */ /* 0x001fc800078e0006 */
[----:B------:R-:W-:Y:S02]  /*1810*/  IMAD.WIDE.U32 R6, R11, 0x4, R6 ;  /* 0x000000040b067825 */ /* 0x000fe400078e0006 */
[----:B------:R-:W2:Y:S04]  /*1820*/  LDG.E.CONSTANT R4, desc[UR6][R4.64] ;  /* 0x0000000604047981 */ /* 0x000ea8000c1e9900 */
[----:B------:R-:W3:Y:S04]  /*1830*/  LDG.E.CONSTANT R11, desc[UR6][R2.64] ;  /* 0x00000006020b7981 */ /* 0x000ee8000c1e9900 */
[----:B------:R-:W4:Y:S01]  /*1840*/  LDG.E.CONSTANT R7, desc[UR6][R6.64] ;  /* 0x0000000606077981 */ /* 0x000f22000c1e9900 */
[----:B------:R-:W-:Y:S01]  /*1850*/  PLOP3.LUT P0, PT, PT, PT, PT, 0x8, 0x80 ;  /* 0x000000000080781c */ /* 0x000fe20003f0e170 */
[----:B------:R-:W-:-:S02]  /*1860*/  VIADD R8, R8, 0x800 ;  /* 0x0000080008087836 */ /* 0x000fc40000000000 */
[----:B------:R-:W-:Y:S01]  /*1870*/  VIADD R23, R23, 0x800 ;  /* 0x0000080017177836 */ /* 0x000fe20000000000 */
[----:B--2---:R-:W-:Y:S02]  /*1880*/  IADD3 R10, PT, PT, R10, R4, R21 ;  /* 0x000000040a0a7210 */ /* 0x004fe40007ffe015 */
[----:B------:R-:W-:Y:S02]  /*1890*/  IADD3 R4, P1, PT, R2, 0x2000, RZ ;  /* 0x0000200002047810 */ /* 0x000fe40007f3e0ff */
[----:B---3--:R-:W-:-:S03]  /*18a0*/  IADD3 R10, PT, PT, R12, R11, R10 ;  /* 0x0000000b0c0a7210 */ /* 0x008fc60007ffe00a */
[----:B------:R-:W-:Y:S01]  /*18b0*/  IMAD.X R5, RZ, RZ, R3, P1 ;  /* 0x000000ffff057224 */ /* 0x000fe200008e0603 */
[----:B----4-:R-:W-:Y:S01]  /*18c0*/  IADD3 R10, PT, PT, R13, R7, R10 ;  /* 0x000000070d0a7210 */ /* 0x010fe20007ffe00a */
[----:B-1----:R-:W-:Y:S02]  /*18d0*/  IMAD.MOV.U32 R2, RZ, RZ, R4 ;  /* 0x000000ffff027224 */ /* 0x002fe400078e0004 */
[----:B------:R-:W-:Y:S01]  /*18e0*/  IMAD.MOV.U32 R3, RZ, RZ, R5 ;  /* 0x000000ffff037224 */ /* 0x000fe200078e0005 */
[----:B-----5:R-:W-:-:S07]  /*18f0*/  IADD3 R21, PT, PT, R14, R15, R10 ;  /* 0x0000000f0e157210 */ /* 0x020fce0007ffe00a */
.L_x_29:
[----:B------:R-:W-:Y:S05]  /*1900*/  BSYNC.RECONVERGENT B2 ;  /* 0x0000000000027941 */ /* 0x000fea0003800200 */
.L_x_28:
[----:B------:R-:W-:-:S13]  /*1910*/  ISETP.LT.OR P0, PT, R8, R9, P0 ;  /* 0x000000090800720c */ /* 0x000fda0000701670 */
[----:B------:R-:W-:Y:S05]  /*1920*/  @!P0 BRA `(.L_x_21) ;  /* 0x0000000000208947 */ /* 0x000fea0003800000 */
[----:B------:R-:W0:Y:S01]  /*1930*/  LDC.64 R4, c[0x0][0x380] ;  /* 0x0000e000ff047b82 */ /* 0x000e220000000a00 */
[----:B------:R-:W2:Y:S04]  /*1940*/  LDG.E.CONSTANT R6, desc[UR6][R2.64+-0x400] ;  /* 0xfffc000602067981 */ /* 0x000ea8000c1e9900 */
[----:B------:R-:W3:Y:S04]  /*1950*/  LDG.E.CONSTANT R7, desc[UR6][R2.64] ;  /* 0x0000000602077981 */ /* 0x000ee8000c1e9900 */
[----:B------:R-:W3:Y:S01]  /*1960*/  LDG.E.CONSTANT R8, desc[UR6][R2.64+0x400] ;  /* 0x0004000602087981 */ /* 0x000ee2000c1e9900 */
[----:B0-----:R-:W-:-:S06]  /*1970*/  IMAD.WIDE.U32 R4, R23, 0x4, R4 ;  /* 0x0000000417047825 */ /* 0x001fcc00078e0004 */
[----:B------:R-:W2:Y:S02]  /*1980*/  LDG.E.CONSTANT R4, desc[UR6][R4.64] ;  /* 0x0000000604047981 */ /* 0x000ea4000c1e9900 */
[----:B--2---:R-:W-:-:S04]  /*1990*/  IADD3 R6, PT, PT, R6, R4, R21 ;  /* 0x0000000406067210 */ /* 0x004fc80007ffe015 */
[----:B---3--:R-:W-:-:S07]  /*19a0*/  IADD3 R21, PT, PT, R8, R7, R6 ;  /* 0x0000000708157210 */ /* 0x008fce0007ffe006 */
.L_x_21:
[----:B------:R-:W-:Y:S05]  /*19b0*/  BSYNC.RECONVERGENT B1 ;  /* 0x0000000000017941 */ /* 0x000fea0003800200 */
.L_x_19:
[----:B------:R-:W0:Y:S01]  /*19c0*/  S2R R8, SR_LANEID ;  /* 0x0000000000087919 */ /* 0x000e220000000000 */
[----:B------:R-:W1:Y:S01]  /*19d0*/  SHFL.DOWN PT, R2, R21, 0x1, 0x1f ;  /* 0x08201f0015027f89 */ /* 0x000e6200000e0000 */
[C---:B0-----:R-:W-:Y:S02]  /*19e0*/  ISETP.GT.AND P0, PT, R8.reuse, 0x1e, PT ;  /* 0x0000001e0800780c */ /* 0x041fe40003f04270 */
[----:B------:R-:W-:Y:S02]  /*19f0*/  ISETP.NE.AND P1, PT, R8, RZ, PT ;  /* 0x000000ff0800720c */ /* 0x000fe40003f25270 */
[----:B-1----:R-:W-:Y:S02]  /*1a00*/  SEL R2, R2, RZ, !P0 ;  /* 0x000000ff02027207 */ /* 0x002fe40004000000 */
[----:B------:R-:W-:-:S03]  /*1a10*/  ISETP.GT.AND P0, PT, R8, 0x1d, PT ;  /* 0x0000001d0800780c */ /* 0x000fc60003f04270 */
[----:B------:R-:W-:-:S05]  /*1a20*/  IMAD.IADD R2, R2, 0x1, R21 ;  /* 0x0000000102027824 */ /* 0x000fca00078e0215 */
[----:B------:R-:W0:Y:S01]  /*1a30*/  SHFL.DOWN PT, R3, R2, 0x2, 0x1f ;  /* 0x08401f0002037f89 */ /* 0x000e2200000e0000 */
[----:B------:R-:W-:Y:S01]  /*1a40*/  @!P1 MOV R6, 0x400 ;  /* 0x0000040000069802 */ /* 0x000fe20000000f00 */
[----:B------:R-:W1:Y:S01]  /*1a50*/  @!P1 S2R R7, SR_CgaCtaId ;  /* 0x0000000000079919 */ /* 0x000e620000008800 */
[----:B0-----:R-:W-:Y:S02]  /*1a60*/  SEL R3, R3, RZ, !P0 ;  /* 0x000000ff03037207 */ /* 0x001fe40004000000 */
[----:B------:R-:W-:-:S03]  /*1a70*/  ISETP.GT.AND P0, PT, R8, 0x1b, PT ;  /* 0x0000001b0800780c */ /* 0x000fc60003f04270 */
[----:B------:R-:W-:-:S05]  /*1a80*/  IMAD.IADD R3, R2, 0x1, R3 ;  /* 0x0000000102037824 */ /* 0x000fca00078e0203 */
[----:B------:R-:W0:Y:S01]  /*1a90*/  SHFL.DOWN PT, R4, R3, 0x4, 0x1f ;  /* 0x08801f0003047f89 */ /* 0x000e2200000e0000 */
[----:B-1----:R-:W-:Y:S02]  /*1aa0*/  @!P1 LEA R6, R7, R6, 0x18 ;  /* 0x0000000607069211 */ /* 0x002fe400078ec0ff */
[----:B0-----:R-:W-:Y:S02]  /*1ab0*/  SEL R4, R4, RZ, !P0 ;  /* 0x000000ff04047207 */ /* 0x001fe40004000000 */
[----:B------:R-:W-:-:S03]  /*1ac0*/  ISETP.GT.AND P0, PT, R8, 0x17, PT ;  /* 0x000000170800780c */ /* 0x000fc60003f04270 */
[----:B------:R-:W-:Y:S01]  /*1ad0*/  IMAD.IADD R4, R3, 0x1, R4 ;  /* 0x0000000103047824 */ /* 0x000fe200078e0204 */
[----:B------:R-:W-:-:S04]  /*1ae0*/  @!P1 SHF.R.U32.HI R3, RZ, 0x3, R0 ;  /* 0x00000003ff039819 */ /* 0x000fc80000011600 */
        /* <DEDUP_REMOVED lines=13> */
[----:B------:R-:W0:Y:S01]  /*1bc0*/  S2UR UR5, SR_CgaCtaId ;  /* 0x00000000000579c3 */ /* 0x000e220000008800 */
[----:B------:R-:W-:Y:S02]  /*1bd0*/  UMOV UR4, 0x400 ;  /* 0x0000040000047882 */ /* 0x000fe40000000000 */
[----:B0-----:R-:W-:-:S09]  /*1be0*/  ULEA UR4, UR5, UR4, 0x18 ;  /* 0x0000000405047291 */ /* 0x001fd2000f8ec0ff */
[----:B------:R-:W-:Y:S04]  /*1bf0*/  LDS R0, [UR4+0xc] ;  /* 0x00000c04ff007984 */ /* 0x000fe80008000800 */
[----:B---3--:R-:W0:Y:S04]  /*1c00*/  LDS.128 R4, [UR4+0x10] ;  /* 0x00001004ff047984 */ /* 0x008e280008000c00 */
[----:B------:R-:W1:Y:S01]  /*1c10*/  LDS.64 R8, [UR4+0x20] ;  /* 0x00002004ff087984 */ /* 0x000e620008000a00 */
[----:B0-----:R-:W-:-:S04]  /*1c20*/  IADD3 R0, PT, PT, R4, R0, R3 ;  /* 0x0000000004007210 */ /* 0x001fc80007ffe003 */
[----:B------:R-:W-:-:S04]  /*1c30*/  IADD3 R0, PT, PT, R6, R0, R5 ;  /* 0x0000000006007210 */ /* 0x000fc80007ffe005 */
[----:B-1----:R-:W-:-:S05]  /*1c40*/  IADD3 R0, PT, PT, R8, R0, R7 ;  /* 0x0000000008007210 */ /* 0x002fca0007ffe007 */
[----:B------:R-:W-:Y:S01]  /*1c50*/  IMAD.IADD R3, R0, 0x1, R9 ;  /* 0x0000000100037824 */ /* 0x000fe200078e0209 */
[----:B------:R-:W-:Y:S06]  /*1c60*/  BRA `(.L_x_17) ;  /* 0x0000001c00307947 */ /* 0x000fec0003800000 */
.L_x_2:
        /* <DEDUP_REMOVED lines=12> */
.L_x_32:
[----:B------:R-:W-:Y:S05]  /*1d30*/  BSYNC.RECONVERGENT B1 ;  /* 0x0000000000017941 */ /* 0x000fea0003800200 */
.L_x_31:
        /* <DEDUP_REMOVED lines=16> */
.L_x_37:
        /* <DEDUP_REMOVED lines=9> */
.L_x_36:
[----:B------:R-:W-:Y:S05]  /*1ed0*/  BSYNC.RECONVERGENT B2 ;  /* 0x0000000000027941 */ /* 0x000fea0003800200 */
.L_x_35:
        /* <DEDUP_REMOVED lines=8> */
.L_x_40:
        /* <DEDUP_REMOVED lines=35> */
.L_x_39:
[----:B------:R-:W-:Y:S05]  /*2190*/  BSYNC.RECONVERGENT B2 ;  /* 0x0000000000027941 */ /* 0x000fea0003800200 */
.L_x_38:
        /* <DEDUP_REMOVED lines=22> */
.L_x_42:
[----:B------:R-:W-:Y:S05]  /*2300*/  BSYNC.RECONVERGENT B2 ;  /* 0x0000000000027941 */ /* 0x000fea0003800200 */
.L_x_41:
        /* <DEDUP_REMOVED lines=10> */
.L_x_34:
[----:B------:R-:W-:Y:S05]  /*23b0*/  BSYNC.RECONVERGENT B1 ;  /* 0x0000000000017941 */ /* 0x000fea0003800200 */
.L_x_33:
        /* <DEDUP_REMOVED lines=38> */
[----:B------:R-:W0:Y:S04]  /*2620*/  LDS.128 R4, [UR4+0x10] ;  /* 0x00001004ff047984 */ /* 0x000e280008000c00 */
[----:B------:R-:W1:Y:S01]  /*2630*/  LDS.64 R8, [UR4+0x20] ;  /* 0x00002004ff087984 */ /* 0x000e620008000a00 */
[----:B0-----:R-:W-:-:S04]  /*2640*/  IADD3 R0, PT, PT, R4, R0, R3 ;  /* 0x0000000004007210 */ /* 0x001fc80007ffe003 */
[----:B------:R-:W-:-:S04]  /*2650*/  IADD3 R0, PT, PT, R6, R0, R5 ;  /* 0x0000000006007210 */ /* 0x000fc80007ffe005 */
[----:B-1----:R-:W-:-:S05]  /*2660*/  IADD3 R0, PT, PT, R8, R0, R7 ;  /* 0x0000000008007210 */ /* 0x002fca0007ffe007 */
[----:B--2---:R-:W-:Y:S01]  /*2670*/  IMAD.IADD R3, R0, 0x1, R9 ;  /* 0x0000000100037824 */ /* 0x004fe200078e0209 */
[----:B------:R-:W-:Y:S06]  /*2680*/  BRA `(.L_x_17) ;  /* 0x0000001000a87947 */ /* 0x000fec0003800000 */
.L_x_43:
        /* <DEDUP_REMOVED lines=16> */
[----:B------:R-:W1:Y:S02]  /*2790*/  SHFL.DOWN PT, R2, R3, 0x2, R7 ;  /* 0x0840000003027989 */ /* 0x000e6400000e0007 */
[----:B-1----:R-:W-:Y:S02]  /*27a0*/  SEL R2, R2, RZ, !P0 ;  /* 0x000000ff02027207 */ /* 0x002fe40004000000 */
[----:B------:R-:W-:-:S03]  /*27b0*/  ISETP.GT.AND P0, PT, R8, R7, PT ;  /* 0x000000070800720c */ /* 0x000fc60003f04270 */
[----:B------:R-:W-:Y:S01]  /*27c0*/  IMAD.IADD R2, R3, 0x1, R2 ;  /* 0x0000000103027824 */ /* 0x000fe200078e0202 */
[----:B------:R-:W-:-:S04]  /*27d0*/  @!P1 SHF.R.U32.HI R3, RZ, 0x3, R9 ;  /* 0x00000003ff039819 */ /* 0x000fc80000011609 */
[----:B------:R-:W1:Y:S02]  /*27e0*/  SHFL.DOWN PT, R4, R2, 0x4, R7 ;  /* 0x0880000002047989 */ /* 0x000e6400000e0007 */
[----:B-1----:R-:W-:Y:S01]  /*27f0*/  SEL R5, R4, RZ, !P0 ;  /* 0x000000ff04057207 */ /* 0x002fe20004000000 */
[C---:B------:R-:W-:Y:S02]  /*2800*/  VIADD R4, R6.reuse, 0x8 ;  /* 0x0000000806047836 */ /* 0x040fe40000000000 */
[----:B------:R-:W-:Y:S02]  /*2810*/  VIADD R6, R6, 0x10 ;  /* 0x0000001006067836 */ /* 0x000fe40000000000 */
[----:B------:R-:W-:Y:S01]  /*2820*/  IMAD.IADD R5, R2, 0x1, R5 ;  /* 0x0000000102057824 */ /* 0x000fe200078e0205 */
[----:B------:R-:W-:Y:S02]  /*2830*/  ISETP.GT.AND P0, PT, R4, R7, PT ;  /* 0x000000070400720c */ /* 0x000fe40003f04270 */
[----:B------:R-:W-:-:S02]  /*2840*/  @!P1 MOV R4, 0x400 ;  /* 0x0000040000049802 */ /* 0x000fc40000000f00 */
[----:B------:R-:W1:Y:S02]  /*2850*/  SHFL.DOWN PT, R0, R5, 0x8, R7 ;  /* 0x0900000005007989 */ /* 0x000e6400000e0007 */
[----:B0-----:R-:W-:Y:S02]  /*2860*/  @!P1 LEA R11, R11, R4, 0x18 ;  /* 0x000000040b0b9211 */ /* 0x001fe400078ec0ff */
[----:B------:R-:W-:-:S05]  /*2870*/  @!P1 LOP3.LUT R4, R3, 0x7c, RZ, 0xc0, !PT ;  /* 0x0000007c03049812 */ /* 0x000fca00078ec0ff */
[----:B------:R-:W-:Y:S01]  /*2880*/  @!P1 IMAD.IADD R4, R4, 0x1, R11 ;  /* 0x0000000104049824 */ /* 0x000fe200078e020b */
[----:B-1----:R-:W-:Y:S02]  /*2890*/  SEL R0, R0, RZ, !P0 ;  /* 0x000000ff00007207 */ /* 0x002fe40004000000 */
        /* <DEDUP_REMOVED lines=15> */
[----:B-1----:R-:W0:Y:S04]  /*2990*/  LDS.128 R4, [UR4+0x10] ;  /* 0x00001004ff047984 */ /* 0x002e280008000c00 */
        /* <DEDUP_REMOVED lines=18> */
.L_x_30:
[----:B------:R-:W0:Y:S01]  /*2ac0*/  S2R R0, SR_TID.X ;  /* 0x0000000000007919 */ /* 0x000e220000002100 */
[----:B------:R-:W0:Y:S02]  /*2ad0*/  LDC.64 R2, c[0x0][0x380] ;  /* 0x0000e000ff027b82 */ /* 0x000e240000000a00 */
[----:B0-----:R-:W-:-:S05]  /*2ae0*/  IMAD.WIDE.U32 R2, R0, 0x4, R2 ;  /* 0x0000000400027825 */ /* 0x001fca00078e0002 */
[----:B------:R-:W2:Y:S04]  /*2af0*/  LDG.E.CONSTANT R19, desc[UR6][R2.64] ;  /* 0x0000000602137981 */ /* 0x000ea8000c1e9900 */
[----:B------:R-:W2:Y:S04]  /*2b00*/  LDG.E.CONSTANT R4, desc[UR6][R2.64+0x400] ;  /* 0x0004000602047981 */ /* 0x000ea8000c1e9900 */
[----:B------:R-:W2:Y:S04]  /*2b10*/  LDG.E.CONSTANT R5, desc[UR6][R2.64+0x800] ;  /* 0x0008000602057981 */ /* 0x000ea8000c1e9900 */
[----:B------:R-:W3:Y:S04]  /*2b20*/  LDG.E.CONSTANT R6, desc[UR6][R2.64+0xc00] ;  /* 0x000c000602067981 */ /* 0x000ee8000c1e9900 */
[----:B------:R-:W3:Y:S04]  /*2b30*/  LDG.E.CONSTANT R7, desc[UR6][R2.64+0x1000] ;  /* 0x0010000602077981 */ /* 0x000ee8000c1e9900 */
[----:B------:R-:W4:Y:S04]  /*2b40*/  LDG.E.CONSTANT R8, desc[UR6][R2.64+0x1400] ;  /* 0x0014000602087981 */ /* 0x000f28000c1e9900 */
[----:B------:R-:W4:Y:S04]  /*2b50*/  LDG.E.CONSTANT R9, desc[UR6][R2.64+0x1800] ;  /* 0x0018000602097981 */ /* 0x000f28000c1e9900 */
[----:B------:R-:W5:Y:S04]  /*2b60*/  LDG.E.CONSTANT R10, desc[UR6][R2.64+0x1c00] ;  /* 0x001c0006020a7981 */ /* 0x000f68000c1e9900 */
[----:B------:R-:W5:Y:S04]  /*2b70*/  LDG.E.CONSTANT R11, desc[UR6][R2.64+0x2000] ;  /* 0x00200006020b7981 */ /* 0x000f68000c1e9900 */
[----:B------:R-:W5:Y:S04]  /*2b80*/  LDG.E.CONSTANT R12, desc[UR6][R2.64+0x2400] ;  /* 0x00240006020c7981 */ /* 0x000f68000c1e9900 */
[----:B------:R-:W5:Y:S04]  /*2b90*/  LDG.E.CONSTANT R13, desc[UR6][R2.64+0x2800] ;  /* 0x00280006020d7981 */ /* 0x000f68000c1e9900 */
[----:B------:R-:W5:Y:S04]  /*2ba0*/  LDG.E.CONSTANT R14, desc[UR6][R2.64+0x2c00] ;  /* 0x002c0006020e7981 */ /* 0x000f68000c1e9900 */
[----:B------:R-:W5:Y:S04]  /*2bb0*/  LDG.E.CONSTANT R15, desc[UR6][R2.64+0x3000] ;  /* 0x00300006020f7981 */ /* 0x000f68000c1e9900 */
[----:B------:R-:W5:Y:S04]  /*2bc0*/  LDG.E.CONSTANT R16, desc[UR6][R2.64+0x3400] ;  /* 0x0034000602107981 */ /* 0x000f68000c1e9900 */
[----:B------:R-:W5:Y:S04]  /*2bd0*/  LDG.E.CONSTANT R17, desc[UR6][R2.64+0x3800] ;  /* 0x0038000602117981 */ /* 0x000f68000c1e9900 */
[----:B------:R-:W5:Y:S01]  /*2be0*/  LDG.E.CONSTANT R18, desc[UR6][R2.64+0x3c00] ;  /* 0x003c000602127981 */ /* 0x000f62000c1e9900 */
[----:B------:R-:W-:-:S02]  /*2bf0*/  ISETP.GE.U32.AND P0, PT, R20, 0x2000, PT ;  /* 0x000020001400780c */ /* 0x000fc40003f06070 */
[----:B--2---:R-:W-:-:S04]  /*2c00*/  IADD3 R4, PT, PT, R5, R4, R19 ;  /* 0x0000000405047210 */ /* 0x004fc80007ffe013 */
[----:B---3--:R-:W-:-:S04]  /*2c10*/  IADD3 R4, PT, PT, R7, R6, R4 ;  /* 0x0000000607047210 */ /* 0x008fc80007ffe004 */
[----:B----4-:R-:W-:-:S04]  /*2c20*/  IADD3 R4, PT, PT, R9, R8, R4 ;  /* 0x0000000809047210 */ /* 0x010fc80007ffe004 */
[----:B-----5:R-:W-:Y:S01]  /*2c30*/  IADD3 R4, PT, PT, R11, R10, R4 ;  /* 0x0000000a0b047210 */ /* 0x020fe20007ffe004 */
[----:B------:R-:W-:-:S03]  /*2c40*/  IMAD.MOV.U32 R11, RZ, RZ, 0x1000 ;  /* 0x00001000ff0b7424 */ /* 0x000fc600078e00ff */
[----:B------:R-:W-:-:S04]  /*2c50*/  IADD3 R4, PT, PT, R13, R12, R4 ;  /* 0x0000000c0d047210 */ /* 0x000fc80007ffe004 */
[----:B------:R-:W-:-:S04]  /*2c60*/  IADD3 R4, PT, PT, R15, R14, R4 ;  /* 0x0000000e0f047210 */ /* 0x000fc80007ffe004 */
[----:B------:R-:W-:-:S05]  /*2c70*/  IADD3 R17, PT, PT, R17, R16, R4 ;  /* 0x0000001011117210 */ /* 0x000fca0007ffe004 */
[----:B------:R-:W-:Y:S01]  /*2c80*/  IMAD.IADD R8, R18, 0x1, R17 ;  /* 0x0000000112087824 */ /* 0x000fe200078e0211 */
[----:B------:R-:W-:Y:S06]  /*2c90*/  @!P0 BRA `(.L_x_44) ;  /* 0x00000000008c8947 */ /* 0x000fec0003800000 */
[----:B------:R-:W0:Y:S01]  /*2ca0*/  LDC R7, c[0x0][0x390] ;  /* 0x0000e400ff077b82 */ /* 0x000e220000000800 */
[----:B------:R-:W-:Y:S02]  /*2cb0*/  VIADD R6, R20, 0xfffff000 ;  /* 0xfffff00014067836 */ /* 0x000fe40000000000 */
[----:B------:R-:W-:-:S07]  /*2cc0*/  IMAD.MOV.U32 R11, RZ, RZ, 0x1000 ;  /* 0x00001000ff0b7424 */ /* 0x000fce00078e00ff */
.L_x_46:
[----:B------:R-:W-:-:S05]  /*2cd0*/  IMAD.WIDE R4, R11, 0x4, R2 ;  /* 0x000000040b047825 */ /* 0x000fca00078e0202 */
        /* <DEDUP_REMOVED lines=16> */
[----:B--2---:R-:W-:-:S04]  /*2de0*/  IADD3 R18, PT, PT, R18, R19, R8 ;  /* 0x0000001312127210 */ /* 0x004fc80007ffe008 */
[----:B---3--:R-:W-:Y:S01]  /*2df0*/  IADD3 R18, PT, PT, R21, R20, R18 ;  /* 0x0000001415127210 */ /* 0x008fe20007ffe012 */
[----:B0-----:R-:W-:-:S04]  /*2e00*/  IMAD.MOV.U32 R20, RZ, RZ, R7 ;  /* 0x000000ffff147224 */ /* 0x001fc800078e0007 */
[----:B------:R-:W-:Y:S01]  /*2e10*/  IMAD.IADD R8, R20, 0x1, -R11 ;  /* 0x0000000114087824 */ /* 0x000fe200078e0a0b */
[----:B----4-:R-:W-:-:S04]  /*2e20*/  IADD3 R18, PT, PT, R23, R22, R18 ;  /* 0x0000001617127210 */ /* 0x010fc80007ffe012 */
[----:B------:R-:W-:Y:S02]  /*2e30*/  ISETP.GE.AND P0, PT, R8, 0x1000, PT ;  /* 0x000010000800780c */ /* 0x000fe40003f06270 */
[----:B-----5:R-:W-:-:S04]  /*2e40*/  IADD3 R18, PT, PT, R25, R24, R18 ;  /* 0x0000001819127210 */ /* 0x020fc80007ffe012 */
[----:B------:R-:W-:-:S04]  /*2e50*/  IADD3 R14, PT, PT, R14, R17, R18 ;  /* 0x000000110e0e7210 */ /* 0x000fc80007ffe012 */
[----:B------:R-:W-:-:S04]  /*2e60*/  IADD3 R12, PT, PT, R15, R12, R14 ;  /* 0x0000000c0f0c7210 */ /* 0x000fc80007ffe00e */
[----:B------:R-:W-:-:S04]  /*2e70*/  IADD3 R10, PT, PT, R10, R13, R12 ;  /* 0x0000000d0a0a7210 */ /* 0x000fc80007ffe00c */
[----:B------:R-:W-:Y:S01]  /*2e80*/  IADD3 R8, PT, PT, R16, R9, R10 ;  /* 0x0000000910087210 */ /* 0x000fe20007ffe00a */
[----:B------:R-:W-:Y:S06]  /*2e90*/  @!P0 BRA `(.L_x_45) ;  /* 0x0000000400fc8947 */ /* 0x000fec0003800000 */
[----:B------:R-:W-:-:S05]  /*2ea0*/  VIADD R11, R11, 0x1000 ;  /* 0x000010000b0b7836 */ /* 0x000fca0000000000 */
[----:B------:R-:W-:-:S13]  /*2eb0*/  ISETP.GT.AND P0, PT, R11, R6, PT ;  /* 0x000000060b00720c */ /* 0x000fda0003f04270 */
[----:B------:R-:W-:Y:S05]  /*2ec0*/  @!P0 BRA `(.L_x_46) ;  /* 0xfffffffc00808947 */ /* 0x000fea000383ffff */
.L_x_44:
        /* <DEDUP_REMOVED lines=20> */
.L_x_50:
        /* <DEDUP_REMOVED lines=8> */
.L_x_49:
[----:B------:R-:W-:Y:S05]  /*3090*/  BSYNC.RECONVERGENT B2 ;  /* 0x0000000000027941 */ /* 0x000fea0003800200 */
.L_x_48:
        /* <DEDUP_REMOVED lines=16> */
.L_x_53:
        /* <DEDUP_REMOVED lines=20> */
[----:B------:R-:W5:Y:S04]  /*32e0*/  LDG.E.CONSTANT R22, desc[UR6][R2.64+0x2400] ;  /* 0x0024000602167981 */ /* 0x000f68000c1e9900 */
[----:B------:R0:W5:Y:S04]  /*32f0*/  LDG.E.CONSTANT R5, desc[UR6][R4.64] ;  /* 0x0000000604057981 */ /* 0x000168000c1e9900 */
        /* <DEDUP_REMOVED lines=17> */
.L_x_52:
[----:B------:R-:W-:Y:S05]  /*3410*/  BSYNC.RECONVERGENT B2 ;  /* 0x0000000000027941 */ /* 0x000fea0003800200 */
.L_x_51:
        /* <DEDUP_REMOVED lines=10> */
[----:B------:R-:W5:Y:S01]  /*34c0*/  LDG.E.CONSTANT R16, desc[UR6][R2.64+0x1400] ;  /* 0x0014000602107981 */ /* 0x000f62000c1e9900 */
[----:B0-----:R-:W-:-:S04]  /*34d0*/  IMAD.WIDE.U32 R4, R11, 0x4, R6 ;  /* 0x000000040b047825 */ /* 0x001fc800078e0006 */
[----:B------:R-:W-:Y:S02]  /*34e0*/  IMAD.WIDE.U32 R6, R13, 0x4, R6 ;  /* 0x000000040d067825 */ /* 0x000fe400078e0006 */
[----:B------:R0:W2:Y:S04]  /*34f0*/  LDG.E.CONSTANT R5, desc[UR6][R4.64] ;  /* 0x0000000604057981 */ /* 0x0000a8000c1e9900 */
[----:B------:R1:W3:Y:S04]  /*3500*/  LDG.E.CONSTANT R13, desc[UR6][R2.64] ;  /* 0x00000006020d7981 */ /* 0x0002e8000c1e9900 */
[----:B------:R-:W4:Y:S01]  /*3510*/  LDG.E.CONSTANT R7, desc[UR6][R6.64] ;  /* 0x0000000606077981 */ /* 0x000f22000c1e9900 */
[----:B0-----:R-:W-:Y:S01]  /*3520*/  IADD3 R4, P1, PT, R2, 0x2000, RZ ;  /* 0x0000200002047810 */ /* 0x001fe20007f3e0ff */
[----:B------:R-:W-:Y:S01]  /*3530*/  VIADD R10, R10, 0x800 ;  /* 0x000008000a0a7836 */ /* 0x000fe20000000000 */
[----:B------:R-:W-:Y:S01]  /*3540*/  PLOP3.LUT P0, PT, PT, PT, PT, 0x8, 0x80 ;  /* 0x000000000080781c */ /* 0x000fe20003f0e170 */
[----:B------:R-:W-:-:S02]  /*3550*/  VIADD R11, R11, 0x800 ;  /* 0x000008000b0b7836 */ /* 0x000fc40000000000 */
[----:B-1----:R-:W-:Y:S01]  /*3560*/  IMAD.MOV.U32 R2, RZ, RZ, R4 ;  /* 0x000000ffff027224 */ /* 0x002fe200078e0004 */
[----:B--2---:R-:W-:-:S04]  /*3570*/  IADD3 R12, PT, PT, R12, R5, R8 ;  /* 0x000000050c0c7210 */ /* 0x004fc80007ffe008 */
[----:B---3--:R-:W-:Y:S01]  /*3580*/  IADD3 R12, PT, PT, R14, R13, R12 ;  /* 0x0000000d0e0c7210 */ /* 0x008fe20007ffe00c */
[----:B------:R-:W-:-:S03]  /*3590*/  IMAD.X R5, RZ, RZ, R3, P1 ;  /* 0x000000ffff057224 */ /* 0x000fc600008e0603 */
[----:B----4-:R-:W-:Y:S01]  /*35a0*/  IADD3 R12, PT, PT, R15, R7, R12 ;  /* 0x000000070f0c7210 */ /* 0x010fe20007ffe00c */
[----:B------:R-:W-:-:S03]  /*35b0*/  IMAD.MOV.U32 R3, RZ, RZ, R5 ;  /* 0x000000ffff037224 */ /* 0x000fc600078e0005 */
[----:B-----5:R-:W-:-:S07]  /*35c0*/  IADD3 R8, PT, PT, R16, R17, R12 ;  /* 0x0000001110087210 */ /* 0x020fce0007ffe00c */
.L_x_55:
[----:B------:R-:W-:Y:S05]  /*35d0*/  BSYNC.RECONVERGENT B2 ;  /* 0x0000000000027941 */ /* 0x000fea0003800200 */
.L_x_54:
        /* <DEDUP_REMOVED lines=10> */
.L_x_47:
[----:B------:R-:W-:Y:S05]  /*3680*/  BSYNC.RECONVERGENT B1 ;  /* 0x0000000000017941 */ /* 0x000fea0003800200 */
.L_x_45:
[----:B------:R-:W0:Y:S01]  /*3690*/  S2R R9, SR_LANEID ;  /* 0x0000000000097919 */ /* 0x000e220000000000 */
[----:B------:R-:W1:Y:S01]  /*36a0*/  SHFL.DOWN PT, R2, R8, 0x1, 0x1f ;  /* 0x08201f0008027f89 */ /* 0x000e6200000e0000 */
[C---:B0-----:R-:W-:Y:S02]  /*36b0*/  ISETP.GT.AND P0, PT, R9.reuse, 0x1e, PT ;  /* 0x0000001e0900780c */ /* 0x041fe40003f04270 */
[C---:B------:R-:W-:Y:S02]  /*36c0*/  ISETP.NE.AND P1, PT, R9.reuse, RZ, PT ;  /* 0x000000ff0900720c */ /* 0x040fe40003f25270 */
        /* <DEDUP_REMOVED lines=37> */
[----:B0-----:R-:W-:-:S07]  /*3920*/  IMAD.IADD R3, R0, 0x1, R9 ;  /* 0x0000000100037824 */ /* 0x001fce00078e0209 */
.L_x_17:
[----:B------:R-:W-:Y:S05]  /*3930*/  BSYNC.RECONVERGENT B0 ;  /* 0x0000000000007941 */ /* 0x000fea0003800200 */
.L_x_1:
[----:B------:R-:W-:Y:S05]  /*3940*/  @P0 EXIT ;  /* 0x000000000000094d */ /* 0x000fea0003800000 */
[----:B-1----:R-:W1:Y:S01]  /*3950*/  LDC.64 R4, c[0x0][0x388] ;  /* 0x0000e200ff047b82 */ /* 0x002e620000000a00 */
[----:B------:R-:W0:Y:S02]  /*3960*/  LDCU UR4, c[0x0][0x398] ;  /* 0x00007300ff0477ac */ /* 0x000e240008000800 */
[----:B0-234-:R-:W-:-:S05]  /*3970*/  VIADD R3, R3, UR4 ;  /* 0x0000000403037c36 */ /* 0x01dfca0008000000 */
[----:B-1----:R-:W-:Y:S01]  /*3980*/  STG.E desc[UR6][R4.64], R3 ;  /* 0x0000000304007986 */ /* 0x002fe2000c101906 */
[----:B------:R-:W-:Y:S05]  /*3990*/  EXIT ;  /* 0x000000000000794d */ /* 0x000fea0003800000 */
.L_x_56:
[----:B------:R-:W-:-:S00]  /*39a0*/  BRA `(.L_x_56) ;  /* 0xfffffffc00fc7947 */ /* 0x000fc0000383ffff */
[----:B------:R-:W-:-:S00]  /*39b0*/  NOP ;  /* 0x0000000000007918 */ /* 0x000fc00000000000 */
        /* <DEDUP_REMOVED lines=12> */
.L_x_239:


//--------------------- .text._ZN3cub18CUB_300001_SM_10006detail6reduce18DeviceReduceKernelINS2_10policy_hubIiyN4cuda3std3__44plusIiEEE10Policy1000EN6thrust24THRUST_300001_SM_1000_NS6detail15normal_iteratorINSD_10device_ptrIiEEEEyS9_iNS7_10__identityEEEvT0_PT3_T1_NS0_13GridEvenShareISN_EET2_T4_ --------------------------
	.section	.text._ZN3cub18CUB_300001_SM_10006detail6reduce18DeviceReduceKernelINS2_10policy_hubIiyN4cuda3std3__44plusIiEEE10Policy1000EN6thrust24THRUST_300001_SM_1000_NS6detail15normal_iteratorINSD_10device_ptrIiEEEEyS9_iNS7_10__identityEEEvT0_PT3_T1_NS0_13GridEvenShareISN_EET2_T4_,"ax",@progbits
	.align	128
        .global         _ZN3cub18CUB_300001_SM_10006detail6reduce18DeviceReduceKernelINS2_10policy_hubIiyN4cuda3std3__44plusIiEEE10Policy1000EN6thrust24THRUST_300001_SM_1000_NS6detail15normal_iteratorINSD_10device_ptrIiEEEEyS9_iNS7_10__identityEEEvT0_PT3_T1_NS0_13GridEvenShareISN_EET2_T4_
        .type           _ZN3cub18CUB_300001_SM_10006detail6reduce18DeviceReduceKernelINS2_10policy_hubIiyN4cuda3std3__44plusIiEEE10Policy1000EN6thrust24THRUST_300001_SM_1000_NS6detail15normal_iteratorINSD_10device_ptrIiEEEEyS9_iNS7_10__identityEEEvT0_PT3_T1_NS0_13GridEvenShareISN_EET2_T4_,@function
        .size           _ZN3cub18CUB_300001_SM_10006detail6reduce18DeviceReduceKernelINS2_10policy_hubIiyN4cuda3std3__44plusIiEEE10Policy1000EN6thrust24THRUST_300001_SM_1000_NS6detail15normal_iteratorINSD_10device_ptrIiEEEEyS9_iNS7_10__identityEEEvT0_PT3_T1_NS0_13GridEvenShareISN_EET2_T4_,(.L_x_240 - _ZN3cub18CUB_300001_SM_10006detail6reduce18DeviceReduceKernelINS2_10policy_hubIiyN4cuda3std3__44plusIiEEE10Policy1000EN6thrust24THRUST_300001_SM_1000_NS6detail15normal_iteratorINSD_10device_ptrIiEEEEyS9_iNS7_10__identityEEEvT0_PT3_T1_NS0_13GridEvenShareISN_EET2_T4_)
        .other          _ZN3cub18CUB_300001_SM_10006detail6reduce18DeviceReduceKernelINS2_10policy_hubIiyN4cuda3std3__44plusIiEEE10Policy1000EN6thrust24THRUST_300001_SM_1000_NS6detail15normal_iteratorINSD_10device_ptrIiEEEEyS9_iNS7_10__identityEEEvT0_PT3_T1_NS0_13GridEvenShareISN_EET2_T4_,@"STO_CUDA_ENTRY STV_DEFAULT"
_ZN3cub18CUB_300001_SM_10006detail6reduce18DeviceReduceKernelINS2_10policy_hubIiyN4cuda3std3__44plusIiEEE10Policy1000EN6thrust24THRUST_300001_SM_1000_NS6detail15normal_iteratorINSD_10device_ptrIiEEEEyS9_iNS7_10__identityEEEvT0_PT3_T1_NS0_13GridEvenShareISN_EET2_T4_:
.text._ZN3cub18CUB_300001_SM_10006detail6reduce18DeviceReduceKernelINS2_10policy_hubIiyN4cuda3std3__44plusIiEEE10Policy1000EN6thrust24THRUST_300001_SM_1000_NS6detail15normal_iteratorINSD_10device_ptrIiEEEEyS9_iNS7_10__identityEEEvT0_PT3_T1_NS0_13GridEvenShareISN_EET2_T4_:
[----:B------:R-:W-:Y:S08]  /*0000*/  LDC R1, c[0x0][0x37c] ;  /* 0x0000df00ff017b82 */ /* 0x000ff00000000800 */
[----:B------:R-:W0:Y:S01]  /*0010*/  S2UR UR16, SR_CTAID.X ;  /* 0x00000000001079c3 */ /* 0x000e220000002500 */
[----:B------:R-:W1:Y:S01]  /*0020*/  LDCU.64 UR8, c[0x0][0x3b8] ;  /* 0x00007700ff0877ac */ /* 0x000e620008000a00 */
[----:B------:R-:W-:Y:S01]  /*0030*/  BSSY.RECONVERGENT B0, `(.L_x_57) ;  /* 0x0000201000007945 */ /* 0x000fe20003800200 */
[----:B------:R-:W2:Y:S01]  /*0040*/  LDCU UR5, c[0x0][0x3c0] ;  /* 0x00007800ff0577ac */ /* 0x000ea20008000800 */
[----:B------:R-:W3:Y:S01]  /*0050*/  LDCU.64 UR14, c[0x0][0x358] ;  /* 0x00006b00ff0e77ac */ /* 0x000ee20008000a00 */
[----:B-1----:R-:W-:-:S02]  /*0060*/  IMAD.U32 R2, RZ, RZ, UR8 ;  /* 0x00000008ff027e24 */ /* 0x002fc4000f8e00ff */
[----:B------:R-:W-:Y:S01]  /*0070*/  IMAD.U32 R3, RZ, RZ, UR9 ;  /* 0x00000009ff037e24 */ /* 0x000fe2000f8e00ff */
[----:B--2---:R-:W-:Y:S02]  /*0080*/  USHF.L.U32 UR5, UR5, 0xc, URZ ;  /* 0x0000000c05057899 */ /* 0x004fe400080006ff */
[----:B0-----:R-:W-:Y:S02]  /*0090*/  USHF.L.U32 UR7, UR16, 0xc, URZ ;  /* 0x0000000c10077899 */ /* 0x001fe400080006ff */
[----:B------:R-:W-:-:S04]  /*00a0*/  USHF.R.S32.HI UR4, URZ, 0x1f, UR5 ;  /* 0x0000001fff047899 */ /* 0x000fc80008011405 */
[----:B------:R-:W-:-:S04]  /*00b0*/  IADD3 R23, P1, PT, R2, -UR7, RZ ;  /* 0x8000000702177c10 */ /* 0x000fc8000ff3e0ff */
[----:B------:R-:W-:Y:S02]  /*00c0*/  ISETP.GT.U32.AND P0, PT, R23, 0xfff, PT ;  /* 0x00000fff1700780c */ /* 0x000fe40003f04070 */
[----:B------:R-:W-:-:S04]  /*00d0*/  IADD3.X R22, PT, PT, R3, -0x1, RZ, P1, !PT ;  /* 0xffffffff03167810 */ /* 0x000fc80000ffe4ff */
[----:B------:R-:W-:-:S13]  /*00e0*/  ISETP.GT.U32.AND.EX P0, PT, R22, RZ, PT, P0 ;  /* 0x000000ff1600720c */ /* 0x000fda0003f04100 */
[----:B---3--:R-:W-:Y:S05]  /*00f0*/  @P0 BRA `(.L_x_58) ;  /* 0x0000000c00ac0947 */ /* 0x008fea0003800000 */
[----:B------:R-:W0:Y:S01]  /*0100*/  S2R R3, SR_TID.X ;  /* 0x0000000000037919 */ /* 0x000e220000002100 */
[----:B------:R-:W-:Y:S01]  /*0110*/  VIADD R0, R2, -UR7 ;  /* 0x8000000702007c36 */ /* 0x000fe20008000000 */
[----:B------:R-:W-:Y:S01]  /*0120*/  BSSY.RECONVERGENT B1, `(.L_x_59) ;  /* 0x000000a000017945 */ /* 0x000fe20003800200 */
[----:B------:R-:W-:-:S03]  /*0130*/  IMAD.MOV.U32 R4, RZ, RZ, RZ ;  /* 0x000000ffff047224 */ /* 0x000fc600078e00ff */
[----:B0-----:R-:W-:Y:S01]  /*0140*/  ISETP.GE.AND P0, PT, R3, R0, PT ;  /* 0x000000000300720c */ /* 0x001fe20003f06270 */
[----:B------:R-:W-:-:S12]  /*0150*/  IMAD.MOV.U32 R5, RZ, RZ, R3 ;  /* 0x000000ffff057224 */ /* 0x000fd800078e0003 */
[----:B------:R-:W-:Y:S05]  /*0160*/  @P0 BRA `(.L_x_60) ;  /* 0x0000000000140947 */ /* 0x000fea0003800000 */
[----:B------:R-:W0:Y:S01]  /*0170*/  LDC.64 R6, c[0x0][0x380] ;  /* 0x0000e000ff067b82 */ /* 0x000e220000000a00 */
[----:B------:R-:W-:-:S04]  /*0180*/  VIADD R5, R3, UR7 ;  /* 0x0000000703057c36 */ /* 0x000fc80008000000 */
[----:B0-----:R-:W-:-:S05]  /*0190*/  IMAD.WIDE.U32 R6, R5, 0x4, R6 ;  /* 0x0000000405067825 */ /* 0x001fca00078e0006 */
[----:B------:R0:W5:Y:S01]  /*01a0*/  LDG.E R4, desc[UR14][R6.64] ;  /* 0x0000000e06047981 */ /* 0x000162000c1e1900 */
[----:B------:R-:W-:-:S07]  /*01b0*/  VIADD R5, R3, 0x100 ;  /* 0x0000010003057836 */ /* 0x000fce0000000000 */
.L_x_60:
[----:B------:R-:W-:Y:S05]  /*01c0*/  BSYNC.RECONVERGENT B1 ;  /* 0x0000000000017941 */ /* 0x000fea0003800200 */
.L_x_59:
[----:B------:R-:W-:Y:S01]  /*01d0*/  ISETP.GE.AND P0, PT, R5, R0, PT ;  /* 0x000000000500720c */ /* 0x000fe20003f06270 */
[----:B------:R-:W-:-:S12]  /*01e0*/  BSSY.RECONVERGENT B1, `(.L_x_61) ;  /* 0x000006c000017945 */ /* 0x000fd80003800200 */
[----:B------:R-:W-:Y:S05]  /*01f0*/  @P0 BRA `(.L_x_62) ;  /* 0x0000000400a80947 */ /* 0x000fea0003800000 */
[----:B0-----:R-:W-:Y:S01]  /*0200*/  LOP3.LUT R7, RZ, R5, RZ, 0x33, !PT ;  /* 0x00000005ff077212 */ /* 0x001fe200078e33ff */
[----:B------:R-:W-:Y:S03]  /*0210*/  BSSY.RECONVERGENT B2, `(.L_x_63) ;  /* 0x0000030000027945 */ /* 0x000fe60003800200 */
[----:B------:R-:W-:-:S04]  /*0220*/  IADD3 R7, PT, PT, R2, -UR7, R7 ;  /* 0x8000000702077c10 */ /* 0x000fc8000fffe007 */
[C---:B------:R-:W-:Y:S02]  /*0230*/  ISETP.GE.U32.AND P1, PT, R7.reuse, 0xf00, PT ;  /* 0x00000f000700780c */ /* 0x040fe40003f26070 */
[----:B------:R-:W-:-:S04]  /*0240*/  LEA.HI R2, R7, 0x1, RZ, 0x18 ;  /* 0x0000000107027811 */ /* 0x000fc800078fc0ff */
[----:B------:R-:W-:-:S04]  /*0250*/  LOP3.LUT R21, R2, 0xf, RZ, 0xc0, !PT ;  /* 0x0000000f02157812 */ /* 0x000fc800078ec0ff */
[----:B------:R-:W-:-:S03]  /*0260*/  ISETP.NE.AND P0, PT, R21, RZ, PT ;  /* 0x000000ff1500720c */ /* 0x000fc60003f05270 */
[----:B------:R-:W-:Y:S10]  /*0270*/  @!P1 BRA `(.L_x_64) ;  /* 0x0000000000a49947 */ /* 0x000ff40003800000 */
[----:B------:R-:W0:Y:S01]  /*0280*/  LDCU.64 UR8, c[0x0][0x380] ;  /* 0x00007000ff0877ac */ /* 0x000e220008000a00 */
[----:B------:R-:W-:Y:S01]  /*0290*/  IMAD.WIDE.U32 R6, R5, 0x4, RZ ;  /* 0x0000000405067825 */ /* 0x000fe200078e00ff */
[----:B------:R-:W-:Y:S01]  /*02a0*/  LOP3.LUT R8, R2, 0x1fffff0, RZ, 0xc0, !PT ;  /* 0x01fffff002087812 */ /* 0x000fe200078ec0ff */
[----:B------:R-:W-:-:S04]  /*02b0*/  UIMAD.WIDE.U32 UR4, UR16, 0x4000, URZ ;  /* 0x00004000100478a5 */ /* 0x000fc8000f8e00ff */
[----:B------:R-:W-:Y:S02]  /*02c0*/  IMAD.MOV R8, RZ, RZ, -R8 ;  /* 0x000000ffff087224 */ /* 0x000fe400078e0a08 */
[----:B------:R-:W-:Y:S02]  /*02d0*/  LOP3.LUT R14, R6, UR4, RZ, 0xfc, !PT ;  /* 0x00000004060e7c12 */ /* 0x000fe4000f8efcff */
[----:B------:R-:W-:Y:S02]  /*02e0*/  LOP3.LUT R7, R7, UR5, RZ, 0xfc, !PT ;  /* 0x0000000507077c12 */ /* 0x000fe4000f8efcff */
[----:B0-----:R-:W-:-:S04]  /*02f0*/  IADD3 R14, P1, PT, R14, UR8, RZ ;  /* 0x000000080e0e7c10 */ /* 0x001fc8000ff3e0ff */
[----:B------:R-:W-:-:S04]  /*0300*/  IADD3 R14, P2, PT, R14, 0x2000, RZ ;  /* 0x000020000e0e7810 */ /* 0x000fc80007f5e0ff */
[----:B------:R-:W-:-:S09]  /*0310*/  IADD3.X R7, PT, PT, RZ, UR9, R7, P2, P1 ;  /* 0x00000009ff077c10 */ /* 0x000fd200097e2407 */
.L_x_65:
[----:B------:R-:W-:-:S05]  /*0320*/  IMAD.MOV.U32 R6, RZ, RZ, R14 ;  /* 0x000000ffff067224 */ /* 0x000fca00078e000e */
[----:B------:R-:W2:Y:S04]  /*0330*/  LDG.E R15, desc[UR14][R6.64+-0x2000] ;  /* 0xffe0000e060f7981 */ /* 0x000ea8000c1e1900 */
[----:B------:R-:W2:Y:S04]  /*0340*/  LDG.E R16, desc[UR14][R6.64+-0x1c00] ;  /* 0xffe4000e06107981 */ /* 0x000ea8000c1e1900 */
[----:B------:R-:W3:Y:S04]  /*0350*/  LDG.E R18, desc[UR14][R6.64+-0x1800] ;  /* 0xffe8000e06127981 */ /* 0x000ee8000c1e1900 */
[----:B------:R-:W3:Y:S04]  /*0360*/  LDG.E R17, desc[UR14][R6.64+-0x1400] ;  /* 0xffec000e06117981 */ /* 0x000ee8000c1e1900 */
[----:B------:R-:W4:Y:S04]  /*0370*/  LDG.E R20, desc[UR14][R6.64+-0x1000] ;  /* 0xfff0000e06147981 */ /* 0x000f28000c1e1900 */
        /* <DEDUP_REMOVED lines=10> */
[----:B------:R0:W4:Y:S01]  /*0420*/  LDG.E R10, desc[UR14][R6.64+0x1c00] ;  /* 0x001c000e060a7981 */ /* 0x000122000c1e1900 */
[----:B------:R-:W-:-:S02]  /*0430*/  VIADD R8, R8, 0x10 ;  /* 0x0000001008087836 */ /* 0x000fc40000000000 */
[----:B------:R-:W-:-:S03]  /*0440*/  VIADD R5, R5, 0x1000 ;  /* 0x0000100005057836 */ /* 0x000fc60000000000 */
[----:B------:R-:W-:Y:S02]  /*0450*/  ISETP.NE.AND P1, PT, R8, RZ, PT ;  /* 0x000000ff0800720c */ /* 0x000fe40003f25270 */
[----:B--2--5:R-:W-:-:S04]  /*0460*/  IADD3 R15, PT, PT, R16, R15, R4 ;  /* 0x0000000f100f7210 */ /* 0x024fc80007ffe004 */
[----:B---3--:R-:W-:-:S04]  /*0470*/  IADD3 R15, PT, PT, R17, R18, R15 ;  /* 0x00000012110f7210 */ /* 0x008fc80007ffe00f */
[----:B----4-:R-:W-:-:S04]  /*0480*/  IADD3 R15, PT, PT, R19, R20, R15 ;  /* 0x00000014130f7210 */ /* 0x010fc80007ffe00f */
[----:B------:R-:W-:-:S04]  /*0490*/  IADD3 R15, PT, PT, R23, R22, R15 ;  /* 0x00000016170f7210 */ /* 0x000fc80007ffe00f */
[----:B------:R-:W-:-:S04]  /*04a0*/  IADD3 R15, PT, PT, R25, R24, R15 ;  /* 0x00000018190f7210 */ /* 0x000fc80007ffe00f */
[----:B------:R-:W-:Y:S02]  /*04b0*/  IADD3 R13, PT, PT, R13, R14, R15 ;  /* 0x0000000e0d0d7210 */ /* 0x000fe40007ffe00f */
[----:B------:R-:W-:-:S05]  /*04c0*/  IADD3 R14, P2, PT, R6, 0x4000, RZ ;  /* 0x00004000060e7810 */ /* 0x000fca0007f5e0ff */
[----:B0-----:R-:W-:Y:S01]  /*04d0*/  IMAD.X R7, RZ, RZ, R7, P2 ;  /* 0x000000ffff077224 */ /* 0x001fe200010e0607 */
[----:B------:R-:W-:-:S04]  /*04e0*/  IADD3 R9, PT, PT, R12, R9, R13 ;  /* 0x000000090c097210 */ /* 0x000fc80007ffe00d */
[----:B------:R-:W-:Y:S01]  /*04f0*/  IADD3 R4, PT, PT, R10, R11, R9 ;  /* 0x0000000b0a047210 */ /* 0x000fe20007ffe009 */
[----:B------:R-:W-:Y:S06]  /*0500*/  @P1 BRA `(.L_x_65) ;  /* 0xfffffffc00841947 */ /* 0x000fec000383ffff */
.L_x_64:
[----:B------:R-:W-:Y:S05]  /*0510*/  BSYNC.RECONVERGENT B2 ;  /* 0x0000000000027941 */ /* 0x000fea0003800200 */
.L_x_63:
[----:B------:R-:W-:Y:S05]  /*0520*/  @!P0 BRA `(.L_x_62) ;  /* 0x0000000000dc8947 */ /* 0x000fea0003800000 */
[----:B------:R-:W-:Y:S01]  /*0530*/  ISETP.GE.U32.AND P0, PT, R21, 0x8, PT ;  /* 0x000000081500780c */ /* 0x000fe20003f06070 */
[----:B------:R-:W-:Y:S01]  /*0540*/  BSSY.RECONVERGENT B2, `(.L_x_66) ;  /* 0x0000016000027945 */ /* 0x000fe20003800200 */
[----:B------:R-:W-:-:S04]  /*0550*/  LOP3.LUT R16, R2, 0x7, RZ, 0xc0, !PT ;  /* 0x0000000702107812 */ /* 0x000fc800078ec0ff */
[----:B------:R-:W-:-:S07]  /*0560*/  ISETP.NE.AND P1, PT, R16, RZ, PT ;  /* 0x000000ff1000720c */ /* 0x000fce0003f25270 */
[----:B------:R-:W-:Y:S06]  /*0570*/  @!P0 BRA `(.L_x_67) ;  /* 0x0000000000488947 */ /* 0x000fec0003800000 */
[----:B------:R-:W0:Y:S01]  /*0580*/  LDCU.64 UR4, c[0x0][0x380] ;  /* 0x00007000ff0477ac */ /* 0x000e220008000a00 */
[----:B------:R-:W-:-:S04]  /*0590*/  IADD3 R7, P0, PT, R5, UR7, RZ ;  /* 0x0000000705077c10 */ /* 0x000fc8000ff1e0ff */
[----:B------:R-:W-:Y:S02]  /*05a0*/  LEA.HI.X.SX32 R8, R5, RZ, 0x1, P0 ;  /* 0x000000ff05087211 */ /* 0x000fe400000f0eff */
[----:B0-----:R-:W-:-:S04]  /*05b0*/  LEA R6, P0, R7, UR4, 0x2 ;  /* 0x0000000407067c11 */ /* 0x001fc8000f8010ff */
[----:B------:R-:W-:-:S05]  /*05c0*/  LEA.HI.X R7, R7, UR5, R8, 0x2, P0 ;  /* 0x0000000507077c11 */ /* 0x000fca00080f1408 */
[----:B------:R-:W2:Y:S04]  /*05d0*/  LDG.E R9, desc[UR14][R6.64] ;  /* 0x0000000e06097981 */ /* 0x000ea8000c1e1900 */
[----:B------:R-:W2:Y:S04]  /*05e0*/  LDG.E R8, desc[UR14][R6.64+0x400] ;  /* 0x0004000e06087981 */ /* 0x000ea8000c1e1900 */
[----:B------:R-:W3:Y:S04]  /*05f0*/  LDG.E R11, desc[UR14][R6.64+0x800] ;  /* 0x0008000e060b7981 */ /* 0x000ee8000c1e1900 */
[----:B------:R-:W3:Y:S04]  /*0600*/  LDG.E R10, desc[UR14][R6.64+0xc00] ;  /* 0x000c000e060a7981 */ /* 0x000ee8000c1e1900 */
[----:B------:R-:W4:Y:S04]  /*0610*/  LDG.E R13, desc[UR14][R6.64+0x1000] ;  /* 0x0010000e060d7981 */ /* 0x000f28000c1e1900 */
[----:B------:R-:W4:Y:S04]  /*0620*/  LDG.E R12, desc[UR14][R6.64+0x1400] ;  /* 0x0014000e060c7981 */ /* 0x000f28000c1e1900 */
[----:B------:R-:W4:Y:S04]  /*0630*/  LDG.E R15, desc[UR14][R6.64+0x1800] ;  /* 0x0018000e060f7981 */ /* 0x000f28000c1e1900 */
[----:B------:R-:W4:Y:S01]  /*0640*/  LDG.E R14, desc[UR14][R6.64+0x1c00] ;  /* 0x001c000e060e7981 */ /* 0x000f22000c1e1900 */
[----:B------:R-:W-:Y:S01]  /*0650*/  VIADD R5, R5, 0x800 ;  /* 0x0000080005057836 */ /* 0x000fe20000000000 */
[----:B--2--5:R-:W-:-:S04]  /*0660*/  IADD3 R8, PT, PT, R8, R9, R4 ;  /* 0x0000000908087210 */ /* 0x024fc80007ffe004 */
[----:B---3--:R-:W-:-:S04]  /*0670*/  IADD3 R8, PT, PT, R10, R11, R8 ;  /* 0x0000000b0a087210 */ /* 0x008fc80007ffe008 */
[----:B----4-:R-:W-:-:S04]  /*0680*/  IADD3 R8, PT, PT, R12, R13, R8 ;  /* 0x0000000d0c087210 */ /* 0x010fc80007ffe008 */
[----:B------:R-:W-:-:S07]  /*0690*/  IADD3 R4, PT, PT, R14, R15, R8 ;  /* 0x0000000f0e047210 */ /* 0x000fce0007ffe008 */
.L_x_67:
[----:B------:R-:W-:Y:S05]  /*06a0*/  BSYNC.RECONVERGENT B2 ;  /* 0x0000000000027941 */ /* 0x000fea0003800200 */
.L_x_66:
        /* <DEDUP_REMOVED lines=14> */
[----:B------:R-:W3:Y:S01]  /*0790*/  LDG.E R10, desc[UR14][R6.64+0xc00] ;  /* 0x000c000e060a7981 */ /* 0x000ee2000c1e1900 */
[----:B------:R-:W-:Y:S01]  /*07a0*/  VIADD R5, R5, 0x400 ;  /* 0x0000040005057836 */ /* 0x000fe20000000000 */
[----:B--2--5:R-:W-:-:S04]  /*07b0*/  IADD3 R4, PT, PT, R8, R9, R4 ;  /* 0x0000000908047210 */ /* 0x024fc80007ffe004 */
[----:B---3--:R-:W-:-:S07]  /*07c0*/  IADD3 R4, PT, PT, R10, R11, R4 ;  /* 0x0000000b0a047210 */ /* 0x008fce0007ffe004 */
.L_x_69:
[----:B------:R-:W-:Y:S05]  /*07d0*/  BSYNC.RECONVERGENT B2 ;  /* 0x0000000000027941 */ /* 0x000fea0003800200 */
.L_x_68:
[----:B------:R-:W-:Y:S05]  /*07e0*/  @!P1 BRA `(.L_x_62) ;  /* 0x00000000002c9947 */ /* 0x000fea0003800000 */
[----:B------:R-:W0:Y:S01]  /*07f0*/  LDC.64 R6, c[0x0][0x380] ;  /* 0x0000e000ff067b82 */ /* 0x000e220000000a00 */
[----:B------:R-:W-:Y:S02]  /*0800*/  IMAD.U32 R9, RZ, RZ, UR16 ;  /* 0x00000010ff097e24 */ /* 0x000fe4000f8e00ff */
[----:B------:R-:W-:Y:S02]  /*0810*/  IMAD.MOV R2, RZ, RZ, -R2 ;  /* 0x000000ffff027224 */ /* 0x000fe400078e0a02 */
[----:B0-----:R-:W-:-:S07]  /*0820*/  IMAD.WIDE.U32 R6, R9, 0x4000, R6 ;  /* 0x0000400009067825 */ /* 0x001fce00078e0006 */
.L_x_70:
[----:B------:R-:W-:-:S06]  /*0830*/  IMAD.WIDE R8, R5, 0x4, R6 ;  /* 0x0000000405087825 */ /* 0x000fcc00078e0206 */
[----:B------:R-:W2:Y:S01]  /*0840*/  LDG.E R9, desc[UR14][R8.64] ;  /* 0x0000000e08097981 */ /* 0x000ea2000c1e1900 */
[----:B------:R-:W-:Y:S02]  /*0850*/  VIADD R2, R2, 0x1 ;  /* 0x0000000102027836 */ /* 0x000fe40000000000 */
[----:B------:R-:W-:-:S03]  /*0860*/  VIADD R5, R5, 0x100 ;  /* 0x0000010005057836 */ /* 0x000fc60000000000 */
[----:B------:R-:W-:Y:S01]  /*0870*/  ISETP.NE.AND P0, PT, R2, RZ, PT ;  /* 0x000000ff0200720c */ /* 0x000fe20003f05270 */
[----:B--2--5:R-:W-:-:S12]  /*0880*/  IMAD.IADD R4, R9, 0x1, R4 ;  /* 0x0000000109047824 */ /* 0x024fd800078e0204 */
[----:B------:R-:W-:Y:S05]  /*0890*/  @P0 BRA `(.L_x_70) ;  /* 0xfffffffc00e40947 */ /* 0x000fea000383ffff */
.L_x_62:
[----:B------:R-:W-:Y:S05]  /*08a0*/  BSYNC.RECONVERGENT B1 ;  /* 0x0000000000017941 */ /* 0x000fea0003800200 */
.L_x_61:
[----:B------:R-:W-:-:S13]  /*08b0*/  ISETP.GE.AND P0, PT, R0, 0x100, PT ;  /* 0x000001000000780c */ /* 0x000fda0003f06270 */
[----:B------:R-:W-:Y:S05]  /*08c0*/  @!P0 BRA `(.L_x_71) ;  /* 0x0000000000ac8947 */ /* 0x000fea0003800000 */
[----:B------:R-:W1:Y:S01]  /*08d0*/  S2R R8, SR_LANEID ;  /* 0x0000000000087919 */ /* 0x000e620000000000 */
[----:B-----5:R-:W2:Y:S01]  /*08e0*/  SHFL.DOWN PT, R0, R4, 0x1, 0x1f ;  /* 0x08201f0004007f89 */ /* 0x020ea200000e0000 */
[C---:B-1----:R-:W-:Y:S02]  /*08f0*/  ISETP.GT.AND P0, PT, R8.reuse, 0x1e, PT ;  /* 0x0000001e0800780c */ /* 0x042fe40003f04270 */
[----:B------:R-:W-:Y:S02]  /*0900*/  ISETP.NE.AND P1, PT, R8, RZ, PT ;  /* 0x000000ff0800720c */ /* 0x000fe40003f25270 */
[----:B--2---:R-:W-:Y:S02]  /*0910*/  SEL R5, R0, RZ, !P0 ;  /* 0x000000ff00057207 */ /* 0x004fe40004000000 */
[----:B------:R-:W-:-:S03]  /*0920*/  ISETP.GT.AND P0, PT, R8, 0x1d, PT ;  /* 0x0000001d0800780c */ /* 0x000fc60003f04270 */
[----:B------:R-:W-:-:S05]  /*0930*/  IMAD.IADD R5, R5, 0x1, R4 ;  /* 0x0000000105057824 */ /* 0x000fca00078e0204 */
[----:B------:R-:W1:Y:S01]  /*0940*/  SHFL.DOWN PT, R0, R5, 0x2, 0x1f ;  /* 0x08401f0005007f89 */ /* 0x000e6200000e0000 */
[----:B0-----:R-:W0:Y:S01]  /*0950*/  @!P1 S2R R6, SR_CgaCtaId ;  /* 0x0000000000069919 */ /* 0x001e220000008800 */
[----:B-1----:R-:W-:Y:S02]  /*0960*/  SEL R0, R0, RZ, !P0 ;  /* 0x000000ff00007207 */ /* 0x002fe40004000000 */
[----:B------:R-:W-:-:S03]  /*0970*/  ISETP.GT.AND P0, PT, R8, 0x1b, PT ;  /* 0x0000001b0800780c */ /* 0x000fc60003f04270 */
[----:B------:R-:W-:Y:S01]  /*0980*/  IMAD.IADD R0, R5, 0x1, R0 ;  /* 0x0000000105007824 */ /* 0x000fe200078e0200 */
[----:B------:R-:W-:-:S04]  /*0990*/  @!P1 MOV R5, 0x400 ;  /* 0x0000040000059802 */ /* 0x000fc80000000f00 */
[----:B------:R-:W1:Y:S01]  /*09a0*/  SHFL.DOWN PT, R2, R0, 0x4, 0x1f ;  /* 0x08801f0000027f89 */ /* 0x000e6200000e0000 */
[----:B0-----:R-:W-:Y:S02]  /*09b0*/  @!P1 LEA R5, R6, R5, 0x18 ;  /* 0x0000000506059211 */ /* 0x001fe400078ec0ff */
[----:B-1----:R-:W-:Y:S02]  /*09c0*/  SEL R7, R2, RZ, !P0 ;  /* 0x000000ff02077207 */ /* 0x002fe40004000000 */
        /* <DEDUP_REMOVED lines=19> */
[----:B--2---:R-:W-:Y:S04]  /*0b00*/  LDS R0, [UR4+0xc] ;  /* 0x00000c04ff007984 */ /* 0x004fe80008000800 */
[----:B------:R-:W0:Y:S04]  /*0b10*/  LDS.128 R4, [UR4+0x10] ;  /* 0x00001004ff047984 */ /* 0x000e280008000c00 */
[----:B------:R-:W1:Y:S01]  /*0b20*/  LDS.64 R2, [UR4+0x20] ;  /* 0x00002004ff027984 */ /* 0x000e620008000a00 */
[----:B0-----:R-:W-:-:S04]  /*0b30*/  IADD3 R0, PT, PT, R4, R0, R9 ;  /* 0x0000000004007210 */ /* 0x001fc80007ffe009 */
[----:B------:R-:W-:-:S04]  /*0b40*/  IADD3 R0, PT, PT, R6, R0, R5 ;  /* 0x0000000006007210 */ /* 0x000fc80007ffe005 */
[----:B-1----:R-:W-:-:S05]  /*0b50*/  IADD3 R0, PT, PT, R2, R0, R7 ;  /* 0x0000000002007210 */ /* 0x002fca0007ffe007 */
[----:B------:R-:W-:Y:S01]  /*0b60*/  IMAD.IADD R9, R0, 0x1, R3 ;  /* 0x0000000100097824 */ /* 0x000fe200078e0203 */
[----:B------:R-:W-:Y:S06]  /*0b70*/  BRA `(.L_x_72) ;  /* 0x0000001400307947 */ /* 0x000fec0003800000 */
.L_x_71:
[----:B------:R-:W-:Y:S01]  /*0b80*/  LOP3.LUT R2, R3, 0x3e0, RZ, 0xc0, !PT ;  /* 0x000003e003027812 */ /* 0x000fe200078ec0ff */
[----:B------:R-:W1:Y:S03]  /*0b90*/  S2R R10, SR_LANEID ;  /* 0x00000000000a7919 */ /* 0x000e660000000000 */
[----:B0-----:R-:W-:Y:S01]  /*0ba0*/  LOP3.LUT R7, RZ, R2, RZ, 0x33, !PT ;  /* 0x00000002ff077212 */ /* 0x001fe200078e33ff */
[----:B------:R-:W-:-:S04]  /*0bb0*/  VIADD R5, R2, 0x20 ;  /* 0x0000002002057836 */ /* 0x000fc80000000000 */
[----:B------:R-:W-:Y:S01]  /*0bc0*/  IMAD.IADD R7, R0, 0x1, R7 ;  /* 0x0000000100077824 */ /* 0x000fe200078e0207 */
[----:B------:R-:W-:-:S04]  /*0bd0*/  ISETP.GT.AND P0, PT, R5, R0, PT ;  /* 0x000000000500720c */ /* 0x000fc80003f04270 */
[----:B------:R-:W-:-:S05]  /*0be0*/  SEL R7, R7, 0x1f, P0 ;  /* 0x0000001f07077807 */ /* 0x000fca0000000000 */
[----:B-----5:R-:W0:Y:S01]  /*0bf0*/  SHFL.DOWN PT, R2, R4, 0x1, R7 ;  /* 0x0820000004027989 */ /* 0x020e2200000e0007 */
[CC--:B-1----:R-:W-:Y:S01]  /*0c00*/  ISETP.GE.AND P0, PT, R10.reuse, R7.reuse, PT ;  /* 0x000000070a00720c */ /* 0x0c2fe20003f06270 */
[C---:B------:R-:W-:Y:S01]  /*0c10*/  VIADD R6, R10.reuse, 0x2 ;  /* 0x000000020a067836 */ /* 0x040fe20000000000 */
[C---:B------:R-:W-:Y:S01]  /*0c20*/  ISETP.NE.AND P1, PT, R10.reuse, RZ, PT ;  /* 0x000000ff0a00720c */ /* 0x040fe20003f25270 */
[----:B------:R-:W-:Y:S01]  /*0c30*/  VIADD R8, R10, 0x4 ;  /* 0x000000040a087836 */ /* 0x000fe20000000000 */
[----:B0-----:R-:W-:Y:S02]  /*0c40*/  SEL R5, R2, RZ, !P0 ;  /* 0x000000ff02057207 */ /* 0x001fe40004000000 */
        /* <DEDUP_REMOVED lines=35> */
[----:B------:R-:W0:Y:S04]  /*0e80*/  LDS.128 R4, [UR4+0x10] ;  /* 0x00001004ff047984 */ /* 0x000e280008000c00 */
[----:B------:R-:W2:Y:S04]  /*0e90*/  LDS R2, [UR4+0xc] ;  /* 0x00000c04ff027984 */ /* 0x000ea80008000800 */
[----:B------:R-:W3:Y:S01]  /*0ea0*/  LDS.64 R10, [UR4+0x20] ;  /* 0x00002004ff0a7984 */ /* 0x000ee20008000a00 */
[----:B0-----:R-:W-:Y:S02]  /*0eb0*/  SEL R4, R4, RZ, P2 ;  /* 0x000000ff04047207 */ /* 0x001fe40001000000 */
[----:B------:R-:W-:-:S02]  /*0ec0*/  ISETP.GT.AND P2, PT, R0, 0x60, PT ;  /* 0x000000600000780c */ /* 0x000fc40003f44270 */
[----:B--2---:R-:W-:Y:S02]  /*0ed0*/  SEL R2, R2, RZ, P1 ;  /* 0x000000ff02027207 */ /* 0x004fe40000800000 */
        /* <DEDUP_REMOVED lines=8> */
[----:B---3--:R-:W-:Y:S02]  /*0f60*/  SEL R10, R10, RZ, P2 ;  /* 0x000000ff0a0a7207 */ /* 0x008fe40001000000 */
[----:B------:R-:W-:Y:S02]  /*0f70*/  SEL R11, R11, RZ, P3 ;  /* 0x000000ff0b0b7207 */ /* 0x000fe40001800000 */
[----:B------:R-:W-:-:S05]  /*0f80*/  IADD3 R2, PT, PT, R10, R2, R7 ;  /* 0x000000020a027210 */ /* 0x000fca0007ffe007 */
[----:B-1----:R-:W-:Y:S01]  /*0f90*/  IMAD.IADD R9, R2, 0x1, R11 ;  /* 0x0000000102097824 */ /* 0x002fe200078e020b */
[----:B------:R-:W-:Y:S06]  /*0fa0*/  BRA `(.L_x_72) ;  /* 0x0000001000247947 */ /* 0x000fec0003800000 */
.L_x_58:
[----:B------:R-:W0:Y:S01]  /*0fb0*/  S2R R0, SR_TID.X ;  /* 0x0000000000007919 */ /* 0x000e220000002100 */
[----:B------:R-:W1:Y:S01]  /*0fc0*/  LDC.64 R4, c[0x0][0x380] ;  /* 0x0000e000ff047b82 */ /* 0x000e620000000a00 */
[----:B0-----:R-:W-:-:S04]  /*0fd0*/  VIADD R7, R0, UR7 ;  /* 0x0000000700077c36 */ /* 0x001fc80008000000 */
[----:B-1----:R-:W-:-:S05]  /*0fe0*/  IMAD.WIDE.U32 R4, R7, 0x4, R4 ;  /* 0x0000000407047825 */ /* 0x002fca00078e0004 */
[----:B------:R-:W2:Y:S04]  /*0ff0*/  LDG.E R6, desc[UR14][R4.64] ;  /* 0x0000000e04067981 */ /* 0x000ea8000c1e1900 */
[----:B------:R-:W2:Y:S04]  /*1000*/  LDG.E R7, desc[UR14][R4.64+0x400] ;  /* 0x0004000e04077981 */ /* 0x000ea8000c1e1900 */
[----:B------:R-:W2:Y:S04]  /*1010*/  LDG.E R8, desc[UR14][R4.64+0x800] ;  /* 0x0008000e04087981 */ /* 0x000ea8000c1e1900 */
[----:B------:R-:W3:Y:S04]  /*1020*/  LDG.E R9, desc[UR14][R4.64+0xc00] ;  /* 0x000c000e04097981 */ /* 0x000ee8000c1e1900 */
[----:B------:R-:W3:Y:S04]  /*1030*/  LDG.E R10, desc[UR14][R4.64+0x1000] ;  /* 0x0010000e040a7981 */ /* 0x000ee8000c1e1900 */
[----:B------:R-:W4:Y:S04]  /*1040*/  LDG.E R11, desc[UR14][R4.64+0x1400] ;  /* 0x0014000e040b7981 */ /* 0x000f28000c1e1900 */
[----:B------:R-:W4:Y:S04]  /*1050*/  LDG.E R12, desc[UR14][R4.64+0x1800] ;  /* 0x0018000e040c7981 */ /* 0x000f28000c1e1900 */
[----:B------:R-:W5:Y:S04]  /*1060*/  LDG.E R13, desc[UR14][R4.64+0x1c00] ;  /* 0x001c000e040d7981 */ /* 0x000f68000c1e1900 */
[----:B------:R-:W5:Y:S04]  /*1070*/  LDG.E R14, desc[UR14][R4.64+0x2000] ;  /* 0x0020000e040e7981 */ /* 0x000f68000c1e1900 */
[----:B------:R-:W5:Y:S04]  /*1080*/  LDG.E R15, desc[UR14][R4.64+0x2400] ;  /* 0x0024000e040f7981 */ /* 0x000f68000c1e1900 */
[----:B------:R-:W5:Y:S04]  /*1090*/  LDG.E R16, desc[UR14][R4.64+0x2800] ;  /* 0x0028000e04107981 */ /* 0x000f68000c1e1900 */
[----:B------:R-:W5:Y:S04]  /*10a0*/  LDG.E R17, desc[UR14][R4.64+0x2c00] ;  /* 0x002c000e04117981 */ /* 0x000f68000c1e1900 */
[----:B------:R-:W5:Y:S04]  /*10b0*/  LDG.E R18, desc[UR14][R4.64+0x3000] ;  /* 0x0030000e04127981 */ /* 0x000f68000c1e1900 */
[----:B------:R-:W5:Y:S04]  /*10c0*/  LDG.E R19, desc[UR14][R4.64+0x3400] ;  /* 0x0034000e04137981 */ /* 0x000f68000c1e1900 */
[----:B------:R-:W5:Y:S04]  /*10d0*/  LDG.E R20, desc[UR14][R4.64+0x3800] ;  /* 0x0038000e04147981 */ /* 0x000f68000c1e1900 */
[----:B------:R-:W5:Y:S01]  /*10e0*/  LDG.E R21, desc[UR14][R4.64+0x3c00] ;  /* 0x003c000e04157981 */ /* 0x000f62000c1e1900 */
[----:B------:R-:W-:-:S04]  /*10f0*/  ISETP.GE.U32.AND P0, PT, R23, UR5, PT ;  /* 0x0000000517007c0c */ /* 0x000fc8000bf06070 */
[----:B------:R-:W-:Y:S02]  /*1100*/  ISETP.GE.U32.AND.EX P0, PT, R22, UR4, PT, P0 ;  /* 0x0000000416007c0c */ /* 0x000fe4000bf06100 */
[----:B--2---:R-:W-:-:S04]  /*1110*/  IADD3 R6, PT, PT, R8, R7, R6 ;  /* 0x0000000708067210 */ /* 0x004fc80007ffe006 */
[----:B---3--:R-:W-:-:S04]  /*1120*/  IADD3 R6, PT, PT, R10, R9, R6 ;  /* 0x000000090a067210 */ /* 0x008fc80007ffe006 */
[----:B----4-:R-:W-:-:S04]  /*1130*/  IADD3 R6, PT, PT, R12, R11, R6 ;  /* 0x0000000b0c067210 */ /* 0x010fc80007ffe006 */
[----:B-----5:R-:W-:-:S04]  /*1140*/  IADD3 R6, PT, PT, R14, R13, R6 ;  /* 0x0000000d0e067210 */ /* 0x020fc80007ffe006 */
[----:B------:R-:W-:-:S04]  /*1150*/  IADD3 R6, PT, PT, R16, R15, R6 ;  /* 0x0000000f10067210 */ /* 0x000fc80007ffe006 */
[----:B------:R-:W-:-:S04]  /*1160*/  IADD3 R6, PT, PT, R18, R17, R6 ;  /* 0x0000001112067210 */ /* 0x000fc80007ffe006 */
[----:B------:R-:W-:-:S05]  /*1170*/  IADD3 R6, PT, PT, R20, R19, R6 ;  /* 0x0000001314067210 */ /* 0x000fca0007ffe006 */
[----:B------:R-:W-:Y:S01]  /*1180*/  IMAD.IADD R8, R21, 0x1, R6 ;  /* 0x0000000115087824 */ /* 0x000fe200078e0206 */
[----:B------:R-:W-:Y:S06]  /*1190*/  @!P0 BRA `(.L_x_73) ;  /* 0x0000000c00008947 */ /* 0x000fec0003800000 */
[----:B------:R-:W-:Y:S01]  /*11a0*/  UIADD3 UR8, UP0, UPT, UR5, UR7, URZ ;  /* 0x0000000705087290 */ /* 0x000fe2000ff1e0ff */
[----:B------:R-:W-:Y:S01]  /*11b0*/  IADD3 R20, P1, PT, R2, -0x1000, RZ ;  /* 0xfffff00002147810 */ /* 0x000fe20007f3e0ff */
[----:B------:R-:W0:Y:S01]  /*11c0*/  LDCU.64 UR12, c[0x0][0x380] ;  /* 0x00007000ff0c77ac */ /* 0x000e220008000a00 */
[----:B------:R-:W-:Y:S02]  /*11d0*/  LOP3.LUT R5, RZ, R0, RZ, 0x33, !PT ;  /* 0x00000000ff057212 */ /* 0x000fe400078e33ff */
[----:B------:R-:W-:Y:S01]  /*11e0*/  IADD3.X R9, PT, PT, R3, -0x1, RZ, P1, !PT ;  /* 0xffffffff03097810 */ /* 0x000fe20000ffe4ff */
[----:B------:R-:W-:Y:S01]  /*11f0*/  UIADD3.X UR9, UPT, UPT, URZ, UR4, URZ, UP0, !UPT ;  /* 0x00000004ff097290 */ /* 0x000fe200087fe4ff */
[----:B------:R-:W-:Y:S01]  /*1200*/  ISETP.LT.U32.AND P0, PT, R20, UR8, PT ;  /* 0x0000000814007c0c */ /* 0x000fe2000bf01070 */
[----:B------:R-:W-:Y:S01]  /*1210*/  UMOV UR6, UR5 ;  /* 0x0000000500067c82 */ /* 0x000fe20008000000 */
[----:B------:R-:W-:Y:S01]  /*1220*/  IADD3 R11, P2, PT, R0, UR8, RZ ;  /* 0x00000008000b7c10 */ /* 0x000fe2000ff5e0ff */
[----:B------:R-:W-:Y:S01]  /*1230*/  UMOV UR4, URZ ;  /* 0x000000ff00047c82 */ /* 0x000fe20008000000 */
[----:B------:R-:W-:Y:S01]  /*1240*/  IADD3 R5, PT, PT, R2, -UR5, R5 ;  /* 0x8000000502057c10 */ /* 0x000fe2000fffe005 */
[----:B------:R-:W-:Y:S01]  /*1250*/  IMAD.U32 R10, RZ, RZ, UR9 ;  /* 0x00000009ff0a7e24 */ /* 0x000fe2000f8e00ff */
[----:B------:R-:W-:Y:S01]  /*1260*/  UMOV UR10, UR8 ;  /* 0x00000008000a7c82 */ /* 0x000fe20008000000 */
[----:B------:R-:W-:-:S02]  /*1270*/  IMAD.X R4, RZ, RZ, UR9, P2 ;  /* 0x00000009ff047e24 */ /* 0x000fc400090e06ff */
[----:B------:R-:W-:Y:S01]  /*1280*/  VIADD R7, R5, -UR7 ;  /* 0x8000000705077c36 */ /* 0x000fe20008000000 */
[----:B------:R-:W-:Y:S01]  /*1290*/  ISETP.GT.U32.AND.EX P0, PT, R10, R9, PT, P0 ;  /* 0x000000090a00720c */ /* 0x000fe20003f04100 */
[----:B------:R-:W-:Y:S01]  /*12a0*/  UMOV UR7, UR9 ;  /* 0x0000000900077c82 */ /* 0x000fe20008000000 */
[----:B0-----:R-:W-:-:S04]  /*12b0*/  LEA R6, P1, R11, UR12, 0x2 ;  /* 0x0000000c0b067c11 */ /* 0x001fc8000f8210ff */
[----:B------:R-:W-:Y:S02]  /*12c0*/  IADD3 R6, P2, PT, R6, 0x2000, RZ ;  /* 0x0000200006067810 */ /* 0x000fe40007f5e0ff */
[----:B------:R-:W-:-:S05]  /*12d0*/  LEA.HI.X R11, R11, UR13, R4, 0x2, P1 ;  /* 0x0000000d0b0b7c11 */ /* 0x000fca00088f1404 */
[----:B------:R-:W-:Y:S01]  /*12e0*/  IMAD.X R11, RZ, RZ, R11, P2 ;  /* 0x000000ffff0b7224 */ /* 0x000fe200010e060b */
[----:B------:R-:W-:Y:S06]  /*12f0*/  @P0 BRA `(.L_x_74) ;  /* 0x0000000000d40947 */ /* 0x000fec0003800000 */
[----:B------:R-:W0:Y:S01]  /*1300*/  LDC.64 R2, c[0x0][0x3b8] ;  /* 0x0000ee00ff027b82 */ /* 0x000e220000000a00 */
[----:B------:R-:W1:Y:S01]  /*1310*/  LDCU.64 UR12, c[0x0][0x380] ;  /* 0x00007000ff0c77ac */ /* 0x000e620008000a00 */
[----:B------:R-:W-:Y:S01]  /*1320*/  NOP ;  /* 0x0000000000007918 */ /* 0x000fe20000000000 */
.L_x_75:
[----:B------:R-:W-:-:S05]  /*1330*/  IADD3 R5, P0, PT, R0, UR8, RZ ;  /* 0x0000000800057c10 */ /* 0x000fca000ff1e0ff */
[----:B------:R-:W-:Y:S01]  /*1340*/  IMAD.X R10, RZ, RZ, UR9, P0 ;  /* 0x00000009ff0a7e24 */ /* 0x000fe200080e06ff */
[----:B-1----:R-:W-:-:S04]  /*1350*/  LEA R4, P0, R5, UR12, 0x2 ;  /* 0x0000000c05047c11 */ /* 0x002fc8000f8010ff */
[----:B------:R-:W-:-:S05]  /*1360*/  LEA.HI.X R5, R5, UR13, R10, 0x2, P0 ;  /* 0x0000000d05057c11 */ /* 0x000fca00080f140a */
        /* <DEDUP_REMOVED lines=15> */
[----:B------:R1:W5:Y:S01]  /*1460*/  LDG.E R21, desc[UR14][R4.64+0x3c00] ;  /* 0x003c000e04157981 */ /* 0x000362000c1e1900 */
[----:B------:R-:W-:-:S02]  /*1470*/  USHF.R.S32.HI UR11, URZ, 0x1f, UR5 ;  /* 0x0000001fff0b7899 */ /* 0x000fc40008011405 */
[----:B------:R-:W-:-:S04]  /*1480*/  UIADD3 UR6, UP0, UPT, UR5, UR10, URZ ;  /* 0x0000000a05067290 */ /* 0x000fc8000ff1e0ff */
[----:B------:R-:W-:Y:S01]  /*1490*/  UIADD3.X UR7, UPT, UPT, UR11, UR7, URZ, UP0, !UPT ;  /* 0x000000070b077290 */ /* 0x000fe200087fe4ff */
[----:B--2---:R-:W-:Y:S02]  /*14a0*/  IADD3 R22, PT, PT, R22, R23, R8 ;  /* 0x0000001716167210 */ /* 0x004fe40007ffe008 */
[----:B0-----:R-:W-:-:S04]  /*14b0*/  IADD3 R8, P1, PT, R2, -UR8, RZ ;  /* 0x8000000802087c10 */ /* 0x001fc8000ff3e0ff */
[----:B------:R-:W-:Y:S02]  /*14c0*/  ISETP.GE.U32.AND P0, PT, R8, UR5, PT ;  /* 0x0000000508007c0c */ /* 0x000fe4000bf06070 */
[----:B---3--:R-:W-:Y:S02]  /*14d0*/  IADD3 R22, PT, PT, R25, R24, R22 ;  /* 0x0000001819167210 */ /* 0x008fe40007ffe016 */
[----:B-1----:R-:W-:-:S04]  /*14e0*/  IADD3.X R4, PT, PT, R3, ~UR9, RZ, P1, !PT ;  /* 0x8000000903047c10 */ /* 0x002fc80008ffe4ff */
[----:B------:R-:W-:Y:S02]  /*14f0*/  ISETP.GE.U32.AND.EX P0, PT, R4, UR11, PT, P0 ;  /* 0x0000000b04007c0c */ /* 0x000fe4000bf06100 */
[----:B----4-:R-:W-:-:S04]  /*1500*/  IADD3 R22, PT, PT, R27, R26, R22 ;  /* 0x0000001a1b167210 */ /* 0x010fc80007ffe016 */
[----:B-----5:R-:W-:-:S04]  /*1510*/  IADD3 R18, PT, PT, R19, R18, R22 ;  /* 0x0000001213127210 */ /* 0x020fc80007ffe016 */
[----:B------:R-:W-:-:S04]  /*1520*/  IADD3 R10, PT, PT, R10, R15, R18 ;  /* 0x0000000f0a0a7210 */ /* 0x000fc80007ffe012 */
[----:B------:R-:W-:-:S04]  /*1530*/  IADD3 R10, PT, PT, R16, R17, R10 ;  /* 0x00000011100a7210 */ /* 0x000fc80007ffe00a */
[----:B------:R-:W-:-:S04]  /*1540*/  IADD3 R10, PT, PT, R13, R14, R10 ;  /* 0x0000000e0d0a7210 */ /* 0x000fc80007ffe00a */
[----:B------:R-:W-:Y:S01]  /*1550*/  IADD3 R8, PT, PT, R21, R12, R10 ;  /* 0x0000000c15087210 */ /* 0x000fe20007ffe00a */
[----:B------:R-:W-:Y:S06]  /*1560*/  @!P0 BRA `(.L_x_73) ;  /* 0x00000008000c8947 */ /* 0x000fec0003800000 */
[----:B------:R-:W-:Y:S02]  /*1570*/  UIADD3 UR8, UP0, UPT, UR5, UR8, URZ ;  /* 0x0000000805087290 */ /* 0x000fe4000ff1e0ff */
[----:B------:R-:W-:Y:S01]  /*1580*/  IMAD.U32 R5, RZ, RZ, UR5 ;  /* 0x00000005ff057e24 */ /* 0x000fe2000f8e00ff */
[----:B------:R-:W-:Y:S01]  /*1590*/  UIADD3 UR4, UPT, UPT, UR4, 0x1, URZ ;  /* 0x0000000104047890 */ /* 0x000fe2000fffe0ff */
[----:B------:R-:W-:Y:S01]  /*15a0*/  IMAD.MOV.U32 R10, RZ, RZ, R6 ;  /* 0x000000ffff0a7224 */ /* 0x000fe200078e0006 */
[----:B------:R-:W-:Y:S01]  /*15b0*/  UIADD3.X UR9, UPT, UPT, UR11, UR9, URZ, UP0, !UPT ;  /* 0x000000090b097290 */ /* 0x000fe200087fe4ff */
[----:B------:R-:W-:Y:S01]  /*15c0*/  VIADD R7, R7, -UR5 ;  /* 0x8000000507077c36 */ /* 0x000fe20008000000 */
[----:B------:R-:W-:Y:S01]  /*15d0*/  ISETP.LT.U32.AND P0, PT, R20, UR8, PT ;  /* 0x0000000814007c0c */ /* 0x000fe2000bf01070 */
[----:B------:R-:W-:Y:S01]  /*15e0*/  IMAD.WIDE R10, R5, 0x4, R10 ;  /* 0x00000004050a7825 */ /* 0x000fe200078e020a */
[----:B------:R-:W-:-:S03]  /*15f0*/  UMOV UR10, UR6 ;  /* 0x00000006000a7c82 */ /* 0x000fc60008000000 */
[----:B------:R-:W-:Y:S02]  /*1600*/  IMAD.U32 R4, RZ, RZ, UR9 ;  /* 0x00000009ff047e24 */ /* 0x000fe4000f8e00ff */
[----:B------:R-:W-:-:S03]  /*1610*/  IMAD.MOV.U32 R6, RZ, RZ, R10 ;  /* 0x000000ffff067224 */ /* 0x000fc600078e000a */
[----:B------:R-:W-:-:S13]  /*1620*/  ISETP.GT.U32.AND.EX P0, PT, R4, R9, PT, P0 ;  /* 0x000000090400720c */ /* 0x000fda0003f04100 */
[----:B------:R-:W-:Y:S05]  /*1630*/  @!P0 BRA `(.L_x_75) ;  /* 0xfffffffc003c8947 */ /* 0x000fea000383ffff */
[----:B------:R-:W-:-:S05]  /*1640*/  UMOV UR6, UR5 ;  /* 0x0000000500067c82 */ /* 0x000fca0008000000 */
.L_x_74:
[C---:B------:R-:W-:Y:S01]  /*1650*/  VIADD R5, R2.reuse, -UR8 ;  /* 0x8000000802057c36 */ /* 0x040fe20008000000 */
[----:B------:R-:W-:Y:S01]  /*1660*/  ISETP.LE.U32.AND P1, PT, R2, UR8, PT ;  /* 0x0000000802007c0c */ /* 0x000fe2000bf23070 */
[----:B------:R-:W-:Y:S01]  /*1670*/  IMAD.U32 R4, RZ, RZ, UR9 ;  /* 0x00000009ff047e24 */ /* 0x000fe2000f8e00ff */
[----:B------:R-:W-:Y:S02]  /*1680*/  BSSY.RECONVERGENT B1, `(.L_x_73) ;  /* 0x0000071000017945 */ /* 0x000fe40003800200 */
[----:B------:R-:W-:-:S04]  /*1690*/  ISETP.GE.AND P0, PT, R0, R5, PT ;  /* 0x000000050000720c */ /* 0x000fc80003f06270 */
[----:B------:R-:W-:-:S13]  /*16a0*/  ISETP.GE.U32.OR.EX P0, PT, R4, R3, P0, P1 ;  /* 0x000000030400720c */ /* 0x000fda0000706510 */
[----:B------:R-:W-:Y:S05]  /*16b0*/  @P0 BRA `(.L_x_76) ;  /* 0x0000000400b40947 */ /* 0x000fea0003800000 */
[----:B------:R-:W0:Y:S01]  /*16c0*/  LDC R4, c[0x0][0x3c0] ;  /* 0x0000f000ff047b82 */ /* 0x000e220000000800 */
[----:B------:R-:W-:Y:S01]  /*16d0*/  USHF.L.U32 UR5, UR16, 0xc, URZ ;  /* 0x0000000c10057899 */ /* 0x000fe200080006ff */
[----:B------:R-:W-:Y:S01]  /*16e0*/  LOP3.LUT R3, RZ, R0, RZ, 0x33, !PT ;  /* 0x00000000ff037212 */ /* 0x000fe200078e33ff */
[----:B------:R-:W-:Y:S02]  /*16f0*/  BSSY.RECONVERGENT B2, `(.L_x_77) ;  /* 0x000002e000027945 */ /* 0x000fe40003800200 */
[----:B------:R-:W-:-:S06]  /*1700*/  UIADD3 UR5, UPT, UPT, UR5, UR6, URZ ;  /* 0x0000000605057290 */ /* 0x000fcc000fffe0ff */
[----:B------:R-:W-:Y:S01]  /*1710*/  IADD3 R2, PT, PT, R2, -UR5, R3 ;  /* 0x8000000502027c10 */ /* 0x000fe2000fffe003 */
[----:B0-----:R-:W-:-:S04]  /*1720*/  IMAD R3, R4, UR4, RZ ;  /* 0x0000000404037c24 */ /* 0x001fc8000f8e02ff */
[----:B------:R-:W-:-:S05]  /*1730*/  IMAD R2, R3, -0x1000, R2 ;  /* 0xfffff00003027824 */ /* 0x000fca00078e0202 */
[C---:B------:R-:W-:Y:S02]  /*1740*/  ISETP.GE.U32.AND P0, PT, R2.reuse, 0xf00, PT ;  /* 0x00000f000200780c */ /* 0x040fe40003f06070 */
[----:B------:R-:W-:Y:S01]  /*1750*/  LEA.HI R20, R2, 0x1, RZ, 0x18 ;  /* 0x0000000102147811 */ /* 0x000fe200078fc0ff */
[----:B------:R-:W-:-:S03]  /*1760*/  IMAD.MOV.U32 R2, RZ, RZ, R0 ;  /* 0x000000ffff027224 */ /* 0x000fc600078e0000 */
[----:B------:R-:W-:-:S04]  /*1770*/  LOP3.LUT R21, R20, 0xf, RZ, 0xc0, !PT ;  /* 0x0000000f14157812 */ /* 0x000fc800078ec0ff */
[----:B------:R-:W-:-:S03]  /*1780*/  ISETP.NE.AND P1, PT, R21, RZ, PT ;  /* 0x000000ff1500720c */ /* 0x000fc60003f25270 */
[----:B------:R-:W-:Y:S10]  /*1790*/  @!P0 BRA `(.L_x_78) ;  /* 0x00000000008c8947 */ /* 0x000ff40003800000 */
[----:B------:R-:W-:-:S04]  /*17a0*/  LEA.HI R2, R7, 0x1, RZ, 0x18 ;  /* 0x0000000107027811 */ /* 0x000fc800078fc0ff */
[----:B------:R-:W-:Y:S01]  /*17b0*/  LOP3.LUT R3, R2, 0x1fffff0, RZ, 0xc0, !PT ;  /* 0x01fffff002037812 */ /* 0x000fe200078ec0ff */
[----:B------:R-:W-:-:S04]  /*17c0*/  IMAD.MOV.U32 R2, RZ, RZ, R0 ;  /* 0x000000ffff027224 */ /* 0x000fc800078e0000 */
[----:B------:R-:W-:-:S07]  /*17d0*/  IMAD.MOV R3, RZ, RZ, -R3 ;  /* 0x000000ffff037224 */ /* 0x000fce00078e0a03 */
.L_x_79:
[----:B------:R-:W-:-:S05]  /*17e0*/  IMAD.MOV.U32 R10, RZ, RZ, R6 ;  /* 0x000000ffff0a7224 */ /* 0x000fca00078e0006 */
        /* <DEDUP_REMOVED lines=16> */
[----:B------:R-:W-:-:S02]  /*18f0*/  VIADD R3, R3, 0x10 ;  /* 0x0000001003037836 */ /* 0x000fc40000000000 */
[----:B------:R-:W-:-:S03]  /*1900*/  VIADD R2, R2, 0x1000 ;  /* 0x0000100002027836 */ /* 0x000fc60000000000 */
[----:B------:R-:W-:Y:S02]  /*1910*/  ISETP.NE.AND P0, PT, R3, RZ, PT ;  /* 0x000000ff0300720c */ /* 0x000fe40003f05270 */
[----:B--2---:R-:W-:-:S04]  /*1920*/  IADD3 R14, PT, PT, R14, R15, R8 ;  /* 0x0000000f0e0e7210 */ /* 0x004fc80007ffe008 */
[----:B---3--:R-:W-:-:S04]  /*1930*/  IADD3 R14, PT, PT, R16, R17, R14 ;  /* 0x00000011100e7210 */ /* 0x008fc80007ffe00e */
[----:B----4-:R-:W-:-:S04]  /*1940*/  IADD3 R14, PT, PT, R18, R19, R14 ;  /* 0x00000013120e7210 */ /* 0x010fc80007ffe00e */
[----:B-----5:R-:W-:-:S04]  /*1950*/  IADD3 R14, PT, PT, R22, R23, R14 ;  /* 0x00000017160e7210 */ /* 0x020fc80007ffe00e */
[----:B------:R-:W-:-:S04]  /*1960*/  IADD3 R14, PT, PT, R24, R25, R14 ;  /* 0x00000019180e7210 */ /* 0x000fc80007ffe00e */
[----:B------:R-:W-:Y:S02]  /*1970*/  IADD3 R13, PT, PT, R6, R13, R14 ;  /* 0x0000000d060d7210 */ /* 0x000fe40007ffe00e */
[----:B------:R-:W-:-:S05]  /*1980*/  IADD3 R6, P2, PT, R10, 0x4000, RZ ;  /* 0x000040000a067810 */ /* 0x000fca0007f5e0ff */
[----:B0-----:R-:W-:Y:S01]  /*1990*/  IMAD.X R11, RZ, RZ, R11, P2 ;  /* 0x000000ffff0b7224 */ /* 0x001fe200010e060b */
[----:B------:R-:W-:-:S04]  /*19a0*/  IADD3 R9, PT, PT, R12, R9, R13 ;  /* 0x000000090c097210 */ /* 0x000fc80007ffe00d */
[----:B------:R-:W-:Y:S01]  /*19b0*/  IADD3 R8, PT, PT, R5, R4, R9 ;  /* 0x0000000405087210 */ /* 0x000fe20007ffe009 */
[----:B------:R-:W-:Y:S06]  /*19c0*/  @P0 BRA `(.L_x_79) ;  /* 0xfffffffc00840947 */ /* 0x000fec000383ffff */
.L_x_78:
[----:B------:R-:W-:Y:S05]  /*19d0*/  BSYNC.RECONVERGENT B2 ;  /* 0x0000000000027941 */ /* 0x000fea0003800200 */
.L_x_77:
[----:B------:R-:W-:Y:S05]  /*19e0*/  @!P1 BRA `(.L_x_76) ;  /* 0x0000000000e89947 */ /* 0x000fea0003800000 */
[----:B------:R-:W-:Y:S01]  /*19f0*/  ISETP.GE.U32.AND P0, PT, R21, 0x8, PT ;  /* 0x000000081500780c */ /* 0x000fe20003f06070 */
[----:B------:R-:W-:Y:S01]  /*1a00*/  BSSY.RECONVERGENT B2, `(.L_x_80) ;  /* 0x0000015000027945 */ /* 0x000fe20003800200 */
[----:B------:R-:W-:-:S04]  /*1a10*/  LOP3.LUT R15, R20, 0x7, RZ, 0xc0, !PT ;  /* 0x00000007140f7812 */ /* 0x000fc800078ec0ff */
[----:B------:R-:W-:-:S07]  /*1a20*/  ISETP.NE.AND P1, PT, R15, RZ, PT ;  /* 0x000000ff0f00720c */ /* 0x000fce0003f25270 */
[----:B------:R-:W-:Y:S06]  /*1a30*/  @!P0 BRA `(.L_x_81) ;  /* 0x0000000000448947 */ /* 0x000fec0003800000 */
[----:B------:R-:W-:-:S05]  /*1a40*/  IADD3 R3, P0, PT, R2, UR8, RZ ;  /* 0x0000000802037c10 */ /* 0x000fca000ff1e0ff */
[----:B------:R-:W-:Y:S01]  /*1a50*/  IMAD.X R6, RZ, RZ, UR9, P0 ;  /* 0x00000009ff067e24 */ /* 0x000fe200080e06ff */
[----:B------:R-:W-:-:S04]  /*1a60*/  LEA R4, P0, R3, UR12, 0x2 ;  /* 0x0000000c03047c11 */ /* 0x000fc8000f8010ff */
        /* <DEDUP_REMOVED lines=8> */
[----:B------:R-:W5:Y:S01]  /*1af0*/  LDG.E R13, desc[UR14][R4.64+0x1c00] ;  /* 0x001c000e040d7981 */ /* 0x000f62000c1e1900 */
[----:B------:R-:W-:Y:S01]  /*1b00*/  VIADD R2, R2, 0x800 ;  /* 0x0000080002027836 */ /* 0x000fe20000000000 */
[----:B--2---:R-:W-:-:S04]  /*1b10*/  IADD3 R3, PT, PT, R6, R3, R8 ;  /* 0x0000000306037210 */ /* 0x004fc80007ffe008 */
[----:B---3--:R-:W-:-:S04]  /*1b20*/  IADD3 R3, PT, PT, R9, R10, R3 ;  /* 0x0000000a09037210 */ /* 0x008fc80007ffe003 */
[----:B----4-:R-:W-:-:S04]  /*1b30*/  IADD3 R3, PT, PT, R11, R12, R3 ;  /* 0x0000000c0b037210 */ /* 0x010fc80007ffe003 */
[----:B-----5:R-:W-:-:S07]  /*1b40*/  IADD3 R8, PT, PT, R13, R14, R3 ;  /* 0x0000000e0d087210 */ /* 0x020fce0007ffe003 */
.L_x_81:
[----:B------:R-:W-:Y:S05]  /*1b50*/  BSYNC.RECONVERGENT B2 ;  /* 0x0000000000027941 */ /* 0x000fea0003800200 */
.L_x_80:
[----:B------:R-:W-:Y:S05]  /*1b60*/  @!P1 BRA `(.L_x_76) ;  /* 0x0000000000889947 */ /* 0x000fea0003800000 */
[----:B------:R-:W-:Y:S01]  /*1b70*/  ISETP.GE.U32.AND P0, PT, R15, 0x4, PT ;  /* 0x000000040f00780c */ /* 0x000fe20003f06070 */
[----:B------:R-:W-:Y:S01]  /*1b80*/  BSSY.RECONVERGENT B2, `(.L_x_82) ;  /* 0x000000e000027945 */ /* 0x000fe20003800200 */
[----:B------:R-:W-:-:S11]  /*1b90*/  LOP3.LUT P1, RZ, R20, 0x3, RZ, 0xc0, !PT ;  /* 0x0000000314ff7812 */ /* 0x000fd6000782c0ff */
[----:B------:R-:W-:Y:S05]  /*1ba0*/  @!P0 BRA `(.L_x_83) ;  /* 0x00000000002c8947 */ /* 0x000fea0003800000 */
[----:B------:R-:W-:-:S05]  /*1bb0*/  IADD3 R3, P0, PT, R2, UR8, RZ ;  /* 0x0000000802037c10 */ /* 0x000fca000ff1e0ff */
[----:B------:R-:W-:Y:S01]  /*1bc0*/  IMAD.X R6, RZ, RZ, UR9, P0 ;  /* 0x00000009ff067e24 */ /* 0x000fe200080e06ff */
[----:B------:R-:W-:-:S04]  /*1bd0*/  LEA R4, P0, R3, UR12, 0x2 ;  /* 0x0000000c03047c11 */ /* 0x000fc8000f8010ff */
[----:B------:R-:W-:-:S05]  /*1be0*/  LEA.HI.X R5, R3, UR13, R6, 0x2, P0 ;  /* 0x0000000d03057c11 */ /* 0x000fca00080f1406 */
[----:B------:R-:W2:Y:S04]  /*1bf0*/  LDG.E R3, desc[UR14][R4.64] ;  /* 0x0000000e04037981 */ /* 0x000ea8000c1e1900 */
[----:B------:R-:W2:Y:S04]  /*1c00*/  LDG.E R6, desc[UR14][R4.64+0x400] ;  /* 0x0004000e04067981 */ /* 0x000ea8000c1e1900 */
[----:B------:R-:W3:Y:S04]  /*1c10*/  LDG.E R10, desc[UR14][R4.64+0x800] ;  /* 0x0008000e040a7981 */ /* 0x000ee8000c1e1900 */
[----:B------:R-:W3:Y:S01]  /*1c20*/  LDG.E R9, desc[UR14][R4.64+0xc00] ;  /* 0x000c000e04097981 */ /* 0x000ee2000c1e1900 */
[----:B------:R-:W-:Y:S01]  /*1c30*/  VIADD R2, R2, 0x400 ;  /* 0x0000040002027836 */ /* 0x000fe20000000000 */
[----:B--2---:R-:W-:-:S04]  /*1c40*/  IADD3 R3, PT, PT, R6, R3, R8 ;  /* 0x0000000306037210 */ /* 0x004fc80007ffe008 */
[----:B---3--:R-:W-:-:S07]  /*1c50*/  IADD3 R8, PT, PT, R9, R10, R3 ;  /* 0x0000000a09087210 */ /* 0x008fce0007ffe003 */
.L_x_83:
[----:B------:R-:W-:Y:S05]  /*1c60*/  BSYNC.RECONVERGENT B2 ;  /* 0x0000000000027941 */ /* 0x000fea0003800200 */
.L_x_82:
[----:B------:R-:W-:Y:S05]  /*1c70*/  @!P1 BRA `(.L_x_76) ;  /* 0x0000000000449947 */ /* 0x000fea0003800000 */
[----:B------:R-:W-:Y:S02]  /*1c80*/  LOP3.LUT R7, R7, 0xffff, RZ, 0xc0, !PT ;  /* 0x0000ffff07077812 */ /* 0x000fe400078ec0ff */
[----:B------:R-:W-:Y:S02]  /*1c90*/  IADD3 R6, P0, PT, R2, UR10, RZ ;  /* 0x0000000a02067c10 */ /* 0x000fe4000ff1e0ff */
[----:B------:R-:W-:Y:S02]  /*1ca0*/  LEA.HI R2, R7, 0x1, RZ, 0x18 ;  /* 0x0000000107027811 */ /* 0x000fe400078fc0ff */
[----:B------:R-:W-:Y:S01]  /*1cb0*/  LEA R5, P1, R6, UR12, 0x2 ;  /* 0x0000000c06057c11 */ /* 0x000fe2000f8210ff */
[----:B------:R-:W-:Y:S01]  /*1cc0*/  IMAD.X R3, RZ, RZ, UR7, P0 ;  /* 0x00000007ff037e24 */ /* 0x000fe200080e06ff */
[----:B------:R-:W-:-:S04]  /*1cd0*/  LOP3.LUT R2, R2, 0x3, RZ, 0xc0, !PT ;  /* 0x0000000302027812 */ /* 0x000fc800078ec0ff */
[----:B------:R-:W-:Y:S01]  /*1ce0*/  LEA.HI.X R6, R6, UR13, R3, 0x2, P1 ;  /* 0x0000000d06067c11 */ /* 0x000fe200088f1403 */
[----:B------:R-:W-:-:S07]  /*1cf0*/  IMAD.MOV R4, RZ, RZ, -R2 ;  /* 0x000000ffff047224 */ /* 0x000fce00078e0a02 */
.L_x_84:
[----:B------:R-:W-:Y:S02]  /*1d00*/  IMAD.MOV.U32 R3, RZ, RZ, R6 ;  /* 0x000000ffff037224 */ /* 0x000fe400078e0006 */
[----:B------:R-:W-:-:S05]  /*1d10*/  IMAD.MOV.U32 R2, RZ, RZ, R5 ;  /* 0x000000ffff027224 */ /* 0x000fca00078e0005 */
[----:B------:R-:W2:Y:S01]  /*1d20*/  LDG.E R3, desc[UR14][R2.64] ;  /* 0x0000000e02037981 */ /* 0x000ea2000c1e1900 */
[----:B------:R-:W-:Y:S01]  /*1d30*/  VIADD R4, R4, 0x1 ;  /* 0x0000000104047836 */ /* 0x000fe20000000000 */
[----:B------:R-:W-:-:S04]  /*1d40*/  IADD3 R5, P1, PT, R5, 0x400, RZ ;  /* 0x0000040005057810 */ /* 0x000fc80007f3e0ff */
[----:B------:R-:W-:Y:S01]  /*1d50*/  ISETP.NE.AND P0, PT, R4, RZ, PT ;  /* 0x000000ff0400720c */ /* 0x000fe20003f05270 */
[----:B------:R-:W-:Y:S02]  /*1d60*/  IMAD.X R6, RZ, RZ, R6, P1 ;  /* 0x000000ffff067224 */ /* 0x000fe400008e0606 */
[----:B--2---:R-:W-:-:S10]  /*1d70*/  IMAD.IADD R8, R3, 0x1, R8 ;  /* 0x0000000103087824 */ /* 0x004fd400078e0208 */
[----:B------:R-:W-:Y:S05]  /*1d80*/  @P0 BRA `(.L_x_84) ;  /* 0xfffffffc00dc0947 */ /* 0x000fea000383ffff */
.L_x_76:
[----:B------:R-:W-:Y:S05]  /*1d90*/  BSYNC.RECONVERGENT B1 ;  /* 0x0000000000017941 */ /* 0x000fea0003800200 */
.L_x_73:
        /* <DEDUP_REMOVED lines=37> */
[----:B0-----:R-:W0:Y:S01]  /*1ff0*/  LDS.64 R2, [UR4+0x20] ;  /* 0x00002004ff027984 */ /* 0x001e220008000a00 */
[----:B-1----:R-:W-:-:S04]  /*2000*/  IADD3 R0, PT, PT, R4, R0, R9 ;  /* 0x0000000004007210 */ /* 0x002fc80007ffe009 */
[----:B------:R-:W-:-:S04]  /*2010*/  IADD3 R0, PT, PT, R6, R0, R5 ;  /* 0x0000000006007210 */ /* 0x000fc80007ffe005 */
[----:B0-----:R-:W-:-:S05]  /*2020*/  IADD3 R0, PT, PT, R2, R0, R7 ;  /* 0x0000000002007210 */ /* 0x001fca0007ffe007 */
[----:B------:R-:W-:-:S07]  /*2030*/  IMAD.IADD R9, R0, 0x1, R3 ;  /* 0x0000000100097824 */ /* 0x000fce00078e0203 */
.L_x_72:
[----:B------:R-:W-:Y:S05]  /*2040*/  BSYNC.RECONVERGENT B0 ;  /* 0x0000000000007941 */ /* 0x000fea0003800200 */
.L_x_57:
[----:B------:R-:W-:Y:S05]  /*2050*/  @P0 EXIT ;  /* 0x000000000000094d */ /* 0x000fea0003800000 */
[----:B------:R-:W3:Y:S02]  /*2060*/  LDCU.64 UR4, c[0x0][0x388] ;  /* 0x00007100ff0477ac */ /* 0x000ee40008000a00 */
[----:B---3--:R-:W-:-:S06]  /*2070*/  UIMAD.WIDE.U32 UR4, UR16, 0x4, UR4 ;  /* 0x00000004100478a5 */ /* 0x008fcc000f8e0004 */
[----:B0-----:R-:W-:Y:S02]  /*2080*/  IMAD.U32 R2, RZ, RZ, UR4 ;  /* 0x00000004ff027e24 */ /* 0x001fe4000f8e00ff */
[----:B------:R-:W-:-:S05]  /*2090*/  IMAD.U32 R3, RZ, RZ, UR5 ;  /* 0x00000005ff037e24 */ /* 0x000fca000f8e00ff */
[----:B------:R-:W-:Y:S01]  /*20a0*/  STG.E desc[UR14][R2.64], R9 ;  /* 0x0000000902007986 */ /* 0x000fe2000c10190e */
[----:B------:R-:W-:Y:S05]  /*20b0*/  EXIT ;  /* 0x000000000000794d */ /* 0x000fea0003800000 */
.L_x_85:
        /* <DEDUP_REMOVED lines=12> */
.L_x_240:


//--------------------- .text._ZN3cub18CUB_300001_SM_10006detail6reduce28DeviceReduceSingleTileKernelINS2_10policy_hubIiyN4cuda3std3__44plusIiEEE10Policy1000EN6thrust24THRUST_300001_SM_1000_NS6detail15normal_iteratorINSD_10device_ptrIiEEEEPiyS9_iiNS7_10__identityEEEvT0_T1_T2_T3_T4_T6_ --------------------------
	.section	.text._ZN3cub18CUB_300001_SM_10006detail6reduce28DeviceReduceSingleTileKernelINS2_10policy_hubIiyN4cuda3std3__44plusIiEEE10Policy1000EN6thrust24THRUST_300001_SM_1000_NS6detail15normal_iteratorINSD_10device_ptrIiEEEEPiyS9_iiNS7_10__identityEEEvT0_T1_T2_T3_T4_T6_,"ax",@progbits
	.align	128
        .global         _ZN3cub18CUB_300001_SM_10006detail6reduce28DeviceReduceSingleTileKernelINS2_10policy_hubIiyN4cuda3std3__44plusIiEEE10Policy1000EN6thrust24THRUST_300001_SM_1000_NS6detail15normal_iteratorINSD_10device_ptrIiEEEEPiyS9_iiNS7_10__identityEEEvT0_T1_T2_T3_T4_T6_
        .type           _ZN3cub18CUB_300001_SM_10006detail6reduce28DeviceReduceSingleTileKernelINS2_10policy_hubIiyN4cuda3std3__44plusIiEEE10Policy1000EN6thrust24THRUST_300001_SM_1000_NS6detail15normal_iteratorINSD_10device_ptrIiEEEEPiyS9_iiNS7_10__identityEEEvT0_T1_T2_T3_T4_T6_,@function
        .size           _ZN3cub18CUB_300001_SM_10006detail6reduce28DeviceReduceSingleTileKernelINS2_10policy_hubIiyN4cuda3std3__44plusIiEEE10Policy1000EN6thrust24THRUST_300001_SM_1000_NS6detail15normal_iteratorINSD_10device_ptrIiEEEEPiyS9_iiNS7_10__identityEEEvT0_T1_T2_T3_T4_T6_,(.L_x_241 - _ZN3cub18CUB_300001_SM_10006detail6reduce28DeviceReduceSingleTileKernelINS2_10policy_hubIiyN4cuda3std3__44plusIiEEE10Policy1000EN6thrust24THRUST_300001_SM_1000_NS6detail15normal_iteratorINSD_10device_ptrIiEEEEPiyS9_iiNS7_10__identityEEEvT0_T1_T2_T3_T4_T6_)
        .other          _ZN3cub18CUB_300001_SM_10006detail6reduce28DeviceReduceSingleTileKernelINS2_10policy_hubIiyN4cuda3std3__44plusIiEEE10Policy1000EN6thrust24THRUST_300001_SM_1000_NS6detail15normal_iteratorINSD_10device_ptrIiEEEEPiyS9_iiNS7_10__identityEEEvT0_T1_T2_T3_T4_T6_,@"STO_CUDA_ENTRY STV_DEFAULT"
_ZN3cub18CUB_300001_SM_10006detail6reduce28DeviceReduceSingleTileKernelINS2_10policy_hubIiyN4cuda3std3__44plusIiEEE10Policy1000EN6thrust24THRUST_300001_SM_1000_NS6detail15normal_iteratorINSD_10device_ptrIiEEEEPiyS9_iiNS7_10__identityEEEvT0_T1_T2_T3_T4_T6_:
.text._ZN3cub18CUB_300001_SM_10006detail6reduce28DeviceReduceSingleTileKernelINS2_10policy_hubIiyN4cuda3std3__44plusIiEEE10Policy1000EN6thrust24THRUST_300001_SM_1000_NS6detail15normal_iteratorINSD_10device_ptrIiEEEEPiyS9_iiNS7_10__identityEEEvT0_T1_T2_T3_T4_T6_:
[----:B------:R-:W-:Y:S01]  /*0000*/  LDC R1, c[0x0][0x37c] ;  /* 0x0000df00ff017b82 */ /* 0x000fe20000000800 */
[----:B------:R-:W0:Y:S01]  /*0010*/  LDCU.64 UR4, c[0x0][0x390] ;  /* 0x00007200ff0477ac */ /* 0x000e220008000a00 */
[----:B------:R-:W1:Y:S01]  /*0020*/  LDCU.64 UR6, c[0x0][0x358] ;  /* 0x00006b00ff0677ac */ /* 0x000e620008000a00 */
[----:B0-----:R-:W-:Y:S02]  /*0030*/  IMAD.U32 R4, RZ, RZ, UR4 ;  /* 0x00000004ff047e24 */ /* 0x001fe4000f8e00ff */
[----:B------:R-:W-:-:S03]  /*0040*/  IMAD.U32 R0, RZ, RZ, UR5 ;  /* 0x00000005ff007e24 */ /* 0x000fc6000f8e00ff */
[----:B------:R-:W-:-:S04]  /*0050*/  ISETP.NE.U32.AND P0, PT, R4, RZ, PT ;  /* 0x000000ff0400720c */ /* 0x000fc80003f05070 */
[----:B------:R-:W-:-:S13]  /*0060*/  ISETP.NE.AND.EX P0, PT, R0, RZ, PT, P0 ;  /* 0x000000ff0000720c */ /* 0x000fda0003f05300 */
        /* <DEDUP_REMOVED lines=8> */
.L_x_86:
[----:B------:R-:W-:Y:S01]  /*00f0*/  ISETP.GT.U32.AND P0, PT, R4, 0xfff, PT ;  /* 0x00000fff0400780c */ /* 0x000fe20003f04070 */
[----:B------:R-:W-:Y:S03]  /*0100*/  BSSY.RECONVERGENT B0, `(.L_x_87) ;  /* 0x00001d1000007945 */ /* 0x000fe60003800200 */
[----:B------:R-:W-:-:S13]  /*0110*/  ISETP.GT.U32.AND.EX P0, PT, R0, RZ, PT, P0 ;  /* 0x000000ff0000720c */ /* 0x000fda0003f04100 */
[----:B------:R-:W-:Y:S05]  /*0120*/  @P0 BRA `(.L_x_88) ;  /* 0x0000000c00940947 */ /* 0x000fea0003800000 */
[----:B------:R-:W0:Y:S01]  /*0130*/  S2R R5, SR_TID.X ;  /* 0x0000000000057919 */ /* 0x000e220000002100 */
[----:B------:R-:W-:Y:S01]  /*0140*/  BSSY.RECONVERGENT B1, `(.L_x_89) ;  /* 0x0000009000017945 */ /* 0x000fe20003800200 */
[----:B------:R-:W-:Y:S01]  /*0150*/  IMAD.MOV.U32 R6, RZ, RZ, RZ ;  /* 0x000000ffff067224 */ /* 0x000fe200078e00ff */
[----:B0-----:R-:W-:Y:S01]  /*0160*/  ISETP.GE.U32.AND P0, PT, R5, R4, PT ;  /* 0x000000040500720c */ /* 0x001fe20003f06070 */
[----:B------:R-:W-:-:S12]  /*0170*/  IMAD.MOV.U32 R7, RZ, RZ, R5 ;  /* 0x000000ffff077224 */ /* 0x000fd800078e0005 */
[----:B------:R-:W-:Y:S05]  /*0180*/  @P0 BRA `(.L_x_90) ;  /* 0x0000000000100947 */ /* 0x000fea0003800000 */
[----:B------:R-:W0:Y:S02]  /*0190*/  LDC.64 R2, c[0x0][0x380] ;  /* 0x0000e000ff027b82 */ /* 0x000e240000000a00 */
[----:B0-----:R-:W-:-:S05]  /*01a0*/  IMAD.WIDE.U32 R2, R5, 0x4, R2 ;  /* 0x0000000405027825 */ /* 0x001fca00078e0002 */
[----:B------:R0:W5:Y:S01]  /*01b0*/  LDG.E R6, desc[UR6][R2.64] ;  /* 0x0000000602067981 */ /* 0x000162000c1e1900 */
[----:B------:R-:W-:-:S07]  /*01c0*/  VIADD R7, R5, 0x100 ;  /* 0x0000010005077836 */ /* 0x000fce0000000000 */
.L_x_90:
[----:B------:R-:W-:Y:S05]  /*01d0*/  BSYNC.RECONVERGENT B1 ;  /* 0x0000000000017941 */ /* 0x000fea0003800200 */
.L_x_89:
[----:B------:R-:W-:Y:S01]  /*01e0*/  ISETP.GE.U32.AND P0, PT, R7, R4, PT ;  /* 0x000000040700720c */ /* 0x000fe20003f06070 */
[----:B------:R-:W-:-:S12]  /*01f0*/  BSSY.RECONVERGENT B1, `(.L_x_91) ;  /* 0x0000060000017945 */ /* 0x000fd80003800200 */
[----:B------:R-:W-:Y:S05]  /*0200*/  @P0 BRA `(.L_x_92) ;  /* 0x0000000400780947 */ /* 0x000fea0003800000 */
[----:B0-----:R-:W-:Y:S01]  /*0210*/  LOP3.LUT R3, RZ, R7, RZ, 0x33, !PT ;  /* 0x00000007ff037212 */ /* 0x001fe200078e33ff */
[----:B------:R-:W-:Y:S04]  /*0220*/  BSSY.RECONVERGENT B2, `(.L_x_93) ;  /* 0x000002c000027945 */ /* 0x000fe80003800200 */
[----:B------:R-:W-:-:S05]  /*0230*/  IMAD.IADD R3, R3, 0x1, R4 ;  /* 0x0000000103037824 */ /* 0x000fca00078e0204 */
[C---:B------:R-:W-:Y:S02]  /*0240*/  ISETP.GE.U32.AND P0, PT, R3.reuse, 0xf00, PT ;  /* 0x00000f000300780c */ /* 0x040fe40003f06070 */
[----:B------:R-:W-:-:S04]  /*0250*/  LEA.HI R8, R3, 0x1, RZ, 0x18 ;  /* 0x0000000103087811 */ /* 0x000fc800078fc0ff */
[----:B------:R-:W-:-:S04]  /*0260*/  LOP3.LUT R22, R8, 0xf, RZ, 0xc0, !PT ;  /* 0x0000000f08167812 */ /* 0x000fc800078ec0ff */
[----:B------:R-:W-:-:S03]  /*0270*/  ISETP.NE.AND P1, PT, R22, RZ, PT ;  /* 0x000000ff1600720c */ /* 0x000fc60003f25270 */
[----:B------:R-:W-:Y:S10]  /*0280*/  @!P0 BRA `(.L_x_94) ;  /* 0x0000000000948947 */ /* 0x000ff40003800000 */
[----:B------:R-:W0:Y:S01]  /*0290*/  LDC.64 R2, c[0x0][0x380] ;  /* 0x0000e000ff027b82 */ /* 0x000e220000000a00 */
[----:B------:R-:W-:-:S05]  /*02a0*/  LOP3.LUT R9, R8, 0x1fffff0, RZ, 0xc0, !PT ;  /* 0x01fffff008097812 */ /* 0x000fca00078ec0ff */
[----:B------:R-:W-:Y:S02]  /*02b0*/  IMAD.MOV R9, RZ, RZ, -R9 ;  /* 0x000000ffff097224 */ /* 0x000fe400078e0a09 */
[----:B0-----:R-:W-:-:S03]  /*02c0*/  IMAD.WIDE.U32 R2, R7, 0x4, R2 ;  /* 0x0000000407027825 */ /* 0x001fc600078e0002 */
[----:B------:R-:W-:-:S05]  /*02d0*/  IADD3 R15, P0, PT, R2, 0x2000, RZ ;  /* 0x00002000020f7810 */ /* 0x000fca0007f1e0ff */
[----:B------:R-:W-:-:S08]  /*02e0*/  IMAD.X R3, RZ, RZ, R3, P0 ;  /* 0x000000ffff037224 */ /* 0x000fd000000e0603 */
.L_x_95:
        /* <DEDUP_REMOVED lines=31> */
.L_x_94:
[----:B------:R-:W-:Y:S05]  /*04e0*/  BSYNC.RECONVERGENT B2 ;  /* 0x0000000000027941 */ /* 0x000fea0003800200 */
.L_x_93:
[----:B------:R-:W-:Y:S05]  /*04f0*/  @!P1 BRA `(.L_x_92) ;  /* 0x0000000000bc9947 */ /* 0x000fea0003800000 */
[----:B------:R-:W-:Y:S01]  /*0500*/  ISETP.GE.U32.AND P0, PT, R22, 0x8, PT ;  /* 0x000000081600780c */ /* 0x000fe20003f06070 */
[----:B------:R-:W-:Y:S01]  /*0510*/  BSSY.RECONVERGENT B2, `(.L_x_96) ;  /* 0x0000013000027945 */ /* 0x000fe20003800200 */
[----:B------:R-:W-:-:S04]  /*0520*/  LOP3.LUT R17, R8, 0x7, RZ, 0xc0, !PT ;  /* 0x0000000708117812 */ /* 0x000fc800078ec0ff */
[----:B------:R-:W-:-:S07]  /*0530*/  ISETP.NE.AND P1, PT, R17, RZ, PT ;  /* 0x000000ff1100720c */ /* 0x000fce0003f25270 */
[----:B------:R-:W-:Y:S06]  /*0540*/  @!P0 BRA `(.L_x_97) ;  /* 0x00000000003c8947 */ /* 0x000fec0003800000 */
[----:B------:R-:W0:Y:S02]  /*0550*/  LDC.64 R2, c[0x0][0x380] ;  /* 0x0000e000ff027b82 */ /* 0x000e240000000a00 */
[----:B0-----:R-:W-:-:S05]  /*0560*/  IMAD.WIDE R2, R7, 0x4, R2 ;  /* 0x0000000407027825 */ /* 0x001fca00078e0202 */
        /* <DEDUP_REMOVED lines=13> */
.L_x_97:
[----:B------:R-:W-:Y:S05]  /*0640*/  BSYNC.RECONVERGENT B2 ;  /* 0x0000000000027941 */ /* 0x000fea0003800200 */
.L_x_96:
        /* <DEDUP_REMOVED lines=11> */
[----:B------:R-:W3:Y:S01]  /*0700*/  LDG.E R12, desc[UR6][R2.64+0xc00] ;  /* 0x000c0006020c7981 */ /* 0x000ee2000c1e1900 */
[----:B------:R-:W-:Y:S01]  /*0710*/  VIADD R7, R7, 0x400 ;  /* 0x0000040007077836 */ /* 0x000fe20000000000 */
[----:B--2--5:R-:W-:-:S04]  /*0720*/  IADD3 R6, PT, PT, R8, R9, R6 ;  /* 0x0000000908067210 */ /* 0x024fc80007ffe006 */
[----:B---3--:R-:W-:-:S07]  /*0730*/  IADD3 R6, PT, PT, R12, R11, R6 ;  /* 0x0000000b0c067210 */ /* 0x008fce0007ffe006 */
.L_x_99:
[----:B------:R-:W-:Y:S05]  /*0740*/  BSYNC.RECONVERGENT B2 ;  /* 0x0000000000027941 */ /* 0x000fea0003800200 */
.L_x_98:
[----:B------:R-:W-:Y:S05]  /*0750*/  @!P1 BRA `(.L_x_92) ;  /* 0x0000000000249947 */ /* 0x000fea0003800000 */
[----:B------:R-:W0:Y:S01]  /*0760*/  LDC.64 R8, c[0x0][0x380] ;  /* 0x0000e000ff087b82 */ /* 0x000e220000000a00 */
[----:B------:R-:W-:-:S07]  /*0770*/  IMAD.MOV R10, RZ, RZ, -R10 ;  /* 0x000000ffff0a7224 */ /* 0x000fce00078e0a0a */
.L_x_100:
[----:B0-----:R-:W-:-:S06]  /*0780*/  IMAD.WIDE R2, R7, 0x4, R8 ;  /* 0x0000000407027825 */ /* 0x001fcc00078e0208 */
[----:B------:R-:W2:Y:S01]  /*0790*/  LDG.E R3, desc[UR6][R2.64] ;  /* 0x0000000602037981 */ /* 0x000ea2000c1e1900 */
[----:B------:R-:W-:Y:S02]  /*07a0*/  VIADD R10, R10, 0x1 ;  /* 0x000000010a0a7836 */ /* 0x000fe40000000000 */
[----:B------:R-:W-:-:S03]  /*07b0*/  VIADD R7, R7, 0x100 ;  /* 0x0000010007077836 */ /* 0x000fc60000000000 */
[----:B------:R-:W-:Y:S01]  /*07c0*/  ISETP.NE.AND P0, PT, R10, RZ, PT ;  /* 0x000000ff0a00720c */ /* 0x000fe20003f05270 */
[----:B--2--5:R-:W-:-:S12]  /*07d0*/  IMAD.IADD R6, R3, 0x1, R6 ;  /* 0x0000000103067824 */ /* 0x024fd800078e0206 */
[----:B------:R-:W-:Y:S05]  /*07e0*/  @P0 BRA `(.L_x_100) ;  /* 0xfffffffc00e40947 */ /* 0x000fea000383ffff */
.L_x_92:
[----:B------:R-:W-:Y:S05]  /*07f0*/  BSYNC.RECONVERGENT B1 ;  /* 0x0000000000017941 */ /* 0x000fea0003800200 */
.L_x_91:
[----:B------:R-:W-:-:S04]  /*0800*/  ISETP.GE.U32.AND P0, PT, R4, 0x100, PT ;  /* 0x000001000400780c */ /* 0x000fc80003f06070 */
[----:B------:R-:W-:-:S13]  /*0810*/  ISETP.GE.U32.AND.EX P0, PT, R0, RZ, PT, P0 ;  /* 0x000000ff0000720c */ /* 0x000fda0003f06100 */
[----:B------:R-:W-:Y:S05]  /*0820*/  @!P0 BRA `(.L_x_101) ;  /* 0x0000000000ac8947 */ /* 0x000fea0003800000 */
[----:B------:R-:W1:Y:S01]  /*0830*/  S2R R8, SR_LANEID ;  /* 0x0000000000087919 */ /* 0x000e620000000000 */
[----:B------:R-:W-:Y:S01]  /*0840*/  ISETP.NE.AND P5, PT, R5, RZ, PT ;  /* 0x000000ff0500720c */ /* 0x000fe20003fa5270 */
[----:B-----5:R-:W0:Y:S01]  /*0850*/  SHFL.DOWN PT, R0, R6, 0x1, 0x1f ;  /* 0x08201f0006007f89 */ /* 0x020e2200000e0000 */
[C---:B-1----:R-:W-:Y:S02]  /*0860*/  ISETP.GT.AND P0, PT, R8.reuse, 0x1e, PT ;  /* 0x0000001e0800780c */ /* 0x042fe40003f04270 */
[----:B------:R-:W-:Y:S02]  /*0870*/  ISETP.NE.AND P1, PT, R8, RZ, PT ;  /* 0x000000ff0800720c */ /* 0x000fe40003f25270 */
[----:B0-----:R-:W-:Y:S02]  /*0880*/  SEL R3, R0, RZ, !P0 ;  /* 0x000000ff00037207 */ /* 0x001fe40004000000 */
        /* <DEDUP_REMOVED lines=21> */
[----:B0-----:R-:W-:-:S05]  /*09e0*/  SEL R3, R3, RZ, !P0 ;  /* 0x000000ff03037207 */ /* 0x001fca0004000000 */
[----:B------:R-:W-:-:S05]  /*09f0*/  IMAD.IADD R7, R2, 0x1, R3 ;  /* 0x0000000102077824 */ /* 0x000fca00078e0203 */
[----:B------:R1:W-:Y:S01]  /*0a00*/  @!P1 STS [R0+0x8], R7 ;  /* 0x0000080700009388 */ /* 0x0003e20000000800 */
[----:B------:R-:W-:Y:S06]  /*0a10*/  BAR.SYNC.DEFER_BLOCKING 0x0 ;  /* 0x0000000000007b1d */ /* 0x000fec0000010000 */
[----:B------:R-:W-:Y:S05]  /*0a20*/  @P5 BRA `(.L_x_102) ;  /* 0x0000001000f85947 */ /* 0x000fea0003800000 */
[----:B------:R-:W0:Y:S01]  /*0a30*/  S2UR UR5, SR_CgaCtaId ;  /* 0x00000000000579c3 */ /* 0x000e220000008800 */
[----:B------:R-:W-:Y:S02]  /*0a40*/  UMOV UR4, 0x400 ;  /* 0x0000040000047882 */ /* 0x000fe40000000000 */
[----:B0-----:R-:W-:-:S09]  /*0a50*/  ULEA UR4, UR5, UR4, 0x18 ;  /* 0x0000000405047291 */ /* 0x001fd2000f8ec0ff */
[----:B-1----:R-:W-:Y:S04]  /*0a60*/  LDS R0, [UR4+0xc] ;  /* 0x00000c04ff007984 */ /* 0x002fe80008000800 */
[----:B------:R-:W0:Y:S04]  /*0a70*/  LDS.128 R8, [UR4+0x10] ;  /* 0x00001004ff087984 */ /* 0x000e280008000c00 */
[----:B------:R-:W1:Y:S01]  /*0a80*/  LDS.64 R2, [UR4+0x20] ;  /* 0x00002004ff027984 */ /* 0x000e620008000a00 */
[----:B0-----:R-:W-:-:S04]  /*0a90*/  IADD3 R0, PT, PT, R8, R0, R7 ;  /* 0x0000000008007210 */ /* 0x001fc80007ffe007 */
[----:B------:R-:W-:-:S04]  /*0aa0*/  IADD3 R0, PT, PT, R10, R0, R9 ;  /* 0x000000000a007210 */ /* 0x000fc80007ffe009 */
[----:B-1----:R-:W-:-:S05]  /*0ab0*/  IADD3 R0, PT, PT, R2, R0, R11 ;  /* 0x0000000002007210 */ /* 0x002fca0007ffe00b */
[----:B------:R-:W-:Y:S01]  /*0ac0*/  IMAD.IADD R7, R0, 0x1, R3 ;  /* 0x0000000100077824 */ /* 0x000fe200078e0203 */
[----:B------:R-:W-:Y:S06]  /*0ad0*/  BRA `(.L_x_102) ;  /* 0x0000001000cc7947 */ /* 0x000fec0003800000 */
.L_x_101:
[C---:B0-----:R-:W-:Y:S01]  /*0ae0*/  LOP3.LUT R2, R5.reuse, 0x3e0, RZ, 0xc0, !PT ;  /* 0x000003e005027812 */ /* 0x041fe200078ec0ff */
[----:B------:R-:W0:Y:S01]  /*0af0*/  S2R R12, SR_LANEID ;  /* 0x00000000000c7919 */ /* 0x000e220000000000 */
[----:B------:R-:W-:Y:S02]  /*0b00*/  ISETP.NE.AND P5, PT, R5, RZ, PT ;  /* 0x000000ff0500720c */ /* 0x000fe40003fa5270 */
[----:B------:R-:W-:Y:S01]  /*0b10*/  LOP3.LUT R7, RZ, R2, RZ, 0x33, !PT ;  /* 0x00000002ff077212 */ /* 0x000fe200078e33ff */
[----:B------:R-:W-:-:S04]  /*0b20*/  VIADD R3, R2, 0x20 ;  /* 0x0000002002037836 */ /* 0x000fc80000000000 */
[----:B------:R-:W-:Y:S01]  /*0b30*/  IMAD.IADD R7, R7, 0x1, R4 ;  /* 0x0000000107077824 */ /* 0x000fe200078e0204 */
[----:B------:R-:W-:-:S04]  /*0b40*/  ISETP.GT.U32.AND P0, PT, R3, R4, PT ;  /* 0x000000040300720c */ /* 0x000fc80003f04070 */
        /* <DEDUP_REMOVED lines=10> */
[----:B------:R-:W-:Y:S01]  /*0bf0*/  @!P1 SHF.R.U32.HI R9, RZ, 0x3, R5 ;  /* 0x00000003ff099819 */ /* 0x000fe20000011605 */
[----:B------:R-:W1:Y:S03]  /*0c00*/  SHFL.DOWN PT, R7, R2, 0x2, R3 ;  /* 0x0840000002077989 */ /* 0x000e6600000e0003 */
[----:B------:R-:W-:Y:S02]  /*0c10*/  @!P1 LOP3.LUT R9, R9, 0x7c, RZ, 0xc0, !PT ;  /* 0x0000007c09099812 */ /* 0x000fe400078ec0ff */
[----:B-1----:R-:W-:Y:S02]  /*0c20*/  SEL R7, R7, RZ, !P0 ;  /* 0x000000ff07077207 */ /* 0x002fe40004000000 */
[----:B------:R-:W-:Y:S02]  /*0c30*/  ISETP.GT.AND P0, PT, R10, R3, PT ;  /* 0x000000030a00720c */ /* 0x000fe40003f04270 */
[----:B------:R-:W-:Y:S01]  /*0c40*/  @!P1 MOV R10, 0x400 ;  /* 0x00000400000a9802 */ /* 0x000fe20000000f00 */
[----:B------:R-:W-:-:S02]  /*0c50*/  IMAD.IADD R8, R2, 0x1, R7 ;  /* 0x0000000102087824 */ /* 0x000fc400078e0207 */
[----:B------:R-:W-:Y:S01]  /*0c60*/  VIADD R2, R12, 0x8 ;  /* 0x000000080c027836 */ /* 0x000fe20000000000 */
[----:B0-----:R-:W-:Y:S02]  /*0c70*/  @!P1 LEA R10, R11, R10, 0x18 ;  /* 0x0000000a0b0a9211 */ /* 0x001fe400078ec0ff */
        /* <DEDUP_REMOVED lines=11> */
[----:B0-----:R-:W-:-:S05]  /*0d30*/  SEL R7, R7, RZ, !P0 ;  /* 0x000000ff07077207 */ /* 0x001fca0004000000 */
[----:B------:R-:W-:-:S05]  /*0d40*/  IMAD.IADD R7, R2, 0x1, R7 ;  /* 0x0000000102077824 */ /* 0x000fca00078e0207 */
[----:B------:R0:W-:Y:S01]  /*0d50*/  @!P1 STS [R10+0x8], R7 ;  /* 0x000008070a009388 */ /* 0x0001e20000000800 */
[----:B------:R-:W-:Y:S06]  /*0d60*/  BAR.SYNC.DEFER_BLOCKING 0x0 ;  /* 0x0000000000007b1d */ /* 0x000fec0000010000 */
[----:B------:R-:W-:Y:S05]  /*0d70*/  @P5 BRA `(.L_x_102) ;  /* 0x0000001000245947 */ /* 0x000fea0003800000 */
[----:B------:R-:W1:Y:S01]  /*0d80*/  S2UR UR5, SR_CgaCtaId ;  /* 0x00000000000579c3 */ /* 0x000e620000008800 */
[----:B------:R-:W-:Y:S01]  /*0d90*/  UMOV UR4, 0x400 ;  /* 0x0000040000047882 */ /* 0x000fe20000000000 */
[C---:B------:R-:W-:Y:S02]  /*0da0*/  ISETP.GT.U32.AND P0, PT, R4.reuse, 0x40, PT ;  /* 0x000000400400780c */ /* 0x040fe40003f04070 */
[C---:B------:R-:W-:Y:S02]  /*0db0*/  ISETP.GT.U32.AND P6, PT, R4.reuse, 0x20, PT ;  /* 0x000000200400780c */ /* 0x040fe40003fc4070 */
[C---:B------:R-:W-:Y:S02]  /*0dc0*/  ISETP.GT.U32.AND P4, PT, R4.reuse, 0x60, PT ;  /* 0x000000600400780c */ /* 0x040fe40003f84070 */
[----:B------:R-:W-:Y:S02]  /*0dd0*/  ISETP.GT.U32.AND P2, PT, R4, 0x80, PT ;  /* 0x000000800400780c */ /* 0x000fe40003f44070 */
[----:B------:R-:W-:-:S02]  /*0de0*/  ISETP.GT.U32.AND.EX P0, PT, R0, RZ, PT, P0 ;  /* 0x000000ff0000720c */ /* 0x000fc40003f04100 */
[----:B------:R-:W-:Y:S02]  /*0df0*/  ISETP.GT.U32.AND.EX P6, PT, R0, RZ, PT, P6 ;  /* 0x000000ff0000720c */ /* 0x000fe40003fc4160 */
[C---:B------:R-:W-:Y:S02]  /*0e00*/  ISETP.GT.U32.AND P3, PT, R4.reuse, 0xa0, PT ;  /* 0x000000a00400780c */ /* 0x040fe40003f64070 */
[----:B------:R-:W-:Y:S02]  /*0e10*/  ISETP.GT.U32.AND P1, PT, R4, 0xc0, PT ;  /* 0x000000c00400780c */ /* 0x000fe40003f24070 */
[C---:B------:R-:W-:Y:S02]  /*0e20*/  ISETP.GT.U32.AND.EX P4, PT, R0.reuse, RZ, PT, P4 ;  /* 0x000000ff0000720c */ /* 0x040fe40003f84140 */
[C---:B------:R-:W-:Y:S02]  /*0e30*/  ISETP.GT.U32.AND.EX P2, PT, R0.reuse, RZ, PT, P2 ;  /* 0x000000ff0000720c */ /* 0x040fe40003f44120 */
[C---:B------:R-:W-:Y:S01]  /*0e40*/  ISETP.GT.U32.AND.EX P3, PT, R0.reuse, RZ, PT, P3 ;  /* 0x000000ff0000720c */ /* 0x040fe20003f64130 */
[----:B-1----:R-:W-:Y:S01]  /*0e50*/  ULEA UR4, UR5, UR4, 0x18 ;  /* 0x0000000405047291 */ /* 0x002fe2000f8ec0ff */
[----:B------:R-:W-:-:S08]  /*0e60*/  ISETP.GT.U32.AND.EX P1, PT, R0, RZ, PT, P1 ;  /* 0x000000ff0000720c */ /* 0x000fd00003f24110 */
[----:B0-----:R-:W0:Y:S04]  /*0e70*/  LDS.128 R8, [UR4+0x10] ;  /* 0x00001004ff087984 */ /* 0x001e280008000c00 */
[----:B------:R-:W1:Y:S04]  /*0e80*/  LDS R5, [UR4+0xc] ;  /* 0x00000c04ff057984 */ /* 0x000e680008000800 */
[----:B------:R-:W2:Y:S01]  /*0e90*/  LDS.64 R2, [UR4+0x20] ;  /* 0x00002004ff027984 */ /* 0x000ea20008000a00 */
[----:B0-----:R-:W-:Y:S02]  /*0ea0*/  SEL R8, R8, RZ, P0 ;  /* 0x000000ff08087207 */ /* 0x001fe40000000000 */
[----:B------:R-:W-:-:S02]  /*0eb0*/  ISETP.GT.U32.AND P0, PT, R4, 0xe0, PT ;  /* 0x000000e00400780c */ /* 0x000fc40003f04070 */
[----:B-1----:R-:W-:Y:S02]  /*0ec0*/  SEL R6, R5, RZ, P6 ;  /* 0x000000ff05067207 */ /* 0x002fe40003000000 */
[----:B------:R-:W-:Y:S02]  /*0ed0*/  SEL R9, R9, RZ, P4 ;  /* 0x000000ff09097207 */ /* 0x000fe40002000000 */
[----:B------:R-:W-:Y:S02]  /*0ee0*/  IADD3 R6, PT, PT, R8, R6, R7 ;  /* 0x0000000608067210 */ /* 0x000fe40007ffe007 */
[----:B------:R-:W-:Y:S02]  /*0ef0*/  SEL R10, R10, RZ, P2 ;  /* 0x000000ff0a0a7207 */ /* 0x000fe40001000000 */
[----:B------:R-:W-:Y:S02]  /*0f00*/  ISETP.GT.U32.AND.EX P0, PT, R0, RZ, PT, P0 ;  /* 0x000000ff0000720c */ /* 0x000fe40003f04100 */
[----:B------:R-:W-:-:S02]  /*0f10*/  SEL R11, R11, RZ, P3 ;  /* 0x000000ff0b0b7207 */ /* 0x000fc40001800000 */
[----:B------:R-:W-:Y:S02]  /*0f20*/  IADD3 R6, PT, PT, R10, R6, R9 ;  /* 0x000000060a067210 */ /* 0x000fe40007ffe009 */
[----:B--2---:R-:W-:Y:S02]  /*0f30*/  SEL R2, R2, RZ, P1 ;  /* 0x000000ff02027207 */ /* 0x004fe40000800000 */
[----:B------:R-:W-:Y:S02]  /*0f40*/  SEL R3, R3, RZ, P0 ;  /* 0x000000ff03037207 */ /* 0x000fe40000000000 */
[----:B------:R-:W-:-:S05]  /*0f50*/  IADD3 R2, PT, PT, R2, R6, R11 ;  /* 0x0000000602027210 */ /* 0x000fca0007ffe00b */
[----:B------:R-:W-:Y:S01]  /*0f60*/  IMAD.IADD R7, R2, 0x1, R3 ;  /* 0x0000000102077824 */ /* 0x000fe200078e0203 */
[----:B------:R-:W-:Y:S06]  /*0f70*/  BRA `(.L_x_102) ;  /* 0x0000000c00a47947 */ /* 0x000fec0003800000 */
.L_x_88:
[----:B------:R-:W0:Y:S01]  /*0f80*/  S2R R8, SR_TID.X ;  /* 0x0000000000087919 */ /* 0x000e220000002100 */
[----:B------:R-:W0:Y:S02]  /*0f90*/  LDC.64 R2, c[0x0][0x380] ;  /* 0x0000e000ff027b82 */ /* 0x000e240000000a00 */
[----:B0-----:R-:W-:-:S05]  /*0fa0*/  IMAD.WIDE.U32 R2, R8, 0x4, R2 ;  /* 0x0000000408027825 */ /* 0x001fca00078e0002 */
        /* <DEDUP_REMOVED lines=16> */
[----:B--2---:R-:W-:-:S04]  /*10b0*/  IADD3 R5, PT, PT, R7, R6, R5 ;  /* 0x0000000607057210 */ /* 0x004fc80007ffe005 */
[----:B---3--:R-:W-:Y:S01]  /*10c0*/  IADD3 R5, PT, PT, R12, R9, R5 ;  /* 0x000000090c057210 */ /* 0x008fe20007ffe005 */
[----:B------:R-:W-:Y:S01]  /*10d0*/  IMAD.MOV.U32 R9, RZ, RZ, 0x1000 ;  /* 0x00001000ff097424 */ /* 0x000fe200078e00ff */
[----:B------:R-:W-:-:S04]  /*10e0*/  IADD3 R12, P1, PT, R4, -0x1000, RZ ;  /* 0xfffff000040c7810 */ /* 0x000fc80007f3e0ff */
[----:B------:R-:W-:Y:S02]  /*10f0*/  ISETP.GE.U32.AND P0, PT, R12, 0x1000, PT ;  /* 0x000010000c00780c */ /* 0x000fe40003f06070 */
[----:B----4-:R-:W-:Y:S01]  /*1100*/  IADD3 R5, PT, PT, R14, R11, R5 ;  /* 0x0000000b0e057210 */ /* 0x010fe20007ffe005 */
[----:B------:R-:W-:Y:S01]  /*1110*/  IMAD.MOV.U32 R11, RZ, RZ, RZ ;  /* 0x000000ffff0b7224 */ /* 0x000fe200078e00ff */
[----:B------:R-:W-:-:S04]  /*1120*/  IADD3.X R14, PT, PT, R0, -0x1, RZ, P1, !PT ;  /* 0xffffffff000e7810 */ /* 0x000fc80000ffe4ff */
[----:B------:R-:W-:Y:S02]  /*1130*/  ISETP.GE.U32.AND.EX P0, PT, R14, RZ, PT, P0 ;  /* 0x000000ff0e00720c */ /* 0x000fe40003f06100 */
[----:B-----5:R-:W-:-:S04]  /*1140*/  IADD3 R5, PT, PT, R16, R13, R5 ;  /* 0x0000000d10057210 */ /* 0x020fc80007ffe005 */
[----:B------:R-:W-:-:S04]  /*1150*/  IADD3 R5, PT, PT, R18, R15, R5 ;  /* 0x0000000f12057210 */ /* 0x000fc80007ffe005 */
[----:B------:R-:W-:-:S04]  /*1160*/  IADD3 R5, PT, PT, R20, R17, R5 ;  /* 0x0000001114057210 */ /* 0x000fc80007ffe005 */
[----:B------:R-:W-:-:S05]  /*1170*/  IADD3 R5, PT, PT, R22, R19, R5 ;  /* 0x0000001316057210 */ /* 0x000fca0007ffe005 */
[----:B------:R-:W-:Y:S01]  /*1180*/  IMAD.IADD R10, R10, 0x1, R5 ;  /* 0x000000010a0a7824 */ /* 0x000fe200078e0205 */
[----:B------:R-:W-:Y:S06]  /*1190*/  @!P0 BRA `(.L_x_103) ;  /* 0x0000000000a08947 */ /* 0x000fec0003800000 */
[----:B------:R-:W0:Y:S01]  /*11a0*/  LDC.64 R4, c[0x0][0x390] ;  /* 0x0000e400ff047b82 */ /* 0x000e220000000a00 */
[----:B------:R-:W-:Y:S02]  /*11b0*/  IMAD.MOV.U32 R9, RZ, RZ, 0x1000 ;  /* 0x00001000ff097424 */ /* 0x000fe400078e00ff */
[----:B------:R-:W-:-:S07]  /*11c0*/  IMAD.MOV.U32 R11, RZ, RZ, RZ ;  /* 0x000000ffff0b7224 */ /* 0x000fce00078e00ff */
.L_x_105:
[----:B------:R-:W-:-:S04]  /*11d0*/  LEA R6, P0, R9, R2, 0x2 ;  /* 0x0000000209067211 */ /* 0x000fc800078010ff */
[----:B------:R-:W-:-:S05]  /*11e0*/  LEA.HI.X R7, R9, R3, R11, 0x2, P0 ;  /* 0x0000000309077211 */ /* 0x000fca00000f140b */
        /* <DEDUP_REMOVED lines=16> */
[----:B--2---:R-:W-:-:S02]  /*12f0*/  IADD3 R25, PT, PT, R26, R25, R10 ;  /* 0x000000191a197210 */ /* 0x004fc40007ffe00a */
[----:B0-----:R-:W-:-:S04]  /*1300*/  IADD3 R10, P1, PT, -R9, R4, RZ ;  /* 0x00000004090a7210 */ /* 0x001fc80007f3e1ff */
[----:B------:R-:W-:Y:S02]  /*1310*/  ISETP.GE.U32.AND P0, PT, R10, 0x1000, PT ;  /* 0x000010000a00780c */ /* 0x000fe40003f06070 */
[----:B---3--:R-:W-:-:S04]  /*1320*/  IADD3 R25, PT, PT, R28, R27, R25 ;  /* 0x0000001b1c197210 */ /* 0x008fc80007ffe019 */
[----:B----4-:R-:W-:-:S04]  /*1330*/  IADD3 R23, PT, PT, R23, R24, R25 ;  /* 0x0000001817177210 */ /* 0x010fc80007ffe019 */
[----:B-----5:R-:W-:Y:S01]  /*1340*/  IADD3 R21, PT, PT, R21, R0, R23 ;  /* 0x0000000015157210 */ /* 0x020fe20007ffe017 */
[----:B------:R-:W-:-:S04]  /*1350*/  IMAD.MOV.U32 R0, RZ, RZ, R5 ;  /* 0x000000ffff007224 */ /* 0x000fc800078e0005 */
[----:B------:R-:W-:Y:S01]  /*1360*/  IMAD.X R10, R0, 0x1, ~R11, P1 ;  /* 0x00000001000a7824 */ /* 0x000fe200008e0e0b */
[----:B------:R-:W-:-:S04]  /*1370*/  IADD3 R13, PT, PT, R16, R13, R21 ;  /* 0x0000000d100d7210 */ /* 0x000fc80007ffe015 */
[----:B------:R-:W-:Y:S02]  /*1380*/  ISETP.GE.U32.AND.EX P0, PT, R10, RZ, PT, P0 ;  /* 0x000000ff0a00720c */ /* 0x000fe40003f06100 */
[----:B------:R-:W-:-:S04]  /*1390*/  IADD3 R13, PT, PT, R18, R15, R13 ;  /* 0x0000000f120d7210 */ /* 0x000fc80007ffe00d */
[----:B------:R-:W-:-:S04]  /*13a0*/  IADD3 R13, PT, PT, R20, R17, R13 ;  /* 0x00000011140d7210 */ /* 0x000fc80007ffe00d */
[----:B------:R-:W-:-:S03]  /*13b0*/  IADD3 R10, PT, PT, R22, R19, R13 ;  /* 0x00000013160a7210 */ /* 0x000fc60007ffe00d */
[----:B------:R-:W-:Y:S05]  /*13c0*/  @!P0 BRA `(.L_x_104) ;  /* 0x0000000400e88947 */ /* 0x000fea0003800000 */
[----:B------:R-:W-:-:S05]  /*13d0*/  IADD3 R9, P0, PT, R9, 0x1000, RZ ;  /* 0x0000100009097810 */ /* 0x000fca0007f1e0ff */
[----:B------:R-:W-:Y:S01]  /*13e0*/  IMAD.X R11, RZ, RZ, R11, P0 ;  /* 0x000000ffff0b7224 */ /* 0x000fe200000e060b */
[----:B------:R-:W-:-:S04]  /*13f0*/  ISETP.GT.U32.AND P0, PT, R9, R12, PT ;  /* 0x0000000c0900720c */ /* 0x000fc80003f04070 */
[----:B------:R-:W-:-:S13]  /*1400*/  ISETP.GT.U32.AND.EX P0, PT, R11, R14, PT, P0 ;  /* 0x0000000e0b00720c */ /* 0x000fda0003f04100 */
[----:B------:R-:W-:Y:S05]  /*1410*/  @!P0 BRA `(.L_x_105) ;  /* 0xfffffffc006c8947 */ /* 0x000fea000383ffff */
.L_x_103:
[----:B------:R-:W-:Y:S01]  /*1420*/  IMAD.IADD R3, R4, 0x1, -R9 ;  /* 0x0000000104037824 */ /* 0x000fe200078e0a09 */
[----:B------:R-:W-:Y:S01]  /*1430*/  ISETP.GE.U32.AND P1, PT, R9, R4, PT ;  /* 0x000000040900720c */ /* 0x000fe20003f26070 */
[----:B------:R-:W-:Y:S03]  /*1440*/  BSSY.RECONVERGENT B1, `(.L_x_104) ;  /* 0x0000072000017945 */ /* 0x000fe60003800200 */
[----:B------:R-:W-:-:S04]  /*1450*/  ISETP.GE.AND P0, PT, R8, R3, PT ;  /* 0x000000030800720c */ /* 0x000fc80003f06270 */
[----:B------:R-:W-:-:S13]  /*1460*/  ISETP.GE.U32.OR.EX P0, PT, R11, R0, P0, P1 ;  /* 0x000000000b00720c */ /* 0x000fda0000706510 */
[----:B------:R-:W-:Y:S05]  /*1470*/  @P0 BRA `(.L_x_106) ;  /* 0x0000000400b80947 */ /* 0x000fea0003800000 */
[----:B------:R-:W-:Y:S01]  /*1480*/  LOP3.LUT R0, RZ, R8, RZ, 0x33, !PT ;  /* 0x00000008ff007212 */ /* 0x000fe200078e33ff */
[----:B------:R-:W-:Y:S03]  /*1490*/  BSSY.RECONVERGENT B2, `(.L_x_107) ;  /* 0x0000031000027945 */ /* 0x000fe60003800200 */
[----:B------:R-:W-:-:S04]  /*14a0*/  IADD3 R0, PT, PT, -R9, R4, R0 ;  /* 0x0000000409007210 */ /* 0x000fc80007ffe100 */
[C---:B------:R-:W-:Y:S02]  /*14b0*/  ISETP.GE.U32.AND P0, PT, R0.reuse, 0xf00, PT ;  /* 0x00000f000000780c */ /* 0x040fe40003f06070 */
[----:B------:R-:W-:Y:S01]  /*14c0*/  LEA.HI R4, R0, 0x1, RZ, 0x18 ;  /* 0x0000000100047811 */ /* 0x000fe200078fc0ff */
[----:B------:R-:W-:-:S03]  /*14d0*/  IMAD.MOV.U32 R0, RZ, RZ, R8 ;  /* 0x000000ffff007224 */ /* 0x000fc600078e0008 */
[----:B------:R-:W-:-:S04]  /*14e0*/  LOP3.LUT R24, R4, 0xf, RZ, 0xc0, !PT ;  /* 0x0000000f04187812 */ /* 0x000fc800078ec0ff */
[----:B------:R-:W-:-:S03]  /*14f0*/  ISETP.NE.AND P1, PT, R24, RZ, PT ;  /* 0x000000ff1800720c */ /* 0x000fc60003f25270 */
[----:B------:R-:W-:Y:S10]  /*1500*/  @!P0 BRA `(.L_x_108) ;  /* 0x0000000000a48947 */ /* 0x000ff40003800000 */
[----:B------:R-:W0:Y:S01]  /*1510*/  LDCU.64 UR4, c[0x0][0x380] ;  /* 0x00007000ff0477ac */ /* 0x000e220008000a00 */
[----:B------:R-:W-:Y:S02]  /*1520*/  IADD3 R3, P0, PT, R8, R9, RZ ;  /* 0x0000000908037210 */ /* 0x000fe40007f1e0ff */
[----:B------:R-:W-:-:S03]  /*1530*/  LOP3.LUT R6, R4, 0x1fffff0, RZ, 0xc0, !PT ;  /* 0x01fffff004067812 */ /* 0x000fc600078ec0ff */
[----:B------:R-:W-:Y:S02]  /*1540*/  IMAD.X R0, RZ, RZ, R11, P0 ;  /* 0x000000ffff007224 */ /* 0x000fe400000e060b */
[----:B------:R-:W-:Y:S01]  /*1550*/  IMAD.MOV R6, RZ, RZ, -R6 ;  /* 0x000000ffff067224 */ /* 0x000fe200078e0a06 */
[----:B0-----:R-:W-:-:S04]  /*1560*/  LEA R15, P2, R3, UR4, 0x2 ;  /* 0x00000004030f7c11 */ /* 0x001fc8000f8410ff */
[----:B------:R-:W-:Y:S02]  /*1570*/  IADD3 R15, P0, PT, R15, 0x2000, RZ ;  /* 0x000020000f0f7810 */ /* 0x000fe40007f1e0ff */
[----:B------:R-:W-:Y:S01]  /*1580*/  LEA.HI.X R3, R3, UR5, R0, 0x2, P2 ;  /* 0x0000000503037c11 */ /* 0x000fe200090f1400 */
[----:B------:R-:W-:-:S04]  /*1590*/  IMAD.MOV.U32 R0, RZ, RZ, R8 ;  /* 0x000000ffff007224 */ /* 0x000fc800078e0008 */
[----:B------:R-:W-:-:S07]  /*15a0*/  IMAD.X R3, RZ, RZ, R3, P0 ;  /* 0x000000ffff037224 */ /* 0x000fce00000e0603 */
.L_x_109:
        /* <DEDUP_REMOVED lines=31> */
.L_x_108:
[----:B------:R-:W-:Y:S05]  /*17a0*/  BSYNC.RECONVERGENT B2 ;  /* 0x0000000000027941 */ /* 0x000fea0003800200 */
.L_x_107:
[----:B------:R-:W-:Y:S05]  /*17b0*/  @!P1 BRA `(.L_x_106) ;  /* 0x0000000000e89947 */ /* 0x000fea0003800000 */
[----:B------:R-:W-:Y:S01]  /*17c0*/  ISETP.GE.U32.AND P0, PT, R24, 0x8, PT ;  /* 0x000000081800780c */ /* 0x000fe20003f06070 */
[----:B------:R-:W-:Y:S01]  /*17d0*/  BSSY.RECONVERGENT B2, `(.L_x_110) ;  /* 0x0000016000027945 */ /* 0x000fe20003800200 */
[----:B------:R-:W-:-:S04]  /*17e0*/  LOP3.LUT R17, R4, 0x7, RZ, 0xc0, !PT ;  /* 0x0000000704117812 */ /* 0x000fc800078ec0ff */
[----:B------:R-:W-:-:S07]  /*17f0*/  ISETP.NE.AND P1, PT, R17, RZ, PT ;  /* 0x000000ff1100720c */ /* 0x000fce0003f25270 */
[----:B------:R-:W-:Y:S06]  /*1800*/  @!P0 BRA `(.L_x_111) ;  /* 0x0000000000488947 */ /* 0x000fec0003800000 */
[----:B------:R-:W0:Y:S01]  /*1810*/  LDCU.64 UR4, c[0x0][0x380] ;  /* 0x00007000ff0477ac */ /* 0x000e220008000a00 */
[----:B------:R-:W-:-:S05]  /*1820*/  IADD3 R3, P0, PT, R0, R9, RZ ;  /* 0x0000000900037210 */ /* 0x000fca0007f1e0ff */
[----:B------:R-:W-:Y:S01]  /*1830*/  IMAD.X R6, RZ, RZ, R11, P0 ;  /* 0x000000ffff067224 */ /* 0x000fe200000e060b */
        /* <DEDUP_REMOVED lines=15> */
.L_x_111:
[----:B------:R-:W-:Y:S05]  /*1930*/  BSYNC.RECONVERGENT B2 ;  /* 0x0000000000027941 */ /* 0x000fea0003800200 */
.L_x_110:
        /* <DEDUP_REMOVED lines=18> */
.L_x_113:
[----:B------:R-:W-:Y:S05]  /*1a60*/  BSYNC.RECONVERGENT B2 ;  /* 0x0000000000027941 */ /* 0x000fea0003800200 */
.L_x_112:
[----:B------:R-:W-:Y:S05]  /*1a70*/  @!P1 BRA `(.L_x_106) ;  /* 0x0000000000389947 */ /* 0x000fea0003800000 */
[----:B------:R-:W0:Y:S01]  /*1a80*/  LDCU.64 UR4, c[0x0][0x380] ;  /* 0x00007000ff0477ac */ /* 0x000e220008000a00 */
[----:B------:R-:W-:Y:S01]  /*1a90*/  IADD3 R5, P0, PT, R0, R9, RZ ;  /* 0x0000000900057210 */ /* 0x000fe20007f1e0ff */
[----:B------:R-:W-:-:S04]  /*1aa0*/  IMAD.MOV R0, RZ, RZ, -R6 ;  /* 0x000000ffff007224 */ /* 0x000fc800078e0a06 */
[----:B------:R-:W-:Y:S01]  /*1ab0*/  IMAD.X R4, RZ, RZ, R11, P0 ;  /* 0x000000ffff047224 */ /* 0x000fe200000e060b */
[----:B0-----:R-:W-:-:S04]  /*1ac0*/  LEA R2, P1, R5, UR4, 0x2 ;  /* 0x0000000405027c11 */ /* 0x001fc8000f8210ff */
[----:B------:R-:W-:-:S09]  /*1ad0*/  LEA.HI.X R5, R5, UR5, R4, 0x2, P1 ;  /* 0x0000000505057c11 */ /* 0x000fd200088f1404 */
.L_x_114:
[----:B------:R-:W-:-:S06]  /*1ae0*/  IMAD.MOV.U32 R3, RZ, RZ, R5 ;  /* 0x000000ffff037224 */ /* 0x000fcc00078e0005 */
[----:B------:R0:W2:Y:S01]  /*1af0*/  LDG.E R3, desc[UR6][R2.64] ;  /* 0x0000000602037981 */ /* 0x0000a2000c1e1900 */
[----:B------:R-:W-:-:S05]  /*1b00*/  VIADD R0, R0, 0x1 ;  /* 0x0000000100007836 */ /* 0x000fca0000000000 */
[----:B------:R-:W-:Y:S02]  /*1b10*/  ISETP.NE.AND P0, PT, R0, RZ, PT ;  /* 0x000000ff0000720c */ /* 0x000fe40003f05270 */
[----:B0-----:R-:W-:-:S05]  /*1b20*/  IADD3 R2, P1, PT, R2, 0x400, RZ ;  /* 0x0000040002027810 */ /* 0x001fca0007f3e0ff */
[----:B------:R-:W-:Y:S02]  /*1b30*/  IMAD.X R5, RZ, RZ, R5, P1 ;  /* 0x000000ffff057224 */ /* 0x000fe400008e0605 */
[----:B--2---:R-:W-:-:S04]  /*1b40*/  IMAD.IADD R10, R3, 0x1, R10 ;  /* 0x00000001030a7824 */ /* 0x004fc800078e020a */
[----:B------:R-:W-:Y:S05]  /*1b50*/  @P0 BRA `(.L_x_114) ;  /* 0xfffffffc00e00947 */ /* 0x000fea000383ffff */
.L_x_106:
[----:B------:R-:W-:Y:S05]  /*1b60*/  BSYNC.RECONVERGENT B1 ;  /* 0x0000000000017941 */ /* 0x000fea0003800200 */
.L_x_104:
[----:B------:R-:W0:Y:S01]  /*1b70*/  S2R R6, SR_LANEID ;  /* 0x0000000000067919 */ /* 0x000e220000000000 */
[----:B------:R-:W-:Y:S01]  /*1b80*/  ISETP.NE.AND P5, PT, R8, RZ, PT ;  /* 0x000000ff0800720c */ /* 0x000fe20003fa5270 */
        /* <DEDUP_REMOVED lines=39> */
[----:B------:R-:W-:-:S07]  /*1e00*/  IMAD.IADD R7, R0, 0x1, R3 ;  /* 0x0000000100077824 */ /* 0x000fce00078e0203 */
.L_x_102:
[----:B------:R-:W-:Y:S05]  /*1e10*/  BSYNC.RECONVERGENT B0 ;  /* 0x0000000000007941 */ /* 0x000fea0003800200 */
.L_x_87:
[----:B------:R-:W-:Y:S05]  /*1e20*/  @P5 EXIT ;  /* 0x000000000000594d */ /* 0x000fea0003800000 */
[----:B------:R-:W3:Y:S01]  /*1e30*/  LDC.64 R2, c[0x0][0x388] ;  /* 0x0000e200ff027b82 */ /* 0x000ee20000000a00 */
[----:B------:R-:W0:Y:S02]  /*1e40*/  LDCU UR4, c[0x0][0x39c] ;  /* 0x00007380ff0477ac */ /* 0x000e240008000800 */
[----:B012---:R-:W-:-:S05]  /*1e50*/  VIADD R7, R7, UR4 ;  /* 0x0000000407077c36 */ /* 0x007fca0008000000 */
[----:B---3--:R-:W-:Y:S01]  /*1e60*/  STG.E desc[UR6][R2.64], R7 ;  /* 0x0000000702007986 */ /* 0x008fe2000c101906 */
[----:B------:R-:W-:Y:S05]  /*1e70*/  EXIT ;  /* 0x000000000000794d */ /* 0x000fea0003800000 */
.L_x_115:
        /* <DEDUP_REMOVED lines=16> */
.L_x_241:


//--------------------- .text._ZN3cub18CUB_300001_SM_10006detail6reduce28DeviceReduceSingleTileKernelINS2_10policy_hubIijN4cuda3std3__44plusIiEEE10Policy1000EPiSC_iS9_iiNS7_10__identityEEEvT0_T1_T2_T3_T4_T6_ --------------------------
	.section	.text._ZN3cub18CUB_300001_SM_10006detail6reduce28DeviceReduceSingleTileKernelINS2_10policy_hubIijN4cuda3std3__44plusIiEEE10Policy1000EPiSC_iS9_iiNS7_10__identityEEEvT0_T1_T2_T3_T4_T6_,"ax",@progbits
	.align	128
        .global         _ZN3cub18CUB_300001_SM_10006detail6reduce28DeviceReduceSingleTileKernelINS2_10policy_hubIijN4cuda3std3__44plusIiEEE10Policy1000EPiSC_iS9_iiNS7_10__identityEEEvT0_T1_T2_T3_T4_T6_
        .type           _ZN3cub18CUB_300001_SM_10006detail6reduce28DeviceReduceSingleTileKernelINS2_10policy_hubIijN4cuda3std3__44plusIiEEE10Policy1000EPiSC_iS9_iiNS7_10__identityEEEvT0_T1_T2_T3_T4_T6_,@function
        .size           _ZN3cub18CUB_300001_SM_10006detail6reduce28DeviceReduceSingleTileKernelINS2_10policy_hubIijN4cuda3std3__44plusIiEEE10Policy1000EPiSC_iS9_iiNS7_10__identityEEEvT0_T1_T2_T3_T4_T6_,(.L_x_242 - _ZN3cub18CUB_300001_SM_10006detail6reduce28DeviceReduceSingleTileKernelINS2_10policy_hubIijN4cuda3std3__44plusIiEEE10Policy1000EPiSC_iS9_iiNS7_10__identityEEEvT0_T1_T2_T3_T4_T6_)
        .other          _ZN3cub18CUB_300001_SM_10006detail6reduce28DeviceReduceSingleTileKernelINS2_10policy_hubIijN4cuda3std3__44plusIiEEE10Policy1000EPiSC_iS9_iiNS7_10__identityEEEvT0_T1_T2_T3_T4_T6_,@"STO_CUDA_ENTRY STV_DEFAULT"
_ZN3cub18CUB_300001_SM_10006detail6reduce28DeviceReduceSingleTileKernelINS2_10policy_hubIijN4cuda3std3__44plusIiEEE10Policy1000EPiSC_iS9_iiNS7_10__identityEEEvT0_T1_T2_T3_T4_T6_:
.text._ZN3cub18CUB_300001_SM_10006detail6reduce28DeviceReduceSingleTileKernelINS2_10policy_hubIijN4cuda3std3__44plusIiEEE10Policy1000EPiSC_iS9_iiNS7_10__identityEEEvT0_T1_T2_T3_T4_T6_:
        /* <DEDUP_REMOVED lines=13> */
.L_x_116:
        /* <DEDUP_REMOVED lines=16> */
.L_x_121:
[----:B------:R-:W-:Y:S05]  /*01d0*/  BSYNC.RECONVERGENT B1 ;  /* 0x0000000000017941 */ /* 0x000fea0003800200 */
.L_x_120:
        /* <DEDUP_REMOVED lines=16> */
.L_x_126:
        /* <DEDUP_REMOVED lines=9> */
.L_x_125:
[----:B------:R-:W-:Y:S05]  /*0370*/  BSYNC.RECONVERGENT B2 ;  /* 0x0000000000027941 */ /* 0x000fea0003800200 */
.L_x_124:
        /* <DEDUP_REMOVED lines=8> */
.L_x_129:
        /* <DEDUP_REMOVED lines=35> */
.L_x_128:
[----:B------:R-:W-:Y:S05]  /*0630*/  BSYNC.RECONVERGENT B2 ;  /* 0x0000000000027941 */ /* 0x000fea0003800200 */
.L_x_127:
        /* <DEDUP_REMOVED lines=22> */
.L_x_131:
[----:B------:R-:W-:Y:S05]  /*07a0*/  BSYNC.RECONVERGENT B2 ;  /* 0x0000000000027941 */ /* 0x000fea0003800200 */
.L_x_130:
        /* <DEDUP_REMOVED lines=10> */
.L_x_123:
[----:B------:R-:W-:Y:S05]  /*0850*/  BSYNC.RECONVERGENT B1 ;  /* 0x0000000000017941 */ /* 0x000fea0003800200 */
.L_x_122:
        /* <DEDUP_REMOVED lines=45> */
.L_x_132:
        /* <DEDUP_REMOVED lines=67> */
.L_x_119:
        /* <DEDUP_REMOVED lines=22> */
.L_x_136:
        /* <DEDUP_REMOVED lines=20> */
.L_x_134:
        /* <DEDUP_REMOVED lines=20> */
.L_x_140:
        /* <DEDUP_REMOVED lines=8> */
.L_x_139:
[----:B------:R-:W-:Y:S05]  /*13c0*/  BSYNC.RECONVERGENT B2 ;  /* 0x0000000000027941 */ /* 0x000fea0003800200 */
.L_x_138:
        /* <DEDUP_REMOVED lines=16> */
.L_x_143:
        /* <DEDUP_REMOVED lines=39> */
.L_x_142:
[----:B------:R-:W-:Y:S05]  /*1740*/  BSYNC.RECONVERGENT B2 ;  /* 0x0000000000027941 */ /* 0x000fea0003800200 */
.L_x_141:
        /* <DEDUP_REMOVED lines=27> */
.L_x_145:
[----:B------:R-:W-:Y:S05]  /*1900*/  BSYNC.RECONVERGENT B2 ;  /* 0x0000000000027941 */ /* 0x000fea0003800200 */
.L_x_144:
        /* <DEDUP_REMOVED lines=10> */
.L_x_137:
[----:B------:R-:W-:Y:S05]  /*19b0*/  BSYNC.RECONVERGENT B1 ;  /* 0x0000000000017941 */ /* 0x000fea0003800200 */
.L_x_135:
        /* <DEDUP_REMOVED lines=43> */
.L_x_118:
        /* <DEDUP_REMOVED lines=12> */
.L_x_148:
[----:B------:R-:W-:Y:S05]  /*1d30*/  BSYNC.RECONVERGENT B1 ;  /* 0x0000000000017941 */ /* 0x000fea0003800200 */
.L_x_147:
        /* <DEDUP_REMOVED lines=16> */
.L_x_153:
        /* <DEDUP_REMOVED lines=9> */
.L_x_152:
[----:B------:R-:W-:Y:S05]  /*1ed0*/  BSYNC.RECONVERGENT B2 ;  /* 0x0000000000027941 */ /* 0x000fea0003800200 */
.L_x_151:
        /* <DEDUP_REMOVED lines=8> */
.L_x_156:
        /* <DEDUP_REMOVED lines=35> */
.L_x_155:
[----:B------:R-:W-:Y:S05]  /*2190*/  BSYNC.RECONVERGENT B2 ;  /* 0x0000000000027941 */ /* 0x000fea0003800200 */
.L_x_154:
        /* <DEDUP_REMOVED lines=22> */
.L_x_158:
[----:B------:R-:W-:Y:S05]  /*2300*/  BSYNC.RECONVERGENT B2 ;  /* 0x0000000000027941 */ /* 0x000fea0003800200 */
.L_x_157:
        /* <DEDUP_REMOVED lines=10> */
.L_x_150:
[----:B------:R-:W-:Y:S05]  /*23b0*/  BSYNC.RECONVERGENT B1 ;  /* 0x0000000000017941 */ /* 0x000fea0003800200 */
.L_x_149:
        /* <DEDUP_REMOVED lines=45> */
.L_x_159:
        /* <DEDUP_REMOVED lines=67> */
.L_x_146:
        /* <DEDUP_REMOVED lines=33> */
.L_x_162:
        /* <DEDUP_REMOVED lines=32> */
.L_x_160:
        /* <DEDUP_REMOVED lines=20> */
.L_x_166:
        /* <DEDUP_REMOVED lines=8> */
.L_x_165:
[----:B------:R-:W-:Y:S05]  /*3090*/  BSYNC.RECONVERGENT B2 ;  /* 0x0000000000027941 */ /* 0x000fea0003800200 */
.L_x_164:
        /* <DEDUP_REMOVED lines=16> */
.L_x_169:
        /* <DEDUP_REMOVED lines=39> */
.L_x_168:
[----:B------:R-:W-:Y:S05]  /*3410*/  BSYNC.RECONVERGENT B2 ;  /* 0x0000000000027941 */ /* 0x000fea0003800200 */
.L_x_167:
        /* <DEDUP_REMOVED lines=27> */
.L_x_171:
[----:B------:R-:W-:Y:S05]  /*35d0*/  BSYNC.RECONVERGENT B2 ;  /* 0x0000000000027941 */ /* 0x000fea0003800200 */
.L_x_170:
        /* <DEDUP_REMOVED lines=10> */
.L_x_163:
[----:B------:R-:W-:Y:S05]  /*3680*/  BSYNC.RECONVERGENT B1 ;  /* 0x0000000000017941 */ /* 0x000fea0003800200 */
.L_x_161:
        /* <DEDUP_REMOVED lines=42> */
.L_x_133:
[----:B------:R-:W-:Y:S05]  /*3930*/  BSYNC.RECONVERGENT B0 ;  /* 0x0000000000007941 */ /* 0x000fea0003800200 */
.L_x_117:
[----:B------:R-:W-:Y:S05]  /*3940*/  @P0 EXIT ;  /* 0x000000000000094d */ /* 0x000fea0003800000 */
[----:B-1----:R-:W1:Y:S01]  /*3950*/  LDC.64 R4, c[0x0][0x388] ;  /* 0x0000e200ff047b82 */ /* 0x002e620000000a00 */
[----:B------:R-:W0:Y:S02]  /*3960*/  LDCU UR4, c[0x0][0x398] ;  /* 0x00007300ff0477ac */ /* 0x000e240008000800 */
[----:B0-234-:R-:W-:-:S05]  /*3970*/  VIADD R3, R3, UR4 ;  /* 0x0000000403037c36 */ /* 0x01dfca0008000000 */
[----:B-1----:R-:W-:Y:S01]  /*3980*/  STG.E desc[UR6][R4.64], R3 ;  /* 0x0000000304007986 */ /* 0x002fe2000c101906 */
[----:B------:R-:W-:Y:S05]  /*3990*/  EXIT ;  /* 0x000000000000794d */ /* 0x000fea0003800000 */
.L_x_172:
        /* <DEDUP_REMOVED lines=14> */
.L_x_242:


//--------------------- .text._ZN3cub18CUB_300001_SM_10006detail6reduce18DeviceReduceKernelINS2_10policy_hubIijN4cuda3std3__44plusIiEEE10Policy1000EN6thrust24THRUST_300001_SM_1000_NS6detail15normal_iteratorINSD_10device_ptrIiEEEEjS9_iNS7_10__identityEEEvT0_PT3_T1_NS0_13GridEvenShareISN_EET2_T4_ --------------------------
	.section	.text._ZN3cub18CUB_300001_SM_10006detail6reduce18DeviceReduceKernelINS2_10policy_hubIijN4cuda3std3__44plusIiEEE10Policy1000EN6thrust24THRUST_300001_SM_1000_NS6detail15normal_iteratorINSD_10device_ptrIiEEEEjS9_iNS7_10__identityEEEvT0_PT3_T1_NS0_13GridEvenShareISN_EET2_T4_,"ax",@progbits
	.align	128
        .global         _ZN3cub18CUB_300001_SM_10006detail6reduce18DeviceReduceKernelINS2_10policy_hubIijN4cuda3std3__44plusIiEEE10Policy1000EN6thrust24THRUST_300001_SM_1000_NS6detail15normal_iteratorINSD_10device_ptrIiEEEEjS9_iNS7_10__identityEEEvT0_PT3_T1_NS0_13GridEvenShareISN_EET2_T4_
        .type           _ZN3cub18CUB_300001_SM_10006detail6reduce18DeviceReduceKernelINS2_10policy_hubIijN4cuda3std3__44plusIiEEE10Policy1000EN6thrust24THRUST_300001_SM_1000_NS6detail15normal_iteratorINSD_10device_ptrIiEEEEjS9_iNS7_10__identityEEEvT0_PT3_T1_NS0_13GridEvenShareISN_EET2_T4_,@function
        .size           _ZN3cub18CUB_300001_SM_10006detail6reduce18DeviceReduceKernelINS2_10policy_hubIijN4cuda3std3__44plusIiEEE10Policy1000EN6thrust24THRUST_300001_SM_1000_NS6detail15normal_iteratorINSD_10device_ptrIiEEEEjS9_iNS7_10__identityEEEvT0_PT3_T1_NS0_13GridEvenShareISN_EET2_T4_,(.L_x_243 - _ZN3cub18CUB_300001_SM_10006detail6reduce18DeviceReduceKernelINS2_10policy_hubIijN4cuda3std3__44plusIiEEE10Policy1000EN6thrust24THRUST_300001_SM_1000_NS6detail15normal_iteratorINSD_10device_ptrIiEEEEjS9_iNS7_10__identityEEEvT0_PT3_T1_NS0_13GridEvenShareISN_EET2_T4_)
        .other          _ZN3cub18CUB_300001_SM_10006detail6reduce18DeviceReduceKernelINS2_10policy_hubIijN4cuda3std3__44plusIiEEE10Policy1000EN6thrust24THRUST_300001_SM_1000_NS6detail15normal_iteratorINSD_10device_ptrIiEEEEjS9_iNS7_10__identityEEEvT0_PT3_T1_NS0_13GridEvenShareISN_EET2_T4_,@"STO_CUDA_ENTRY STV_DEFAULT"
_ZN3cub18CUB_300001_SM_10006detail6reduce18DeviceReduceKernelINS2_10policy_hubIijN4cuda3std3__44plusIiEEE10Policy1000EN6thrust24THRUST_300001_SM_1000_NS6detail15normal_iteratorINSD_10device_ptrIiEEEEjS9_iNS7_10__identityEEEvT0_PT3_T1_NS0_13GridEvenShareISN_EET2_T4_:
.text._ZN3cub18CUB_300001_SM_10006detail6reduce18DeviceReduceKernelINS2_10policy_hubIijN4cuda3std3__44plusIiEEE10Policy1000EN6thrust24THRUST_300001_SM_1000_NS6detail15normal_iteratorINSD_10device_ptrIiEEEEjS9_iNS7_10__identityEEEvT0_PT3_T1_NS0_13GridEvenShareISN_EET2_T4_:
[----:B------:R-:W-:Y:S01]  /*0000*/  LDC R1, c[0x0][0x37c] ;  /* 0x0000df00ff017b82 */ /* 0x000fe20000000800 */
[----:B------:R-:W0:Y:S07]  /*0010*/  S2R R3, SR_CTAID.X ;  /* 0x0000000000037919 */ /* 0x000e2e0000002500 */
[----:B------:R-:W1:Y:S01]  /*0020*/  LDC.64 R8, c[0x0][0x3a8] ;  /* 0x0000ea00ff087b82 */ /* 0x000e620000000a00 */
[----:B------:R-:W2:Y:S01]  /*0030*/  LDCU.64 UR6, c[0x0][0x358] ;  /* 0x00006b00ff0677ac */ /* 0x000ea20008000a00 */
[----:B------:R-:W-:Y:S01]  /*0040*/  BSSY.RECONVERGENT B0, `(.L_x_173) ;  /* 0x0000236000007945 */ /* 0x000fe20003800200 */
[----:B-1----:R-:W-:-:S02]  /*0050*/  IMAD.SHL.U32 R13, R9, 0x1000, RZ ;  /* 0x00001000090d7824 */ /* 0x002fc400078e00ff */
[----:B0-----:R-:W-:-:S05]  /*0060*/  IMAD R0, R3, -0x1000, R8 ;  /* 0xfffff00003007824 */ /* 0x001fca00078e0208 */
[----:B------:R-:W-:-:S13]  /*0070*/  ISETP.GT.U32.AND P0, PT, R0, 0xfff, PT ;  /* 0x00000fff0000780c */ /* 0x000fda0003f04070 */
[----:B--2---:R-:W-:Y:S05]  /*0080*/  @P0 BRA `(.L_x_174) ;  /* 0x0000001000540947 */ /* 0x004fea0003800000 */
[----:B------:R-:W0:Y:S01]  /*0090*/  S2R R2, SR_TID.X ;  /* 0x0000000000027919 */ /* 0x000e220000002100 */
[----:B------:R-:W-:Y:S01]  /*00a0*/  BSSY.RECONVERGENT B1, `(.L_x_175) ;  /* 0x000000a000017945 */ /* 0x000fe20003800200 */
[----:B------:R-:W-:Y:S01]  /*00b0*/  IMAD.MOV.U32 R14, RZ, RZ, RZ ;  /* 0x000000ffff0e7224 */ /* 0x000fe200078e00ff */
[----:B0-----:R-:W-:Y:S01]  /*00c0*/  ISETP.GE.U32.AND P0, PT, R2, R0, PT ;  /* 0x000000000200720c */ /* 0x001fe20003f06070 */
[----:B------:R-:W-:-:S12]  /*00d0*/  IMAD.MOV.U32 R4, RZ, RZ, R2 ;  /* 0x000000ffff047224 */ /* 0x000fd800078e0002 */
[----:B------:R-:W-:Y:S05]  /*00e0*/  @P0 BRA `(.L_x_176) ;  /* 0x0000000000140947 */ /* 0x000fea0003800000 */
[----:B------:R-:W0:Y:S01]  /*00f0*/  LDC.64 R14, c[0x0][0x380] ;  /* 0x0000e000ff0e7b82 */ /* 0x000e220000000a00 */
[----:B------:R-:W-:-:S04]  /*0100*/  IMAD R5, R3, 0x1000, R2 ;  /* 0x0000100003057824 */ /* 0x000fc800078e0202 */
[----:B0-----:R-:W-:-:S06]  /*0110*/  IMAD.WIDE.U32 R14, R5, 0x4, R14 ;  /* 0x00000004050e7825 */ /* 0x001fcc00078e000e */
[----:B------:R0:W5:Y:S01]  /*0120*/  LDG.E R14, desc[UR6][R14.64] ;  /* 0x000000060e0e7981 */ /* 0x000162000c1e1900 */
[----:B------:R-:W-:-:S07]  /*0130*/  VIADD R4, R2, 0x100 ;  /* 0x0000010002047836 */ /* 0x000fce0000000000 */
.L_x_176:
[----:B------:R-:W-:Y:S05]  /*0140*/  BSYNC.RECONVERGENT B1 ;  /* 0x0000000000017941 */ /* 0x000fea0003800200 */
.L_x_175:
[----:B------:R-:W-:Y:S01]  /*0150*/  ISETP.GE.U32.AND P0, PT, R4, R0, PT ;  /* 0x000000000400720c */ /* 0x000fe20003f06070 */
[----:B------:R-:W-:-:S12]  /*0160*/  BSSY.RECONVERGENT B1, `(.L_x_177) ;  /* 0x0000097000017945 */ /* 0x000fd80003800200 */
[----:B------:R-:W-:Y:S05]  /*0170*/  @P0 BRA `(.L_x_178) ;  /* 0x0000000800540947 */ /* 0x000fea0003800000 */
[----:B------:R-:W-:Y:S01]  /*0180*/  LOP3.LUT R5, RZ, R4, RZ, 0x33, !PT ;  /* 0x00000004ff057212 */ /* 0x000fe200078e33ff */
[----:B------:R-:W-:Y:S04]  /*0190*/  BSSY.RECONVERGENT B2, `(.L_x_179) ;  /* 0x000004b000027945 */ /* 0x000fe80003800200 */
[----:B------:R-:W-:-:S04]  /*01a0*/  IMAD.IADD R8, R5, 0x1, R8 ;  /* 0x0000000105087824 */ /* 0x000fc800078e0208 */
[----:B------:R-:W-:-:S05]  /*01b0*/  IMAD R8, R3, -0x1000, R8 ;  /* 0xfffff00003087824 */ /* 0x000fca00078e0208 */
[C---:B------:R-:W-:Y:S02]  /*01c0*/  ISETP.GE.U32.AND P0, PT, R8.reuse, 0xf00, PT ;  /* 0x00000f000800780c */ /* 0x040fe40003f06070 */
[----:B------:R-:W-:-:S04]  /*01d0*/  LEA.HI R5, R8, 0x1, RZ, 0x18 ;  /* 0x0000000108057811 */ /* 0x000fc800078fc0ff */
[----:B------:R-:W-:-:S07]  /*01e0*/  LOP3.LUT R6, R5, 0xf, RZ, 0xc0, !PT ;  /* 0x0000000f05067812 */ /* 0x000fce00078ec0ff */
[----:B------:R-:W-:Y:S05]  /*01f0*/  @!P0 BRA `(.L_x_180) ;  /* 0x0000000400108947 */ /* 0x000fea0003800000 */
[----:B------:R-:W-:Y:S01]  /*0200*/  LOP3.LUT R8, R5, 0x1fffff0, RZ, 0xc0, !PT ;  /* 0x01fffff005087812 */ /* 0x000fe200078ec0ff */
[----:B------:R-:W-:Y:S01]  /*0210*/  BSSY.RECONVERGENT B3, `(.L_x_181) ;  /* 0x0000041000037945 */ /* 0x000fe20003800200 */
[----:B------:R-:W-:Y:S01]  /*0220*/  LOP3.LUT R7, R4, 0x800, RZ, 0xfc, !PT ;  /* 0x0000080004077812 */ /* 0x000fe200078efcff */
[----:B------:R-:W-:Y:S01]  /*0230*/  IMAD R4, R3, 0x1000, R4 ;  /* 0x0000100003047824 */ /* 0x000fe200078e0204 */
[----:B------:R-:W-:-:S07]  /*0240*/  IADD3 R8, PT, PT, -R8, RZ, RZ ;  /* 0x000000ff08087210 */ /* 0x000fce0007ffe1ff */
.L_x_182:
[----:B------:R-:W1:Y:S01]  /*0250*/  LDC.64 R12, c[0x0][0x380] ;  /* 0x0000e000ff0c7b82 */ /* 0x000e620000000a00 */
[----:B------:R-:W-:-:S04]  /*0260*/  VIADD R21, R4, 0x100 ;  /* 0x0000010004157836 */ /* 0x000fc80000000000 */
[----:B-1----:R-:W-:-:S04]  /*0270*/  IMAD.WIDE.U32 R20, R21, 0x4, R12 ;  /* 0x0000000415147825 */ /* 0x002fc800078e000c */
[C---:B------:R-:W-:Y:S01]  /*0280*/  IMAD.WIDE.U32 R16, R4.reuse, 0x4, R12 ;  /* 0x0000000404107825 */ /* 0x040fe200078e000c */
[----:B0-----:R-:W2:Y:S04]  /*0290*/  LDG.E R15, desc[UR6][R20.64] ;  /* 0x00000006140f7981 */ /* 0x001ea8000c1e1900 */
[----:B------:R0:W2:Y:S01]  /*02a0*/  LDG.E R9, desc[UR6][R16.64] ;  /* 0x0000000610097981 */ /* 0x0000a2000c1e1900 */
[C---:B------:R-:W-:Y:S02]  /*02b0*/  VIADD R29, R4.reuse, 0x600 ;  /* 0x00000600041d7836 */ /* 0x040fe40000000000 */
[C---:B------:R-:W-:Y:S01]  /*02c0*/  VIADD R27, R4.reuse, 0x300 ;  /* 0x00000300041b7836 */ /* 0x040fe20000000000 */
[C---:B------:R-:W-:Y:S01]  /*02d0*/  IADD3 R28, PT, PT, R4.reuse, 0x800, RZ ;  /* 0x00000800041c7810 */ /* 0x040fe20007ffe0ff */
[----:B------:R-:W-:-:S02]  /*02e0*/  VIADD R11, R4, 0x200 ;  /* 0x00000200040b7836 */ /* 0x000fc40000000000 */
[----:B------:R-:W-:-:S04]  /*02f0*/  IMAD.WIDE.U32 R26, R27, 0x4, R12 ;  /* 0x000000041b1a7825 */ /* 0x000fc800078e000c */
[--C-:B0-----:R-:W-:Y:S02]  /*0300*/  IMAD.WIDE.U32 R16, R29, 0x4, R12.reuse ;  /* 0x000000041d107825 */ /* 0x101fe400078e000c */
[----:B------:R-:W3:Y:S02]  /*0310*/  LDG.E R26, desc[UR6][R26.64] ;  /* 0x000000061a1a7981 */ /* 0x000ee4000c1e1900 */
[C---:B------:R-:W-:Y:S02]  /*0320*/  VIADD R19, R4.reuse, 0x400 ;  /* 0x0000040004137836 */ /* 0x040fe40000000000 */
[C---:B------:R-:W-:Y:S01]  /*0330*/  VIADD R23, R4.reuse, 0x500 ;  /* 0x0000050004177836 */ /* 0x040fe20000000000 */
[----:B------:R0:W4:Y:S01]  /*0340*/  LDG.E R22, desc[UR6][R16.64] ;  /* 0x0000000610167981 */ /* 0x000122000c1e1900 */
[----:B------:R-:W-:Y:S02]  /*0350*/  VIADD R29, R4, 0x700 ;  /* 0x00000700041d7836 */ /* 0x000fe40000000000 */
[----:B------:R-:W-:-:S04]  /*0360*/  IMAD.WIDE.U32 R10, R11, 0x4, R12 ;  /* 0x000000040b0a7825 */ /* 0x000fc800078e000c */
[--C-:B------:R-:W-:Y:S01]  /*0370*/  IMAD.WIDE.U32 R18, R19, 0x4, R12.reuse ;  /* 0x0000000413127825 */ /* 0x100fe200078e000c */
[----:B------:R1:W3:Y:S03]  /*0380*/  LDG.E R25, desc[UR6][R10.64] ;  /* 0x000000060a197981 */ /* 0x0002e6000c1e1900 */
[--C-:B------:R-:W-:Y:S01]  /*0390*/  IMAD.WIDE.U32 R20, R23, 0x4, R12.reuse ;  /* 0x0000000417147825 */ /* 0x100fe200078e000c */
[----:B------:R-:W4:Y:S03]  /*03a0*/  LDG.E R24, desc[UR6][R18.64] ;  /* 0x0000000612187981 */ /* 0x000f26000c1e1900 */
[--C-:B0-----:R-:W-:Y:S01]  /*03b0*/  IMAD.WIDE.U32 R16, R29, 0x4, R12.reuse ;  /* 0x000000041d107825 */ /* 0x101fe200078e000c */
[----:B------:R0:W4:Y:S03]  /*03c0*/  LDG.E R23, desc[UR6][R20.64] ;  /* 0x0000000614177981 */ /* 0x000126000c1e1900 */
[----:B------:R-:W-:Y:S01]  /*03d0*/  IMAD.WIDE.U32 R28, R28, 0x4, R12 ;  /* 0x000000041c1c7825 */ /* 0x000fe200078e000c */
[----:B------:R-:W4:Y:S03]  /*03e0*/  LDG.E R19, desc[UR6][R16.64] ;  /* 0x0000000610137981 */ /* 0x000f26000c1e1900 */
[----:B------:R-:W-:-:S02]  /*03f0*/  VIADD R27, R4, 0xa00 ;  /* 0x00000a00041b7836 */ /* 0x000fc40000000000 */
[----:B-1----:R-:W-:Y:S01]  /*0400*/  VIADD R11, R4, 0x900 ;  /* 0x00000900040b7836 */ /* 0x002fe20000000000 */
[----:B------:R1:W4:Y:S01]  /*0410*/  LDG.E R18, desc[UR6][R28.64] ;  /* 0x000000061c127981 */ /* 0x000322000c1e1900 */
[----:B0-----:R-:W-:-:S04]  /*0420*/  IMAD.WIDE.U32 R20, R27, 0x4, R12 ;  /* 0x000000041b147825 */ /* 0x001fc800078e000c */
[----:B------:R-:W-:Y:S02]  /*0430*/  VIADD R27, R4, 0xb00 ;  /* 0x00000b00041b7836 */ /* 0x000fe40000000000 */
[----:B------:R-:W-:-:S04]  /*0440*/  IMAD.WIDE.U32 R10, R11, 0x4, R12 ;  /* 0x000000040b0a7825 */ /* 0x000fc800078e000c */
[----:B-1----:R-:W-:Y:S02]  /*0450*/  VIADD R29, R4, 0xc00 ;  /* 0x00000c00041d7836 */ /* 0x002fe40000000000 */
[----:B------:R-:W4:Y:S02]  /*0460*/  LDG.E R11, desc[UR6][R10.64] ;  /* 0x000000060a0b7981 */ /* 0x000f24000c1e1900 */
[----:B------:R-:W-:-:S06]  /*0470*/  IMAD.WIDE.U32 R16, R29, 0x4, R12 ;  /* 0x000000041d107825 */ /* 0x000fcc00078e000c */
[----:B------:R0:W4:Y:S04]  /*0480*/  LDG.E R16, desc[UR6][R16.64] ;  /* 0x0000000610107981 */ /* 0x000128000c1e1900 */
[----:B------:R1:W4:Y:S01]  /*0490*/  LDG.E R10, desc[UR6][R20.64] ;  /* 0x00000006140a7981 */ /* 0x000322000c1e1900 */
[----:B0-----:R-:W-:Y:S01]  /*04a0*/  VIADD R17, R4, 0xf00 ;  /* 0x00000f0004117836 */ /* 0x001fe20000000000 */
[----:B--2--5:R-:W-:Y:S01]  /*04b0*/  IADD3 R9, PT, PT, R15, R9, R14 ;  /* 0x000000090f097210 */ /* 0x024fe20007ffe00e */
[----:B------:R-:W-:-:S04]  /*04c0*/  IMAD.WIDE.U32 R14, R27, 0x4, R12 ;  /* 0x000000041b0e7825 */ /* 0x000fc800078e000c */
[----:B------:R-:W-:Y:S02]  /*04d0*/  VIADD R27, R4, 0xd00 ;  /* 0x00000d00041b7836 */ /* 0x000fe40000000000 */
[----:B------:R-:W2:Y:S02]  /*04e0*/  LDG.E R15, desc[UR6][R14.64] ;  /* 0x000000060e0f7981 */ /* 0x000ea4000c1e1900 */
[----:B------:R-:W-:-:S04]  /*04f0*/  IMAD.WIDE.U32 R28, R27, 0x4, R12 ;  /* 0x000000041b1c7825 */ /* 0x000fc800078e000c */
[----:B------:R-:W-:Y:S02]  /*0500*/  VIADD R27, R4, 0xe00 ;  /* 0x00000e00041b7836 */ /* 0x000fe40000000000 */
[----:B------:R-:W2:Y:S02]  /*0510*/  LDG.E R29, desc[UR6][R28.64] ;  /* 0x000000061c1d7981 */ /* 0x000ea4000c1e1900 */
[----:B-1----:R-:W-:-:S04]  /*0520*/  IMAD.WIDE.U32 R20, R27, 0x4, R12 ;  /* 0x000000041b147825 */ /* 0x002fc800078e000c */
[----:B------:R-:W-:Y:S02]  /*0530*/  IMAD.WIDE.U32 R12, R17, 0x4, R12 ;  /* 0x00000004110c7825 */ /* 0x000fe400078e000c */
[----:B------:R-:W2:Y:S04]  /*0540*/  LDG.E R20, desc[UR6][R20.64] ;  /* 0x0000000614147981 */ /* 0x000ea8000c1e1900 */
[----:B------:R-:W2:Y:S01]  /*0550*/  LDG.E R12, desc[UR6][R12.64] ;  /* 0x000000060c0c7981 */ /* 0x000ea2000c1e1900 */
[----:B---3--:R-:W-:Y:S02]  /*0560*/  IADD3 R9, PT, PT, R26, R25, R9 ;  /* 0x000000191a097210 */ /* 0x008fe40007ffe009 */
[----:B------:R-:W-:Y:S02]  /*0570*/  IADD3 R8, PT, PT, R8, 0x10, RZ ;  /* 0x0000001008087810 */ /* 0x000fe40007ffe0ff */
[----:B----4-:R-:W-:-:S02]  /*0580*/  IADD3 R9, PT, PT, R23, R24, R9 ;  /* 0x0000001817097210 */ /* 0x010fc40007ffe009 */
[----:B------:R-:W-:Y:S02]  /*0590*/  ISETP.NE.AND P0, PT, R8, RZ, PT ;  /* 0x000000ff0800720c */ /* 0x000fe40003f05270 */
[----:B------:R-:W-:Y:S01]  /*05a0*/  IADD3 R9, PT, PT, R19, R22, R9 ;  /* 0x0000001613097210 */ /* 0x000fe20007ffe009 */
[----:B------:R-:W-:Y:S02]  /*05b0*/  VIADD R7, R7, 0x1000 ;  /* 0x0000100007077836 */ /* 0x000fe40000000000 */
[----:B------:R-:W-:Y:S01]  /*05c0*/  VIADD R4, R4, 0x1000 ;  /* 0x0000100004047836 */ /* 0x000fe20000000000 */
[----:B------:R-:W-:-:S04]  /*05d0*/  IADD3 R9, PT, PT, R11, R18, R9 ;  /* 0x000000120b097210 */ /* 0x000fc80007ffe009 */
[----:B--2---:R-:W-:-:S04]  /*05e0*/  IADD3 R9, PT, PT, R15, R10, R9 ;  /* 0x0000000a0f097210 */ /* 0x004fc80007ffe009 */
[----:B------:R-:W-:-:S04]  /*05f0*/  IADD3 R9, PT, PT, R29, R16, R9 ;  /* 0x000000101d097210 */ /* 0x000fc80007ffe009 */
[----:B------:R-:W-:Y:S01]  /*0600*/  IADD3 R14, PT, PT, R12, R20, R9 ;  /* 0x000000140c0e7210 */ /* 0x000fe20007ffe009 */
[----:B------:R-:W-:Y:S06]  /*0610*/  @P0 BRA `(.L_x_182) ;  /* 0xfffffffc000c0947 */ /* 0x000fec000383ffff */
[----:B------:R-:W-:Y:S05]  /*0620*/  BSYNC.RECONVERGENT B3 ;  /* 0x0000000000037941 */ /* 0x000fea0003800200 */
.L_x_181:
[----:B------:R-:W-:-:S07]  /*0630*/  VIADD R4, R7, 0xfffff800 ;  /* 0xfffff80007047836 */ /* 0x000fce0000000000 */
.L_x_180:
[----:B------:R-:W-:Y:S05]  /*0640*/  BSYNC.RECONVERGENT B2 ;  /* 0x0000000000027941 */ /* 0x000fea0003800200 */
.L_x_179:
[----:B------:R-:W-:-:S13]  /*0650*/  ISETP.NE.AND P0, PT, R6, RZ, PT ;  /* 0x000000ff0600720c */ /* 0x000fda0003f05270 */
[----:B------:R-:W-:Y:S05]  /*0660*/  @!P0 BRA `(.L_x_178) ;  /* 0x0000000400188947 */ /* 0x000fea0003800000 */
[----:B------:R-:W-:Y:S01]  /*0670*/  ISETP.GE.U32.AND P0, PT, R6, 0x8, PT ;  /* 0x000000080600780c */ /* 0x000fe20003f06070 */
[----:B------:R-:W-:Y:S01]  /*0680*/  BSSY.RECONVERGENT B2, `(.L_x_183) ;  /* 0x0000022000027945 */ /* 0x000fe20003800200 */
[----:B------:R-:W-:-:S04]  /*0690*/  LOP3.LUT R24, R5, 0x7, RZ, 0xc0, !PT ;  /* 0x0000000705187812 */ /* 0x000fc800078ec0ff */
[----:B------:R-:W-:-:S07]  /*06a0*/  ISETP.NE.AND P1, PT, R24, RZ, PT ;  /* 0x000000ff1800720c */ /* 0x000fce0003f25270 */
[----:B------:R-:W-:Y:S06]  /*06b0*/  @!P0 BRA `(.L_x_184) ;  /* 0x0000000000788947 */ /* 0x000fec0003800000 */
[----:B------:R-:W1:Y:S01]  /*06c0*/  LDC.64 R10, c[0x0][0x380] ;  /* 0x0000e000ff0a7b82 */ /* 0x000e620000000a00 */
[----:B------:R-:W-:-:S04]  /*06d0*/  IMAD R27, R3, 0x1000, R4 ;  /* 0x00001000031b7824 */ /* 0x000fc800078e0204 */
[C---:B------:R-:W-:Y:S02]  /*06e0*/  VIADD R21, R27.reuse, 0x100 ;  /* 0x000001001b157836 */ /* 0x040fe40000000000 */
[C---:B------:R-:W-:Y:S02]  /*06f0*/  VIADD R17, R27.reuse, 0x300 ;  /* 0x000003001b117836 */ /* 0x040fe40000000000 */
[C---:B------:R-:W-:Y:S01]  /*0700*/  VIADD R23, R27.reuse, 0x200 ;  /* 0x000002001b177836 */ /* 0x040fe20000000000 */
[C---:B------:R-:W-:Y:S01]  /*0710*/  IADD3 R7, PT, PT, R27.reuse, 0x400, RZ ;  /* 0x000004001b077810 */ /* 0x040fe20007ffe0ff */
[C---:B------:R-:W-:Y:S02]  /*0720*/  VIADD R9, R27.reuse, 0x500 ;  /* 0x000005001b097836 */ /* 0x040fe40000000000 */
[C---:B------:R-:W-:Y:S02]  /*0730*/  VIADD R25, R27.reuse, 0x600 ;  /* 0x000006001b197836 */ /* 0x040fe40000000000 */
[----:B-1----:R-:W-:-:S04]  /*0740*/  IMAD.WIDE.U32 R12, R27, 0x4, R10 ;  /* 0x000000041b0c7825 */ /* 0x002fc800078e000a */
[--C-:B------:R-:W-:Y:S01]  /*0750*/  IMAD.WIDE.U32 R20, R21, 0x4, R10.reuse ;  /* 0x0000000415147825 */ /* 0x100fe200078e000a */
[----:B0-----:R0:W2:Y:S03]  /*0760*/  LDG.E R15, desc[UR6][R12.64] ;  /* 0x000000060c0f7981 */ /* 0x0010a6000c1e1900 */
[--C-:B------:R-:W-:Y:S01]  /*0770*/  IMAD.WIDE.U32 R16, R17, 0x4, R10.reuse ;  /* 0x0000000411107825 */ /* 0x100fe200078e000a */
[----:B------:R-:W2:Y:S03]  /*0780*/  LDG.E R18, desc[UR6][R20.64] ;  /* 0x0000000614127981 */ /* 0x000ea6000c1e1900 */
[----:B------:R-:W-:Y:S02]  /*0790*/  IMAD.WIDE.U32 R22, R23, 0x4, R10 ;  /* 0x0000000417167825 */ /* 0x000fe400078e000a */
[----:B------:R-:W3:Y:S02]  /*07a0*/  LDG.E R16, desc[UR6][R16.64] ;  /* 0x0000000610107981 */ /* 0x000ee4000c1e1900 */
[----:B------:R-:W-:-:S02]  /*07b0*/  VIADD R27, R27, 0x700 ;  /* 0x000007001b1b7836 */ /* 0x000fc40000000000 */
[--C-:B------:R-:W-:Y:S01]  /*07c0*/  IMAD.WIDE.U32 R6, R7, 0x4, R10.reuse ;  /* 0x0000000407067825 */ /* 0x100fe200078e000a */
[----:B------:R-:W3:Y:S03]  /*07d0*/  LDG.E R19, desc[UR6][R22.64] ;  /* 0x0000000616137981 */ /* 0x000ee6000c1e1900 */
[--C-:B------:R-:W-:Y:S02]  /*07e0*/  IMAD.WIDE.U32 R8, R9, 0x4, R10.reuse ;  /* 0x0000000409087825 */ /* 0x100fe400078e000a */
[----:B------:R-:W4:Y:S02]  /*07f0*/  LDG.E R7, desc[UR6][R6.64] ;  /* 0x0000000606077981 */ /* 0x000f24000c1e1900 */
[--C-:B0-----:R-:W-:Y:S02]  /*0800*/  IMAD.WIDE.U32 R12, R25, 0x4, R10.reuse ;  /* 0x00000004190c7825 */ /* 0x101fe400078e000a */
[----:B------:R-:W4:Y:S02]  /*0810*/  LDG.E R8, desc[UR6][R8.64] ;  /* 0x0000000608087981 */ /* 0x000f24000c1e1900 */
[----:B------:R-:W-:-:S02]  /*0820*/  IMAD.WIDE.U32 R10, R27, 0x4, R10 ;  /* 0x000000041b0a7825 */ /* 0x000fc400078e000a */
[----:B------:R-:W4:Y:S04]  /*0830*/  LDG.E R13, desc[UR6][R12.64] ;  /* 0x000000060c0d7981 */ /* 0x000f28000c1e1900 */
[----:B------:R-:W4:Y:S01]  /*0840*/  LDG.E R10, desc[UR6][R10.64] ;  /* 0x000000060a0a7981 */ /* 0x000f22000c1e1900 */
[----:B------:R-:W-:Y:S01]  /*0850*/  VIADD R4, R4, 0x800 ;  /* 0x0000080004047836 */ /* 0x000fe20000000000 */
[----:B--2--5:R-:W-:-:S04]  /*0860*/  IADD3 R18, PT, PT, R18, R15, R14 ;  /* 0x0000000f12127210 */ /* 0x024fc80007ffe00e */
[----:B---3--:R-:W-:-:S04]  /*0870*/  IADD3 R18, PT, PT, R16, R19, R18 ;  /* 0x0000001310127210 */ /* 0x008fc80007ffe012 */
[----:B----4-:R-:W-:-:S04]  /*0880*/  IADD3 R18, PT, PT, R8, R7, R18 ;  /* 0x0000000708127210 */ /* 0x010fc80007ffe012 */
[----:B------:R-:W-:-:S07]  /*0890*/  IADD3 R14, PT, PT, R10, R13, R18 ;  /* 0x0000000d0a0e7210 */ /* 0x000fce0007ffe012 */
.L_x_184:
[----:B------:R-:W-:Y:S05]  /*08a0*/  BSYNC.RECONVERGENT B2 ;  /* 0x0000000000027941 */ /* 0x000fea0003800200 */
.L_x_183:
        /* <DEDUP_REMOVED lines=8> */
[C---:B------:R-:W-:Y:S01]  /*0930*/  VIADD R13, R11.reuse, 0x100 ;  /* 0x000001000b0d7836 */ /* 0x040fe20000000000 */
[C---:B------:R-:W-:Y:S01]  /*0940*/  IADD3 R17, PT, PT, R11.reuse, 0x300, RZ ;  /* 0x000003000b117810 */ /* 0x040fe20007ffe0ff */
[C---:B0-----:R-:W-:Y:S02]  /*0950*/  VIADD R15, R11.reuse, 0x200 ;  /* 0x000002000b0f7836 */ /* 0x041fe40000000000 */
[----:B-1----:R-:W-:-:S04]  /*0960*/  IMAD.WIDE.U32 R8, R11, 0x4, R6 ;  /* 0x000000040b087825 */ /* 0x002fc800078e0006 */
[--C-:B------:R-:W-:Y:S02]  /*0970*/  IMAD.WIDE.U32 R10, R13, 0x4, R6.reuse ;  /* 0x000000040d0a7825 */ /* 0x100fe400078e0006 */
[----:B------:R-:W2:Y:S02]  /*0980*/  LDG.E R9, desc[UR6][R8.64] ;  /* 0x0000000608097981 */ /* 0x000ea4000c1e1900 */
[--C-:B------:R-:W-:Y:S02]  /*0990*/  IMAD.WIDE.U32 R12, R15, 0x4, R6.reuse ;  /* 0x000000040f0c7825 */ /* 0x100fe400078e0006 */
[----:B------:R-:W2:Y:S02]  /*09a0*/  LDG.E R10, desc[UR6][R10.64] ;  /* 0x000000060a0a7981 */ /* 0x000ea4000c1e1900 */
[----:B------:R-:W-:Y:S02]  /*09b0*/  IMAD.WIDE.U32 R6, R17, 0x4, R6 ;  /* 0x0000000411067825 */ /* 0x000fe400078e0006 */
[----:B------:R-:W3:Y:S04]  /*09c0*/  LDG.E R13, desc[UR6][R12.64] ;  /* 0x000000060c0d7981 */ /* 0x000ee8000c1e1900 */
[----:B------:R-:W3:Y:S01]  /*09d0*/  LDG.E R6, desc[UR6][R6.64] ;  /* 0x0000000606067981 */ /* 0x000ee2000c1e1900 */
[----:B------:R-:W-:Y:S01]  /*09e0*/  VIADD R4, R4, 0x400 ;  /* 0x0000040004047836 */ /* 0x000fe20000000000 */
[----:B--2--5:R-:W-:-:S04]  /*09f0*/  IADD3 R14, PT, PT, R10, R9, R14 ;  /* 0x000000090a0e7210 */ /* 0x024fc80007ffe00e */
[----:B---3--:R-:W-:-:S07]  /*0a00*/  IADD3 R14, PT, PT, R6, R13, R14 ;  /* 0x0000000d060e7210 */ /* 0x008fce0007ffe00e */
.L_x_186:
[----:B------:R-:W-:Y:S05]  /*0a10*/  BSYNC.RECONVERGENT B2 ;  /* 0x0000000000027941 */ /* 0x000fea0003800200 */
.L_x_185:
[----:B------:R-:W-:Y:S05]  /*0a20*/  @!P1 BRA `(.L_x_178) ;  /* 0x0000000000289947 */ /* 0x000fea0003800000 */
[----:B------:R-:W1:Y:S01]  /*0a30*/  LDC.64 R6, c[0x0][0x380] ;  /* 0x0000e000ff067b82 */ /* 0x000e620000000a00 */
[----:B------:R-:W-:Y:S02]  /*0a40*/  IMAD R9, R3, 0x1000, R4 ;  /* 0x0000100003097824 */ /* 0x000fe400078e0204 */
[----:B------:R-:W-:-:S07]  /*0a50*/  IMAD.MOV R8, RZ, RZ, -R5 ;  /* 0x000000ffff087224 */ /* 0x000fce00078e0a05 */
.L_x_187:
[----:B-1----:R-:W-:-:S06]  /*0a60*/  IMAD.WIDE.U32 R4, R9, 0x4, R6 ;  /* 0x0000000409047825 */ /* 0x002fcc00078e0006 */
[----:B------:R-:W2:Y:S01]  /*0a70*/  LDG.E R5, desc[UR6][R4.64] ;  /* 0x0000000604057981 */ /* 0x000ea2000c1e1900 */
[----:B------:R-:W-:Y:S02]  /*0a80*/  VIADD R8, R8, 0x1 ;  /* 0x0000000108087836 */ /* 0x000fe40000000000 */
[----:B------:R-:W-:-:S03]  /*0a90*/  VIADD R9, R9, 0x100 ;  /* 0x0000010009097836 */ /* 0x000fc60000000000 */
[----:B------:R-:W-:Y:S01]  /*0aa0*/  ISETP.NE.AND P0, PT, R8, RZ, PT ;  /* 0x000000ff0800720c */ /* 0x000fe20003f05270 */
[----:B--2--5:R-:W-:-:S12]  /*0ab0*/  IMAD.IADD R14, R5, 0x1, R14 ;  /* 0x00000001050e7824 */ /* 0x024fd800078e020e */
[----:B------:R-:W-:Y:S05]  /*0ac0*/  @P0 BRA `(.L_x_187) ;  /* 0xfffffffc00e40947 */ /* 0x000fea000383ffff */
.L_x_178:
[----:B------:R-:W-:Y:S05]  /*0ad0*/  BSYNC.RECONVERGENT B1 ;  /* 0x0000000000017941 */ /* 0x000fea0003800200 */
.L_x_177:
[----:B------:R-:W-:-:S13]  /*0ae0*/  ISETP.GE.U32.AND P0, PT, R0, 0x100, PT ;  /* 0x000001000000780c */ /* 0x000fda0003f06070 */
[----:B------:R-:W-:Y:S05]  /*0af0*/  @!P0 BRA `(.L_x_188) ;  /* 0x0000000000ac8947 */ /* 0x000fea0003800000 */
[----:B------:R-:W1:Y:S01]  /*0b00*/  S2R R8, SR_LANEID ;  /* 0x0000000000087919 */ /* 0x000e620000000000 */
[----:B-----5:R-:W2:Y:S01]  /*0b10*/  SHFL.DOWN PT, R0, R14, 0x1, 0x1f ;  /* 0x08201f000e007f89 */ /* 0x020ea200000e0000 */
[C---:B-1----:R-:W-:Y:S02]  /*0b20*/  ISETP.GT.AND P0, PT, R8.reuse, 0x1e, PT ;  /* 0x0000001e0800780c */ /* 0x042fe40003f04270 */
[----:B------:R-:W-:Y:S02]  /*0b30*/  ISETP.NE.AND P1, PT, R8, RZ, PT ;  /* 0x000000ff0800720c */ /* 0x000fe40003f25270 */
[----:B--2---:R-:W-:Y:S02]  /*0b40*/  SEL R5, R0, RZ, !P0 ;  /* 0x000000ff00057207 */ /* 0x004fe40004000000 */
[----:B------:R-:W-:Y:S02]  /*0b50*/  ISETP.GT.AND P0, PT, R8, 0x1d, PT ;  /* 0x0000001d0800780c */ /* 0x000fe40003f04270 */
[----:B------:R-:W-:-:S05]  /*0b60*/  IADD3 R5, PT, PT, R5, R14, RZ ;  /* 0x0000000e05057210 */ /* 0x000fca0007ffe0ff */
[----:B------:R-:W1:Y:S02]  /*0b70*/  SHFL.DOWN PT, R0, R5, 0x2, 0x1f ;  /* 0x08401f0005007f89 */ /* 0x000e6400000e0000 */
[----:B------:R-:W-:Y:S01]  /*0b80*/  @!P1 MOV R6, 0x400 ;  /* 0x0000040000069802 */ /* 0x000fe20000000f00 */
[----:B------:R-:W2:Y:S01]  /*0b90*/  @!P1 S2R R9, SR_CgaCtaId ;  /* 0x0000000000099919 */ /* 0x000ea20000008800 */
[----:B-1----:R-:W-:Y:S02]  /*0ba0*/  SEL R0, R0, RZ, !P0 ;  /* 0x000000ff00007207 */ /* 0x002fe40004000000 */
[----:B------:R-:W-:-:S03]  /*0bb0*/  ISETP.GT.AND P0, PT, R8, 0x1b, PT ;  /* 0x0000001b0800780c */ /* 0x000fc60003f04270 */
[----:B------:R-:W-:-:S05]  /*0bc0*/  IMAD.IADD R0, R5, 0x1, R0 ;  /* 0x0000000105007824 */ /* 0x000fca00078e0200 */
[----:B------:R-:W1:Y:S01]  /*0bd0*/  SHFL.DOWN PT, R4, R0, 0x4, 0x1f ;  /* 0x08801f0000047f89 */ /* 0x000e6200000e0000 */
[----:B--2---:R-:W-:Y:S02]  /*0be0*/  @!P1 LEA R9, R9, R6, 0x18 ;  /* 0x0000000609099211 */ /* 0x004fe400078ec0ff */
[----:B-1----:R-:W-:Y:S02]  /*0bf0*/  SEL R7, R4, RZ, !P0 ;  /* 0x000000ff04077207 */ /* 0x002fe40004000000 */
[----:B------:R-:W-:-:S03]  /*0c00*/  ISETP.GT.AND P0, PT, R8, 0x17, PT ;  /* 0x000000170800780c */ /* 0x000fc60003f04270 */
[----:B------:R-:W-:Y:S01]  /*0c10*/  IMAD.IADD R7, R0, 0x1, R7 ;  /* 0x0000000100077824 */ /* 0x000fe200078e0207 */
[----:B------:R-:W-:-:S04]  /*0c20*/  @!P1 SHF.R.U32.HI R0, RZ, 0x3, R2 ;  /* 0x00000003ff009819 */ /* 0x000fc80000011602 */
[----:B------:R-:W1:Y:S01]  /*0c30*/  SHFL.DOWN PT, R4, R7, 0x8, 0x1f ;  /* 0x09001f0007047f89 */ /* 0x000e6200000e0000 */
[----:B------:R-:W-:-:S05]  /*0c40*/  @!P1 LOP3.LUT R0, R0, 0x7c, RZ, 0xc0, !PT ;  /* 0x0000007c00009812 */ /* 0x000fca00078ec0ff */
[----:B------:R-:W-:Y:S01]  /*0c50*/  @!P1 IMAD.IADD R0, R0, 0x1, R9 ;  /* 0x0000000100009824 */ /* 0x000fe200078e0209 */
[----:B-1----:R-:W-:Y:S02]  /*0c60*/  SEL R4, R4, RZ, !P0 ;  /* 0x000000ff04047207 */ /* 0x002fe40004000000 */
[----:B------:R-:W-:-:S03]  /*0c70*/  ISETP.GT.AND P0, PT, R8, 0xf, PT ;  /* 0x0000000f0800780c */ /* 0x000fc60003f04270 */
[----:B------:R-:W-:-:S05]  /*0c80*/  IMAD.IADD R4, R7, 0x1, R4 ;  /* 0x0000000107047824 */ /* 0x000fca00078e0204 */
[----:B------:R-:W1:Y:S02]  /*0c90*/  SHFL.DOWN PT, R5, R4, 0x10, 0x1f ;  /* 0x0a001f0004057f89 */ /* 0x000e6400000e0000 */
[----:B-1----:R-:W-:Y:S02]  /*0ca0*/  SEL R5, R5, RZ, !P0 ;  /* 0x000000ff05057207 */ /* 0x002fe40004000000 */
        /* <DEDUP_REMOVED lines=8> */
[----:B--2---:R-:W-:Y:S04]  /*0d30*/  LDS R0, [UR4+0xc] ;  /* 0x00000c04ff007984 */ /* 0x004fe80008000800 */
[----:B------:R-:W1:Y:S04]  /*0d40*/  LDS.128 R4, [UR4+0x10] ;  /* 0x00001004ff047984 */ /* 0x000e680008000c00 */
[----:B------:R-:W2:Y:S01]  /*0d50*/  LDS.64 R8, [UR4+0x20] ;  /* 0x00002004ff087984 */ /* 0x000ea20008000a00 */
[----:B-1----:R-:W-:-:S04]  /*0d60*/  IADD3 R0, PT, PT, R4, R0, R11 ;  /* 0x0000000004007210 */ /* 0x002fc80007ffe00b */
[----:B------:R-:W-:-:S04]  /*0d70*/  IADD3 R0, PT, PT, R6, R0, R5 ;  /* 0x0000000006007210 */ /* 0x000fc80007ffe005 */
[----:B--2---:R-:W-:-:S05]  /*0d80*/  IADD3 R0, PT, PT, R8, R0, R7 ;  /* 0x0000000008007210 */ /* 0x004fca0007ffe007 */
[----:B------:R-:W-:Y:S01]  /*0d90*/  IMAD.IADD R11, R0, 0x1, R9 ;  /* 0x00000001000b7824 */ /* 0x000fe200078e0209 */
[----:B------:R-:W-:Y:S06]  /*0da0*/  BRA `(.L_x_189) ;  /* 0x00000014007c7947 */ /* 0x000fec0003800000 */
.L_x_188:
[----:B------:R-:W-:Y:S01]  /*0db0*/  LOP3.LUT R4, R2, 0x3e0, RZ, 0xc0, !PT ;  /* 0x000003e002047812 */ /* 0x000fe200078ec0ff */
[----:B------:R-:W1:Y:S03]  /*0dc0*/  S2R R10, SR_LANEID ;  /* 0x00000000000a7919 */ /* 0x000e660000000000 */
[----:B------:R-:W-:Y:S02]  /*0dd0*/  LOP3.LUT R7, RZ, R4, RZ, 0x33, !PT ;  /* 0x00000004ff077212 */ /* 0x000fe400078e33ff */
[----:B------:R-:W-:-:S03]  /*0de0*/  IADD3 R5, PT, PT, R4, 0x20, RZ ;  /* 0x0000002004057810 */ /* 0x000fc60007ffe0ff */
[----:B------:R-:W-:Y:S01]  /*0df0*/  IMAD.IADD R7, R0, 0x1, R7 ;  /* 0x0000000100077824 */ /* 0x000fe200078e0207 */
[----:B------:R-:W-:-:S04]  /*0e00*/  ISETP.GT.U32.AND P0, PT, R5, R0, PT ;  /* 0x000000000500720c */ /* 0x000fc80003f04070 */
[----:B------:R-:W-:-:S05]  /*0e10*/  SEL R7, R7, 0x1f, P0 ;  /* 0x0000001f07077807 */ /* 0x000fca0000000000 */
[----:B-----5:R-:W2:Y:S01]  /*0e20*/  SHFL.DOWN PT, R4, R14, 0x1, R7 ;  /* 0x082000000e047989 */ /* 0x020ea200000e0007 */
[CC--:B-1----:R-:W-:Y:S01]  /*0e30*/  ISETP.GE.AND P0, PT, R10.reuse, R7.reuse, PT ;  /* 0x000000070a00720c */ /* 0x0c2fe20003f06270 */
[C---:B------:R-:W-:Y:S01]  /*0e40*/  VIADD R6, R10.reuse, 0x2 ;  /* 0x000000020a067836 */ /* 0x040fe20000000000 */
[C---:B------:R-:W-:Y:S01]  /*0e50*/  ISETP.NE.AND P1, PT, R10.reuse, RZ, PT ;  /* 0x000000ff0a00720c */ /* 0x040fe20003f25270 */
[----:B------:R-:W-:Y:S01]  /*0e60*/  VIADD R8, R10, 0x4 ;  /* 0x000000040a087836 */ /* 0x000fe20000000000 */
[----:B--2---:R-:W-:Y:S02]  /*0e70*/  SEL R5, R4, RZ, !P0 ;  /* 0x000000ff04057207 */ /* 0x004fe40004000000 */
[----:B------:R-:W-:-:S03]  /*0e80*/  ISETP.GT.AND P0, PT, R6, R7, PT ;  /* 0x000000070600720c */ /* 0x000fc60003f04270 */
[----:B------:R-:W-:-:S06]  /*0e90*/  IMAD.IADD R4, R5, 0x1, R14 ;  /* 0x0000000105047824 */ /* 0x000fcc00078e020e */
[----:B------:R-:W1:Y:S01]  /*0ea0*/  @!P1 S2R R11, SR_CgaCtaId ;  /* 0x00000000000b9919 */ /* 0x000e620000008800 */
[----:B------:R-:W-:Y:S01]  /*0eb0*/  @!P1 SHF.R.U32.HI R9, RZ, 0x3, R2 ;  /* 0x00000003ff099819 */ /* 0x000fe20000011602 */
[----:B------:R-:W2:Y:S03]  /*0ec0*/  SHFL.DOWN PT, R5, R4, 0x2, R7 ;  /* 0x0840000004057989 */ /* 0x000ea600000e0007 */
[----:B------:R-:W-:Y:S02]  /*0ed0*/  @!P1 LOP3.LUT R9, R9, 0x7c, RZ, 0xc0, !PT ;  /* 0x0000007c09099812 */ /* 0x000fe400078ec0ff */
[----:B--2---:R-:W-:Y:S02]  /*0ee0*/  SEL R5, R5, RZ, !P0 ;  /* 0x000000ff05057207 */ /* 0x004fe40004000000 */
[----:B------:R-:W-:-:S03]  /*0ef0*/  ISETP.GT.AND P0, PT, R8, R7, PT ;  /* 0x000000070800720c */ /* 0x000fc60003f04270 */
[----:B------:R-:W-:Y:S01]  /*0f00*/  IMAD.IADD R6, R4, 0x1, R5 ;  /* 0x0000000104067824 */ /* 0x000fe200078e0205 */
[----:B------:R-:W-:-:S04]  /*0f10*/  IADD3 R4, PT, PT, R10, 0x8, RZ ;  /* 0x000000080a047810 */ /* 0x000fc80007ffe0ff */
[----:B------:R-:W2:Y:S02]  /*0f20*/  SHFL.DOWN PT, R5, R6, 0x4, R7 ;  /* 0x0880000006057989 */ /* 0x000ea400000e0007 */
[----:B--2---:R-:W-:Y:S02]  /*0f30*/  SEL R5, R5, RZ, !P0 ;  /* 0x000000ff05057207 */ /* 0x004fe40004000000 */
[----:B------:R-:W-:-:S03]  /*0f40*/  ISETP.GT.AND P0, PT, R4, R7, PT ;  /* 0x000000070400720c */ /* 0x000fc60003f04270 */
[----:B------:R-:W-:Y:S02]  /*0f50*/  IMAD.IADD R8, R6, 0x1, R5 ;  /* 0x0000000106087824 */ /* 0x000fe400078e0205 */
[----:B------:R-:W-:Y:S01]  /*0f60*/  VIADD R6, R10, 0x10 ;  /* 0x000000100a067836 */ /* 0x000fe20000000000 */
[----:B------:R-:W-:Y:S02]  /*0f70*/  @!P1 MOV R10, 0x400 ;  /* 0x00000400000a9802 */ /* 0x000fe40000000f00 */
[----:B------:R-:W2:Y:S02]  /*0f80*/  SHFL.DOWN PT, R5, R8, 0x8, R7 ;  /* 0x0900000008057989 */ /* 0x000ea400000e0007 */
[----:B-1----:R-:W-:-:S05]  /*0f90*/  @!P1 LEA R10, R11, R10, 0x18 ;  /* 0x0000000a0b0a9211 */ /* 0x002fca00078ec0ff */
[----:B------:R-:W-:Y:S01]  /*0fa0*/  @!P1 IMAD.IADD R10, R9, 0x1, R10 ;  /* 0x00000001090a9824 */ /* 0x000fe200078e020a */
[----:B--2---:R-:W-:Y:S02]  /*0fb0*/  SEL R5, R5, RZ, !P0 ;  /* 0x000000ff05057207 */ /* 0x004fe40004000000 */
[----:B------:R-:W-:-:S03]  /*0fc0*/  ISETP.GT.AND P0, PT, R6, R7, PT ;  /* 0x000000070600720c */ /* 0x000fc60003f04270 */
[----:B------:R-:W-:-:S05]  /*0fd0*/  IMAD.IADD R4, R8, 0x1, R5 ;  /* 0x0000000108047824 */ /* 0x000fca00078e0205 */
[----:B------:R-:W1:Y:S02]  /*0fe0*/  SHFL.DOWN PT, R5, R4, 0x10, R7 ;  /* 0x0a00000004057989 */ /* 0x000e6400000e0007 */
[----:B-1----:R-:W-:Y:S02]  /*0ff0*/  SEL R5, R5, RZ, !P0 ;  /* 0x000000ff05057207 */ /* 0x002fe40004000000 */
[----:B------:R-:W-:-:S03]  /*1000*/  ISETP.NE.AND P0, PT, R2, RZ, PT ;  /* 0x000000ff0200720c */ /* 0x000fc60003f05270 */
[----:B------:R-:W-:-:S05]  /*1010*/  IMAD.IADD R11, R4, 0x1, R5 ;  /* 0x00000001040b7824 */ /* 0x000fca00078e0205 */
[----:B------:R1:W-:Y:S01]  /*1020*/  @!P1 STS [R10+0x8], R11 ;  /* 0x0000080b0a009388 */ /* 0x0003e20000000800 */
[----:B------:R-:W-:Y:S06]  /*1030*/  BAR.SYNC.DEFER_BLOCKING 0x0 ;  /* 0x0000000000007b1d */ /* 0x000fec0000010000 */
[----:B------:R-:W-:Y:S05]  /*1040*/  @P0 BRA `(.L_x_189) ;  /* 0x0000001000d40947 */ /* 0x000fea0003800000 */
[----:B------:R-:W2:Y:S01]  /*1050*/  S2UR UR5, SR_CgaCtaId ;  /* 0x00000000000579c3 */ /* 0x000ea20000008800 */
[----:B------:R-:W-:Y:S01]  /*1060*/  UMOV UR4, 0x400 ;  /* 0x0000040000047882 */ /* 0x000fe20000000000 */
[C---:B------:R-:W-:Y:S02]  /*1070*/  ISETP.GT.U32.AND P2, PT, R0.reuse, 0x40, PT ;  /* 0x000000400000780c */ /* 0x040fe40003f44070 */
[C---:B------:R-:W-:Y:S02]  /*1080*/  ISETP.GT.U32.AND P1, PT, R0.reuse, 0x20, PT ;  /* 0x000000200000780c */ /* 0x040fe40003f24070 */
[----:B------:R-:W-:Y:S01]  /*1090*/  ISETP.GT.U32.AND P3, PT, R0, 0x80, PT ;  /* 0x000000800000780c */ /* 0x000fe20003f64070 */
[----:B--2---:R-:W-:-:S09]  /*10a0*/  ULEA UR4, UR5, UR4, 0x18 ;  /* 0x0000000405047291 */ /* 0x004fd2000f8ec0ff */
[----:B------:R-:W2:Y:S04]  /*10b0*/  LDS.128 R4, [UR4+0x10] ;  /* 0x00001004ff047984 */ /* 0x000ea80008000c00 */
[----:B------:R-:W3:Y:S04]  /*10c0*/  LDS R2, [UR4+0xc] ;  /* 0x00000c04ff027984 */ /* 0x000ee80008000800 */
[----:B------:R-:W4:Y:S01]  /*10d0*/  LDS.64 R8, [UR4+0x20] ;  /* 0x00002004ff087984 */ /* 0x000f220008000a00 */
[----:B--2---:R-:W-:Y:S02]  /*10e0*/  SEL R4, R4, RZ, P2 ;  /* 0x000000ff04047207 */ /* 0x004fe40001000000 */
[----:B------:R-:W-:-:S02]  /*10f0*/  ISETP.GT.U32.AND P2, PT, R0, 0x60, PT ;  /* 0x000000600000780c */ /* 0x000fc40003f44070 */
[----:B---3--:R-:W-:Y:S02]  /*1100*/  SEL R2, R2, RZ, P1 ;  /* 0x000000ff02027207 */ /* 0x008fe40000800000 */
[----:B------:R-:W-:Y:S02]  /*1110*/  SEL R5, R5, RZ, P2 ;  /* 0x000000ff05057207 */ /* 0x000fe40001000000 */
[----:B------:R-:W-:Y:S02]  /*1120*/  IADD3 R2, PT, PT, R4, R2, R11 ;  /* 0x0000000204027210 */ /* 0x000fe40007ffe00b */
[----:B------:R-:W-:Y:S02]  /*1130*/  ISETP.GT.U32.AND P1, PT, R0, 0xa0, PT ;  /* 0x000000a00000780c */ /* 0x000fe40003f24070 */
[----:B------:R-:W-:Y:S02]  /*1140*/  SEL R6, R6, RZ, P3 ;  /* 0x000000ff06067207 */ /* 0x000fe40001800000 */
[----:B------:R-:W-:-:S02]  /*1150*/  ISETP.GT.U32.AND P2, PT, R0, 0xc0, PT ;  /* 0x000000c00000780c */ /* 0x000fc40003f44070 */
[----:B------:R-:W-:Y:S02]  /*1160*/  ISETP.GT.U32.AND P3, PT, R0, 0xe0, PT ;  /* 0x000000e00000780c */ /* 0x000fe40003f64070 */
[----:B------:R-:W-:Y:S02]  /*1170*/  SEL R7, R7, RZ, P1 ;  /* 0x000000ff07077207 */ /* 0x000fe40000800000 */
[----:B------:R-:W-:Y:S02]  /*1180*/  IADD3 R2, PT, PT, R6, R2, R5 ;  /* 0x0000000206027210 */ /* 0x000fe40007ffe005 */
[----:B----4-:R-:W-:Y:S02]  /*1190*/  SEL R8, R8, RZ, P2 ;  /* 0x000000ff08087207 */ /* 0x010fe40001000000 */
[----:B------:R-:W-:Y:S02]  /*11a0*/  SEL R9, R9, RZ, P3 ;  /* 0x000000ff09097207 */ /* 0x000fe40001800000 */
[----:B------:R-:W-:-:S05]  /*11b0*/  IADD3 R2, PT, PT, R8, R2, R7 ;  /* 0x0000000208027210 */ /* 0x000fca0007ffe007 */
[----:B-1----:R-:W-:Y:S01]  /*11c0*/  IMAD.IADD R11, R2, 0x1, R9 ;  /* 0x00000001020b7824 */ /* 0x002fe200078e0209 */
[----:B------:R-:W-:Y:S06]  /*11d0*/  BRA `(.L_x_189) ;  /* 0x0000001000707947 */ /* 0x000fec0003800000 */
.L_x_174:
[----:B------:R-:W0:Y:S01]  /*11e0*/  S2R R2, SR_TID.X ;  /* 0x0000000000027919 */ /* 0x000e220000002100 */
[----:B------:R-:W1:Y:S02]  /*11f0*/  LDCU.64 UR4, c[0x0][0x380] ;  /* 0x00007000ff0477ac */ /* 0x000e640008000a00 */
[----:B-1----:R-:W-:Y:S01]  /*1200*/  MOV R4, UR4 ;  /* 0x0000000400047c02 */ /* 0x002fe20008000f00 */
[----:B------:R-:W-:Y:S02]  /*1210*/  IMAD.U32 R5, RZ, RZ, UR5 ;  /* 0x00000005ff057e24 */ /* 0x000fe4000f8e00ff */
[----:B0-----:R-:W-:-:S04]  /*1220*/  IMAD R7, R3, 0x1000, R2 ;  /* 0x0000100003077824 */ /* 0x001fc800078e0202 */
[----:B------:R-:W-:-:S05]  /*1230*/  IMAD.WIDE.U32 R6, R7, 0x4, R4 ;  /* 0x0000000407067825 */ /* 0x000fca00078e0004 */
        /* <DEDUP_REMOVED lines=16> */
[----:B------:R-:W-:-:S02]  /*1340*/  ISETP.GE.U32.AND P0, PT, R0, R13, PT ;  /* 0x0000000d0000720c */ /* 0x000fc40003f06070 */
        /* <DEDUP_REMOVED lines=9> */
[----:B------:R-:W-:Y:S01]  /*13e0*/  IMAD R9, R3, 0x1000, R13 ;  /* 0x0000100003097824 */ /* 0x000fe200078e020d */
[----:B------:R-:W-:Y:S01]  /*13f0*/  LOP3.LUT R6, RZ, R2, RZ, 0x33, !PT ;  /* 0x00000002ff067212 */ /* 0x000fe200078e33ff */
[----:B------:R-:W-:Y:S01]  /*1400*/  VIADD R0, R8, 0xfffff000 ;  /* 0xfffff00008007836 */ /* 0x000fe20000000000 */
[----:B------:R-:W-:Y:S02]  /*1410*/  UMOV UR4, URZ ;  /* 0x000000ff00047c82 */ /* 0x000fe40008000000 */
[----:B------:R-:W-:Y:S02]  /*1420*/  IADD3 R6, PT, PT, -R13, R8, R6 ;  /* 0x000000080d067210 */ /* 0x000fe40007ffe106 */
[C---:B------:R-:W-:Y:S02]  /*1430*/  ISETP.GT.U32.AND P0, PT, R9.reuse, R0, PT ;  /* 0x000000000900720c */ /* 0x040fe40003f04070 */
[----:B------:R-:W-:Y:S01]  /*1440*/  IADD3 R7, PT, PT, R9, 0x800, R2 ;  /* 0x0000080009077810 */ /* 0x000fe20007ffe002 */
[----:B------:R-:W-:-:S02]  /*1450*/  IMAD.MOV.U32 R2, RZ, RZ, R9 ;  /* 0x000000ffff027224 */ /* 0x000fc400078e0009 */
[----:B------:R-:W-:-:S08]  /*1460*/  IMAD R6, R3, -0x1000, R6 ;  /* 0xfffff00003067824 */ /* 0x000fd000078e0206 */
[----:B------:R-:W-:Y:S05]  /*1470*/  @P0 BRA `(.L_x_191) ;  /* 0x00000000009c0947 */ /* 0x000fea0003800000 */
[----:B------:R-:W0:Y:S08]  /*1480*/  LDC R8, c[0x0][0x3a8] ;  /* 0x0000ea00ff087b82 */ /* 0x000e300000000800 */
[----:B------:R-:W1:Y:S02]  /*1490*/  LDC.64 R4, c[0x0][0x380] ;  /* 0x0000e000ff047b82 */ /* 0x000e640000000a00 */
.L_x_192:
[----:B------:R-:W2:Y:S02]  /*14a0*/  S2R R10, SR_TID.X ;  /* 0x00000000000a7919 */ /* 0x000ea40000002100 */
[----:B--2---:R-:W-:-:S04]  /*14b0*/  IMAD.IADD R11, R10, 0x1, R9 ;  /* 0x000000010a0b7824 */ /* 0x004fc800078e0209 */
[----:B-1----:R-:W-:-:S05]  /*14c0*/  IMAD.WIDE.U32 R10, R11, 0x4, R4 ;  /* 0x000000040b0a7825 */ /* 0x002fca00078e0004 */
        /* <DEDUP_REMOVED lines=10> */
[----:B------:R-:W5:Y:S01]  /*1570*/  LDG.E R21, desc[UR6][R10.64+0x2c00] ;  /* 0x002c00060a157981 */ /* 0x000f62000c1e1900 */
[----:B--2---:R-:W-:-:S03]  /*1580*/  IADD3 R20, PT, PT, R20, R18, R27 ;  /* 0x0000001214147210 */ /* 0x004fc60007ffe01b */
[----:B------:R-:W2:Y:S04]  /*1590*/  LDG.E R18, desc[UR6][R10.64+0x2800] ;  /* 0x002800060a127981 */ /* 0x000ea8000c1e1900 */
[----:B------:R-:W2:Y:S01]  /*15a0*/  LDG.E R27, desc[UR6][R10.64+0x3800] ;  /* 0x003800060a1b7981 */ /* 0x000ea2000c1e1900 */
[----:B---3--:R-:W-:-:S03]  /*15b0*/  IADD3 R24, PT, PT, R23, R22, R20 ;  /* 0x0000001617187210 */ /* 0x008fc60007ffe014 */
[----:B------:R-:W3:Y:S04]  /*15c0*/  LDG.E R23, desc[UR6][R10.64+0x3000] ;  /* 0x003000060a177981 */ /* 0x000ee8000c1e1900 */
[----:B------:R-:W3:Y:S04]  /*15d0*/  LDG.E R20, desc[UR6][R10.64+0x3400] ;  /* 0x003400060a147981 */ /* 0x000ee8000c1e1900 */
[----:B------:R-:W3:Y:S01]  /*15e0*/  LDG.E R22, desc[UR6][R10.64+0x3c00] ;  /* 0x003c00060a167981 */ /* 0x000ee2000c1e1900 */
[----:B----4-:R-:W-:-:S04]  /*15f0*/  IADD3 R14, PT, PT, R17, R14, R24 ;  /* 0x0000000e110e7210 */ /* 0x010fc80007ffe018 */
[----:B-----5:R-:W-:-:S04]  /*1600*/  IADD3 R14, PT, PT, R19, R16, R14 ;  /* 0x00000010130e7210 */ /* 0x020fc80007ffe00e */
[----:B------:R-:W-:Y:S02]  /*1610*/  IADD3 R12, PT, PT, R15, R12, R14 ;  /* 0x0000000c0f0c7210 */ /* 0x000fe40007ffe00e */
[----:B0-----:R-:W-:-:S04]  /*1620*/  IADD3 R14, PT, PT, -R9, R8, RZ ;  /* 0x00000008090e7210 */ /* 0x001fc80007ffe1ff */
[----:B------:R-:W-:Y:S02]  /*1630*/  ISETP.GE.U32.AND P0, PT, R14, R13, PT ;  /* 0x0000000d0e00720c */ /* 0x000fe40003f06070 */
[----:B--2---:R-:W-:-:S04]  /*1640*/  IADD3 R12, PT, PT, R21, R18, R12 ;  /* 0x00000012150c7210 */ /* 0x004fc80007ffe00c */
[----:B---3--:R-:W-:-:S04]  /*1650*/  IADD3 R12, PT, PT, R20, R23, R12 ;  /* 0x00000017140c7210 */ /* 0x008fc80007ffe00c */
[----:B------:R-:W-:-:S03]  /*1660*/  IADD3 R27, PT, PT, R22, R27, R12 ;  /* 0x0000001b161b7210 */ /* 0x000fc60007ffe00c */
[----:B------:R-:W-:Y:S05]  /*1670*/  @!P0 BRA `(.L_x_190) ;  /* 0x00000008009c8947 */ /* 0x000fea0003800000 */
[C---:B------:R-:W-:Y:S01]  /*1680*/  IMAD.IADD R9, R13.reuse, 0x1, R9 ;  /* 0x000000010d097824 */ /* 0x040fe200078e0209 */
[----:B------:R-:W-:Y:S01]  /*1690*/  UIADD3 UR4, UPT, UPT, UR4, 0x1, URZ ;  /* 0x0000000104047890 */ /* 0x000fe2000fffe0ff */
[----:B------:R-:W-:Y:S02]  /*16a0*/  IMAD.IADD R2, R13, 0x1, R2 ;  /* 0x000000010d027824 */ /* 0x000fe400078e0202 */
[----:B------:R-:W-:Y:S01]  /*16b0*/  IMAD.IADD R6, R6, 0x1, -R13 ;  /* 0x0000000106067824 */ /* 0x000fe200078e0a0d */
[----:B------:R-:W-:Y:S01]  /*16c0*/  ISETP.GT.U32.AND P0, PT, R9, R0, PT ;  /* 0x000000000900720c */ /* 0x000fe20003f04070 */
[----:B------:R-:W-:-:S12]  /*16d0*/  IMAD.IADD R7, R13, 0x1, R7 ;  /* 0x000000010d077824 */ /* 0x000fd800078e0207 */
[----:B------:R-:W-:Y:S05]  /*16e0*/  @!P0 BRA `(.L_x_192) ;  /* 0xfffffffc006c8947 */ /* 0x000fea000383ffff */
.L_x_191:
[----:B------:R-:W0:Y:S01]  /*16f0*/  S2R R13, SR_TID.X ;  /* 0x00000000000d7919 */ /* 0x000e220000002100 */
[----:B------:R-:W-:Y:S01]  /*1700*/  IMAD.IADD R0, R8, 0x1, -R9 ;  /* 0x0000000108007824 */ /* 0x000fe200078e0a09 */
[----:B------:R-:W-:Y:S04]  /*1710*/  BSSY.RECONVERGENT B1, `(.L_x_190) ;  /* 0x000009d000017945 */ /* 0x000fe80003800200 */
[----:B0-----:R-:W-:-:S04]  /*1720*/  ISETP.GE.AND P0, PT, R13, R0, PT ;  /* 0x000000000d00720c */ /* 0x001fc80003f06270 */
[----:B------:R-:W-:-:S13]  /*1730*/  ISETP.GE.U32.OR P0, PT, R9, R8, P0 ;  /* 0x000000080900720c */ /* 0x000fda0000706470 */
[----:B------:R-:W-:Y:S05]  /*1740*/  @P0 BRA `(.L_x_193) ;  /* 0x0000000800640947 */ /* 0x000fea0003800000 */
[----:B------:R-:W0:Y:S01]  /*1750*/  LDC R10, c[0x0][0x3ac] ;  /* 0x0000eb00ff0a7b82 */ /* 0x000e220000000800 */
[----:B------:R-:W-:Y:S01]  /*1760*/  LOP3.LUT R11, RZ, R13, RZ, 0x33, !PT ;  /* 0x0000000dff0b7212 */ /* 0x000fe200078e33ff */
[----:B------:R-:W-:Y:S06]  /*1770*/  BSSY.RECONVERGENT B2, `(.L_x_194) ;  /* 0x000004f000027945 */ /* 0x000fec0003800200 */
[----:B------:R-:W1:Y:S01]  /*1780*/  LDC R0, c[0x0][0x3ac] ;  /* 0x0000eb00ff007b82 */ /* 0x000e620000000800 */
[----:B0-----:R-:W-:-:S05]  /*1790*/  IMAD.SHL.U32 R10, R10, 0x1000, RZ ;  /* 0x000010000a0a7824 */ /* 0x001fca00078e00ff */
[----:B------:R-:W-:-:S04]  /*17a0*/  LEA R10, R3, R10, 0xc ;  /* 0x0000000a030a7211 */ /* 0x000fc800078e60ff */
[----:B------:R-:W-:Y:S01]  /*17b0*/  IADD3 R8, PT, PT, -R10, R8, R11 ;  /* 0x000000080a087210 */ /* 0x000fe20007ffe10b */
[----:B-1----:R-:W-:Y:S02]  /*17c0*/  IMAD R11, R0, UR4, RZ ;  /* 0x00000004000b7c24 */ /* 0x002fe4000f8e02ff */
[----:B------:R-:W-:Y:S02]  /*17d0*/  IMAD.MOV.U32 R0, RZ, RZ, R13 ;  /* 0x000000ffff007224 */ /* 0x000fe400078e000d */
[----:B------:R-:W-:-:S05]  /*17e0*/  IMAD R8, R11, -0x1000, R8 ;  /* 0xfffff0000b087824 */ /* 0x000fca00078e0208 */
[C---:B------:R-:W-:Y:S02]  /*17f0*/  ISETP.GE.U32.AND P0, PT, R8.reuse, 0xf00, PT ;  /* 0x00000f000800780c */ /* 0x040fe40003f06070 */
[----:B------:R-:W-:-:S04]  /*1800*/  LEA.HI R8, R8, 0x1, RZ, 0x18 ;  /* 0x0000000108087811 */ /* 0x000fc800078fc0ff */
[----:B------:R-:W-:-:S07]  /*1810*/  LOP3.LUT R10, R8, 0xf, RZ, 0xc0, !PT ;  /* 0x0000000f080a7812 */ /* 0x000fce00078ec0ff */
[----:B------:R-:W-:Y:S05]  /*1820*/  @!P0 BRA `(.L_x_195) ;  /* 0x00000004000c8947 */ /* 0x000fea0003800000 */
[----:B------:R-:W-:Y:S01]  /*1830*/  LEA.HI R0, R6, 0x1, RZ, 0x18 ;  /* 0x0000000106007811 */ /* 0x000fe200078fc0ff */
[----:B------:R-:W-:Y:S01]  /*1840*/  BSSY.RECONVERGENT B3, `(.L_x_196) ;  /* 0x0000040000037945 */ /* 0x000fe20003800200 */
[----:B------:R-:W-:Y:S02]  /*1850*/  LOP3.LUT R11, R13, 0x800, RZ, 0xfc, !PT ;  /* 0x000008000d0b7812 */ /* 0x000fe400078efcff */
[----:B------:R-:W-:-:S05]  /*1860*/  LOP3.LUT R0, R0, 0x1fffff0, RZ, 0xc0, !PT ;  /* 0x01fffff000007812 */ /* 0x000fca00078ec0ff */
[----:B------:R-:W-:-:S07]  /*1870*/  IMAD.MOV R0, RZ, RZ, -R0 ;  /* 0x000000ffff007224 */ /* 0x000fce00078e0a00 */
.L_x_197:
[C---:B------:R-:W-:Y:S02]  /*1880*/  VIADD R15, R7.reuse, 0xfffff800 ;  /* 0xfffff800070f7836 */ /* 0x040fe40000000000 */
[----:B------:R-:W-:Y:S02]  /*1890*/  VIADD R21, R7, 0xfffff900 ;  /* 0xfffff90007157836 */ /* 0x000fe40000000000 */
[----:B------:R-:W-:-:S04]  /*18a0*/  IMAD.WIDE.U32 R14, R15, 0x4, R4 ;  /* 0x000000040f0e7825 */ /* 0x000fc800078e0004 */
[--C-:B------:R-:W-:Y:S01]  /*18b0*/  IMAD.WIDE.U32 R20, R21, 0x4, R4.reuse ;  /* 0x0000000415147825 */ /* 0x100fe200078e0004 */
[----:B------:R0:W2:Y:S04]  /*18c0*/  LDG.E R28, desc[UR6][R14.64] ;  /* 0x000000060e1c7981 */ /* 0x0000a8000c1e1900 */
[----:B------:R-:W2:Y:S01]  /*18d0*/  LDG.E R29, desc[UR6][R20.64] ;  /* 0x00000006141d7981 */ /* 0x000ea2000c1e1900 */
[C---:B------:R-:W-:Y:S02]  /*18e0*/  VIADD R17, R7.reuse, 0xfffffa00 ;  /* 0xfffffa0007117836 */ /* 0x040fe40000000000 */
[----:B------:R-:W-:Y:S02]  /*18f0*/  VIADD R19, R7, 0xfffffb00 ;  /* 0xfffffb0007137836 */ /* 0x000fe40000000000 */
[----:B------:R-:W-:-:S04]  /*1900*/  IMAD.WIDE.U32 R16, R17, 0x4, R4 ;  /* 0x0000000411107825 */ /* 0x000fc800078e0004 */
[--C-:B------:R-:W-:Y:S01]  /*1910*/  IMAD.WIDE.U32 R18, R19, 0x4, R4.reuse ;  /* 0x0000000413127825 */ /* 0x100fe200078e0004 */
[----:B------:R1:W3:Y:S04]  /*1920*/  LDG.E R13, desc[UR6][R16.64] ;  /* 0x00000006100d7981 */ /* 0x0002e8000c1e1900 */
[----:B------:R4:W3:Y:S01]  /*1930*/  LDG.E R12, desc[UR6][R18.64] ;  /* 0x00000006120c7981 */ /* 0x0008e2000c1e1900 */
[C---:B------:R-:W-:Y:S01]  /*1940*/  VIADD R22, R7.reuse, 0xfffffd00 ;  /* 0xfffffd0007167836 */ /* 0x040fe20000000000 */
[C---:B------:R-:W-:Y:S01]  /*1950*/  IADD3 R23, PT, PT, R7.reuse, -0x400, RZ ;  /* 0xfffffc0007177810 */ /* 0x040fe20007ffe0ff */
[----:B------:R-:W-:Y:S02]  /*1960*/  VIADD R26, R7, 0xfffffe00 ;  /* 0xfffffe00071a7836 */ /* 0x000fe40000000000 */
[----:B0-----:R-:W-:-:S04]  /*1970*/  IMAD.WIDE.U32 R14, R22, 0x4, R4 ;  /* 0x00000004160e7825 */ /* 0x001fc800078e0004 */
[--C-:B-1----:R-:W-:Y:S02]  /*1980*/  IMAD.WIDE.U32 R16, R26, 0x4, R4.reuse ;  /* 0x000000041a107825 */ /* 0x102fe400078e0004 */
[----:B------:R0:W5:Y:S02]  /*1990*/  LDG.E R26, desc[UR6][R14.64] ;  /* 0x000000060e1a7981 */ /* 0x000164000c1e1900 */
[C-C-:B------:R-:W-:Y:S02]  /*19a0*/  IMAD.WIDE.U32 R24, R7.reuse, 0x4, R4.reuse ;  /* 0x0000000407187825 */ /* 0x140fe400078e0004 */
[----:B------:R-:W5:Y:S02]  /*19b0*/  LDG.E R16, desc[UR6][R16.64] ;  /* 0x0000000610107981 */ /* 0x000f64000c1e1900 */
[----:B----4-:R-:W-:Y:S02]  /*19c0*/  VIADD R19, R7, 0xffffff00 ;  /* 0xffffff0007137836 */ /* 0x010fe40000000000 */
[----:B------:R-:W-:Y:S01]  /*19d0*/  IMAD.WIDE.U32 R20, R23, 0x4, R4 ;  /* 0x0000000417147825 */ /* 0x000fe200078e0004 */
[----:B------:R-:W4:Y:S03]  /*19e0*/  LDG.E R24, desc[UR6][R24.64] ;  /* 0x0000000618187981 */ /* 0x000f26000c1e1900 */
[----:B0-----:R-:W-:-:S02]  /*19f0*/  VIADD R15, R7, 0x200 ;  /* 0x00000200070f7836 */ /* 0x001fc40000000000 */
[----:B------:R-:W-:Y:S02]  /*1a00*/  VIADD R23, R7, 0x100 ;  /* 0x0000010007177836 */ /* 0x000fe40000000000 */
[--C-:B------:R-:W-:Y:S01]  /*1a10*/  IMAD.WIDE.U32 R18, R19, 0x4, R4.reuse ;  /* 0x0000000413127825 */ /* 0x100fe200078e0004 */
[----:B------:R0:W5:Y:S03]  /*1a20*/  LDG.E R25, desc[UR6][R20.64] ;  /* 0x0000000614197981 */ /* 0x000166000c1e1900 */
[----:B------:R-:W-:Y:S02]  /*1a30*/  IMAD.WIDE.U32 R22, R23, 0x4, R4 ;  /* 0x0000000417167825 */ /* 0x000fe400078e0004 */
[----:B------:R-:W4:Y:S04]  /*1a40*/  LDG.E R19, desc[UR6][R18.64] ;  /* 0x0000000612137981 */ /* 0x000f28000c1e1900 */
[----:B------:R1:W4:Y:S01]  /*1a50*/  LDG.E R23, desc[UR6][R22.64] ;  /* 0x0000000616177981 */ /* 0x000322000c1e1900 */
[----:B0-----:R-:W-:-:S04]  /*1a60*/  VIADD R21, R7, 0x300 ;  /* 0x0000030007157836 */ /* 0x001fc80000000000 */
[----:B------:R-:W-:-:S04]  /*1a70*/  IMAD.WIDE.U32 R20, R21, 0x4, R4 ;  /* 0x0000000415147825 */ /* 0x000fc800078e0004 */
[----:B-1----:R-:W-:Y:S02]  /*1a80*/  VIADD R22, R7, 0x700 ;  /* 0x0000070007167836 */ /* 0x002fe40000000000 */
[----:B------:R-:W4:Y:S01]  /*1a90*/  LDG.E R21, desc[UR6][R20.64] ;  /* 0x0000000614157981 */ /* 0x000f22000c1e1900 */
[----:B--2---:R-:W-:Y:S01]  /*1aa0*/  IADD3 R27, PT, PT, R29, R28, R27 ;  /* 0x0000001c1d1b7210 */ /* 0x004fe20007ffe01b */
[----:B------:R-:W-:Y:S01]  /*1ab0*/  IMAD.WIDE.U32 R28, R15, 0x4, R4 ;  /* 0x000000040f1c7825 */ /* 0x000fe200078e0004 */
[----:B------:R-:W-:-:S05]  /*1ac0*/  IADD3 R15, PT, PT, R7, 0x400, RZ ;  /* 0x00000400070f7810 */ /* 0x000fca0007ffe0ff */
[----:B------:R0:W2:Y:S01]  /*1ad0*/  LDG.E R28, desc[UR6][R28.64] ;  /* 0x000000061c1c7981 */ /* 0x0000a2000c1e1900 */
[----:B------:R-:W-:-:S05]  /*1ae0*/  IMAD.WIDE.U32 R14, R15, 0x4, R4 ;  /* 0x000000040f0e7825 */ /* 0x000fca00078e0004 */
[----:B------:R1:W2:Y:S01]  /*1af0*/  LDG.E R17, desc[UR6][R14.64] ;  /* 0x000000060e117981 */ /* 0x0002a2000c1e1900 */
[----:B---3--:R-:W-:Y:S01]  /*1b00*/  IADD3 R27, PT, PT, R12, R13, R27 ;  /* 0x0000000d0c1b7210 */ /* 0x008fe20007ffe01b */
[----:B0-----:R-:W-:-:S04]  /*1b10*/  VIADD R29, R7, 0x500 ;  /* 0x00000500071d7836 */ /* 0x001fc80000000000 */
[----:B------:R-:W-:-:S04]  /*1b20*/  IMAD.WIDE.U32 R12, R29, 0x4, R4 ;  /* 0x000000041d0c7825 */ /* 0x000fc800078e0004 */
[----:B-1----:R-:W-:Y:S01]  /*1b30*/  VIADD R15, R7, 0x600 ;  /* 0x00000600070f7836 */ /* 0x002fe20000000000 */
[----:B------:R0:W3:Y:S03]  /*1b40*/  LDG.E R18, desc[UR6][R12.64] ;  /* 0x000000060c127981 */ /* 0x0000e6000c1e1900 */
[----:B------:R-:W-:-:S04]  /*1b50*/  IMAD.WIDE.U32 R14, R15, 0x4, R4 ;  /* 0x000000040f0e7825 */ /* 0x000fc800078e0004 */
[----:B0-----:R-:W-:Y:S02]  /*1b60*/  IMAD.WIDE.U32 R12, R22, 0x4, R4 ;  /* 0x00000004160c7825 */ /* 0x001fe400078e0004 */
[----:B------:R-:W3:Y:S04]  /*1b70*/  LDG.E R22, desc[UR6][R14.64] ;  /* 0x000000060e167981 */ /* 0x000ee8000c1e1900 */
[----:B------:R-:W3:Y:S01]  /*1b80*/  LDG.E R20, desc[UR6][R12.64] ;  /* 0x000000060c147981 */ /* 0x000ee2000c1e1900 */
[----:B------:R-:W-:Y:S01]  /*1b90*/  VIADD R0, R0, 0x10 ;  /* 0x0000001000007836 */ /* 0x000fe20000000000 */
[----:B-----5:R-:W-:-:S04]  /*1ba0*/  IADD3 R25, PT, PT, R26, R25, R27 ;  /* 0x000000191a197210 */ /* 0x020fc80007ffe01b */
[----:B----4-:R-:W-:Y:S02]  /*1bb0*/  IADD3 R16, PT, PT, R19, R16, R25 ;  /* 0x0000001013107210 */ /* 0x010fe40007ffe019 */
[----:B------:R-:W-:Y:S02]  /*1bc0*/  ISETP.NE.AND P0, PT, R0, RZ, PT ;  /* 0x000000ff0000720c */ /* 0x000fe40003f05270 */
[----:B------:R-:W-:Y:S01]  /*1bd0*/  IADD3 R16, PT, PT, R23, R24, R16 ;  /* 0x0000001817107210 */ /* 0x000fe20007ffe010 */
[----:B------:R-:W-:Y:S02]  /*1be0*/  VIADD R11, R11, 0x1000 ;  /* 0x000010000b0b7836 */ /* 0x000fe40000000000 */
[----:B------:R-:W-:Y:S01]  /*1bf0*/  VIADD R7, R7, 0x1000 ;  /* 0x0000100007077836 */ /* 0x000fe20000000000 */
[----:B--2---:R-:W-:-:S04]  /*1c00*/  IADD3 R16, PT, PT, R21, R28, R16 ;  /* 0x0000001c15107210 */ /* 0x004fc80007ffe010 */
[----:B---3--:R-:W-:-:S04]  /*1c10*/  IADD3 R17, PT, PT, R18, R17, R16 ;  /* 0x0000001112117210 */ /* 0x008fc80007ffe010 */
[----:B------:R-:W-:Y:S01]  /*1c20*/  IADD3 R27, PT, PT, R20, R22, R17 ;  /* 0x00000016141b7210 */ /* 0x000fe20007ffe011 */
[----:B------:R-:W-:Y:S06]  /*1c30*/  @P0 BRA `(.L_x_197) ;  /* 0xfffffffc00100947 */ /* 0x000fec000383ffff */
[----:B------:R-:W-:Y:S05]  /*1c40*/  BSYNC.RECONVERGENT B3 ;  /* 0x0000000000037941 */ /* 0x000fea0003800200 */
.L_x_196:
[----:B------:R-:W-:-:S07]  /*1c50*/  IADD3 R0, PT, PT, R11, -0x800, RZ ;  /* 0xfffff8000b007810 */ /* 0x000fce0007ffe0ff */
.L_x_195:
[----:B------:R-:W-:Y:S05]  /*1c60*/  BSYNC.RECONVERGENT B2 ;  /* 0x0000000000027941 */ /* 0x000fea0003800200 */
.L_x_194:
[----:B------:R-:W-:-:S13]  /*1c70*/  ISETP.NE.AND P0, PT, R10, RZ, PT ;  /* 0x000000ff0a00720c */ /* 0x000fda0003f05270 */
[----:B------:R-:W-:Y:S05]  /*1c80*/  @!P0 BRA `(.L_x_193) ;  /* 0x0000000400148947 */ /* 0x000fea0003800000 */
[----:B------:R-:W-:Y:S01]  /*1c90*/  ISETP.GE.U32.AND P0, PT, R10, 0x8, PT ;  /* 0x000000080a00780c */ /* 0x000fe20003f06070 */
[----:B------:R-:W-:Y:S01]  /*1ca0*/  BSSY.RECONVERGENT B2, `(.L_x_198) ;  /* 0x0000021000027945 */ /* 0x000fe20003800200 */
[----:B------:R-:W-:-:S04]  /*1cb0*/  LOP3.LUT R23, R8, 0x7, RZ, 0xc0, !PT ;  /* 0x0000000708177812 */ /* 0x000fc800078ec0ff */
[----:B------:R-:W-:-:S07]  /*1cc0*/  ISETP.NE.AND P1, PT, R23, RZ, PT ;  /* 0x000000ff1700720c */ /* 0x000fce0003f25270 */
[----:B------:R-:W-:Y:S06]  /*1cd0*/  @!P0 BRA `(.L_x_199) ;  /* 0x0000000000748947 */ /* 0x000fec0003800000 */
[----:B------:R-:W-:-:S04]  /*1ce0*/  IMAD.IADD R11, R0, 0x1, R9 ;  /* 0x00000001000b7824 */ /* 0x000fc800078e0209 */
[C---:B------:R-:W-:Y:S02]  /*1cf0*/  VIADD R19, R11.reuse, 0x100 ;  /* 0x000001000b137836 */ /* 0x040fe40000000000 */
[C---:B------:R-:W-:Y:S02]  /*1d00*/  VIADD R21, R11.reuse, 0x200 ;  /* 0x000002000b157836 */ /* 0x040fe40000000000 */
[C---:B------:R-:W-:Y:S02]  /*1d10*/  VIADD R13, R11.reuse, 0x300 ;  /* 0x000003000b0d7836 */ /* 0x040fe40000000000 */
[----:B------:R-:W-:-:S04]  /*1d20*/  IMAD.WIDE.U32 R16, R11, 0x4, R4 ;  /* 0x000000040b107825 */ /* 0x000fc800078e0004 */
[--C-:B------:R-:W-:Y:S01]  /*1d30*/  IMAD.WIDE.U32 R18, R19, 0x4, R4.reuse ;  /* 0x0000000413127825 */ /* 0x100fe200078e0004 */
[----:B------:R0:W2:Y:S03]  /*1d40*/  LDG.E R22, desc[UR6][R16.64] ;  /* 0x0000000610167981 */ /* 0x0000a6000c1e1900 */
[--C-:B------:R-:W-:Y:S01]  /*1d50*/  IMAD.WIDE.U32 R20, R21, 0x4, R4.reuse ;  /* 0x0000000415147825 */ /* 0x100fe200078e0004 */
[----:B------:R1:W2:Y:S03]  /*1d60*/  LDG.E R7, desc[UR6][R18.64] ;  /* 0x0000000612077981 */ /* 0x0002a6000c1e1900 */
[C---:B------:R-:W-:Y:S02]  /*1d70*/  VIADD R15, R11.reuse, 0x400 ;  /* 0x000004000b0f7836 */ /* 0x040fe40000000000 */
[C---:B------:R-:W-:Y:S01]  /*1d80*/  VIADD R25, R11.reuse, 0x500 ;  /* 0x000005000b197836 */ /* 0x040fe20000000000 */
[----:B------:R-:W-:Y:S01]  /*1d90*/  IADD3 R29, PT, PT, R11, 0x600, RZ ;  /* 0x000006000b1d7810 */ /* 0x000fe20007ffe0ff */
[----:B------:R-:W-:Y:S01]  /*1da0*/  IMAD.WIDE.U32 R12, R13, 0x4, R4 ;  /* 0x000000040d0c7825 */ /* 0x000fe200078e0004 */
[----:B------:R-:W3:Y:S03]  /*1db0*/  LDG.E R20, desc[UR6][R20.64] ;  /* 0x0000000614147981 */ /* 0x000ee6000c1e1900 */
[----:B------:R-:W-:-:S02]  /*1dc0*/  VIADD R24, R11, 0x700 ;  /* 0x000007000b187836 */ /* 0x000fc40000000000 */
[--C-:B------:R-:W-:Y:S01]  /*1dd0*/  IMAD.WIDE.U32 R14, R15, 0x4, R4.reuse ;  /* 0x000000040f0e7825 */ /* 0x100fe200078e0004 */
[----:B------:R-:W3:Y:S03]  /*1de0*/  LDG.E R12, desc[UR6][R12.64] ;  /* 0x000000060c0c7981 */ /* 0x000ee6000c1e1900 */
[--C-:B------:R-:W-:Y:S02]  /*1df0*/  IMAD.WIDE.U32 R10, R25, 0x4, R4.reuse ;  /* 0x00000004190a7825 */ /* 0x100fe400078e0004 */
[----:B------:R-:W4:Y:S02]  /*1e00*/  LDG.E R14, desc[UR6][R14.64] ;  /* 0x000000060e0e7981 */ /* 0x000f24000c1e1900 */
[--C-:B0-----:R-:W-:Y:S02]  /*1e10*/  IMAD.WIDE.U32 R16, R29, 0x4, R4.reuse ;  /* 0x000000041d107825 */ /* 0x101fe400078e0004 */
[----:B------:R-:W4:Y:S02]  /*1e20*/  LDG.E R10, desc[UR6][R10.64] ;  /* 0x000000060a0a7981 */ /* 0x000f24000c1e1900 */
[----:B-1----:R-:W-:-:S02]  /*1e30*/  IMAD.WIDE.U32 R18, R24, 0x4, R4 ;  /* 0x0000000418127825 */ /* 0x002fc400078e0004 */
[----:B------:R-:W5:Y:S04]  /*1e40*/  LDG.E R16, desc[UR6][R16.64] ;  /* 0x0000000610107981 */ /* 0x000f68000c1e1900 */
[----:B------:R-:W5:Y:S01]  /*1e50*/  LDG.E R18, desc[UR6][R18.64] ;  /* 0x0000000612127981 */ /* 0x000f62000c1e1900 */
[----:B------:R-:W-:Y:S01]  /*1e60*/  VIADD R0, R0, 0x800 ;  /* 0x0000080000007836 */ /* 0x000fe20000000000 */
[----:B--2---:R-:W-:-:S04]  /*1e70*/  IADD3 R7, PT, PT, R7, R22, R27 ;  /* 0x0000001607077210 */ /* 0x004fc80007ffe01b */
[----:B---3--:R-:W-:-:S04]  /*1e80*/  IADD3 R7, PT, PT, R12, R20, R7 ;  /* 0x000000140c077210 */ /* 0x008fc80007ffe007 */
[----:B----4-:R-:W-:-:S04]  /*1e90*/  IADD3 R7, PT, PT, R10, R14, R7 ;  /* 0x0000000e0a077210 */ /* 0x010fc80007ffe007 */
[----:B-----5:R-:W-:-:S07]  /*1ea0*/  IADD3 R27, PT, PT, R18, R16, R7 ;  /* 0x00000010121b7210 */ /* 0x020fce0007ffe007 */
.L_x_199:
[----:B------:R-:W-:Y:S05]  /*1eb0*/  BSYNC.RECONVERGENT B2 ;  /* 0x0000000000027941 */ /* 0x000fea0003800200 */
.L_x_198:
[----:B------:R-:W-:Y:S05]  /*1ec0*/  @!P1 BRA `(.L_x_193) ;  /* 0x0000000000849947 */ /* 0x000fea0003800000 */
[----:B------:R-:W-:Y:S01]  /*1ed0*/  ISETP.GE.U32.AND P0, PT, R23, 0x4, PT ;  /* 0x000000041700780c */ /* 0x000fe20003f06070 */
[----:B------:R-:W-:Y:S01]  /*1ee0*/  BSSY.RECONVERGENT B2, `(.L_x_200) ;  /* 0x0000012000027945 */ /* 0x000fe20003800200 */
[----:B------:R-:W-:-:S11]  /*1ef0*/  LOP3.LUT P1, RZ, R8, 0x3, RZ, 0xc0, !PT ;  /* 0x0000000308ff7812 */ /* 0x000fd6000782c0ff */
[----:B------:R-:W-:Y:S05]  /*1f00*/  @!P0 BRA `(.L_x_201) ;  /* 0x00000000003c8947 */ /* 0x000fea0003800000 */
[----:B------:R-:W-:-:S04]  /*1f10*/  IMAD.IADD R7, R0, 0x1, R9 ;  /* 0x0000000100077824 */ /* 0x000fc800078e0209 */
[C---:B------:R-:W-:Y:S02]  /*1f20*/  VIADD R11, R7.reuse, 0x100 ;  /* 0x00000100070b7836 */ /* 0x040fe40000000000 */
[----:B------:R-:W-:-:S04]  /*1f30*/  IMAD.WIDE.U32 R8, R7, 0x4, R4 ;  /* 0x0000000407087825 */ /* 0x000fc800078e0004 */
[C---:B------:R-:W-:Y:S02]  /*1f40*/  VIADD R13, R7.reuse, 0x200 ;  /* 0x00000200070d7836 */ /* 0x040fe40000000000 */
[----:B------:R-:W-:Y:S01]  /*1f50*/  VIADD R15, R7, 0x300 ;  /* 0x00000300070f7836 */ /* 0x000fe20000000000 */
[----:B------:R-:W2:Y:S01]  /*1f60*/  LDG.E R8, desc[UR6][R8.64] ;  /* 0x0000000608087981 */ /* 0x000ea2000c1e1900 */
[----:B------:R-:W-:-:S04]  /*1f70*/  IMAD.WIDE.U32 R10, R11, 0x4, R4 ;  /* 0x000000040b0a7825 */ /* 0x000fc800078e0004 */
[--C-:B------:R-:W-:Y:S02]  /*1f80*/  IMAD.WIDE.U32 R12, R13, 0x4, R4.reuse ;  /* 0x000000040d0c7825 */ /* 0x100fe400078e0004 */
[----:B------:R-:W2:Y:S02]  /*1f90*/  LDG.E R10, desc[UR6][R10.64] ;  /* 0x000000060a0a7981 */ /* 0x000ea4000c1e1900 */
[----:B------:R-:W-:Y:S02]  /*1fa0*/  IMAD.WIDE.U32 R14, R15, 0x4, R4 ;  /* 0x000000040f0e7825 */ /* 0x000fe400078e0004 */
[----:B------:R-:W3:Y:S04]  /*1fb0*/  LDG.E R12, desc[UR6][R12.64] ;  /* 0x000000060c0c7981 */ /* 0x000ee8000c1e1900 */
[----:B------:R-:W3:Y:S01]  /*1fc0*/  LDG.E R14, desc[UR6][R14.64] ;  /* 0x000000060e0e7981 */ /* 0x000ee2000c1e1900 */
[----:B------:R-:W-:-:S02]  /*1fd0*/  IADD3 R0, PT, PT, R0, 0x400, RZ ;  /* 0x0000040000007810 */ /* 0x000fc40007ffe0ff */
[----:B--2---:R-:W-:-:S04]  /*1fe0*/  IADD3 R27, PT, PT, R10, R8, R27 ;  /* 0x000000080a1b7210 */ /* 0x004fc80007ffe01b */
[----:B---3--:R-:W-:-:S07]  /*1ff0*/  IADD3 R27, PT, PT, R14, R12, R27 ;  /* 0x0000000c0e1b7210 */ /* 0x008fce0007ffe01b */
.L_x_201:
[----:B------:R-:W-:Y:S05]  /*2000*/  BSYNC.RECONVERGENT B2 ;  /* 0x0000000000027941 */ /* 0x000fea0003800200 */
.L_x_200:
[----:B------:R-:W-:Y:S05]  /*2010*/  @!P1 BRA `(.L_x_193) ;  /* 0x0000000000309947 */ /* 0x000fea0003800000 */
[----:B------:R-:W-:Y:S01]  /*2020*/  LOP3.LUT R6, R6, 0xffff, RZ, 0xc0, !PT ;  /* 0x0000ffff06067812 */ /* 0x000fe200078ec0ff */
[----:B------:R-:W-:-:S03]  /*2030*/  IMAD.IADD R9, R0, 0x1, R2 ;  /* 0x0000000100097824 */ /* 0x000fc600078e0202 */
[----:B------:R-:W-:-:S04]  /*2040*/  LEA.HI R6, R6, 0x1, RZ, 0x18 ;  /* 0x0000000106067811 */ /* 0x000fc800078fc0ff */
[----:B------:R-:W-:-:S05]  /*2050*/  LOP3.LUT R6, R6, 0x3, RZ, 0xc0, !PT ;  /* 0x0000000306067812 */ /* 0x000fca00078ec0ff */
[----:B------:R-:W-:-:S07]  /*2060*/  IMAD.MOV R0, RZ, RZ, -R6 ;  /* 0x000000ffff007224 */ /* 0x000fce00078e0a06 */
.L_x_202:
[----:B------:R-:W-:-:S06]  /*2070*/  IMAD.WIDE.U32 R6, R9, 0x4, R4 ;  /* 0x0000000409067825 */ /* 0x000fcc00078e0004 */
[----:B------:R-:W2:Y:S01]  /*2080*/  LDG.E R6, desc[UR6][R6.64] ;  /* 0x0000000606067981 */ /* 0x000ea2000c1e1900 */
[----:B------:R-:W-:Y:S02]  /*2090*/  VIADD R0, R0, 0x1 ;  /* 0x0000000100007836 */ /* 0x000fe40000000000 */
[----:B------:R-:W-:-:S03]  /*20a0*/  VIADD R9, R9, 0x100 ;  /* 0x0000010009097836 */ /* 0x000fc60000000000 */
[----:B------:R-:W-:Y:S01]  /*20b0*/  ISETP.NE.AND P0, PT, R0, RZ, PT ;  /* 0x000000ff0000720c */ /* 0x000fe20003f05270 */
[----:B--2---:R-:W-:-:S12]  /*20c0*/  IMAD.IADD R27, R6, 0x1, R27 ;  /* 0x00000001061b7824 */ /* 0x004fd800078e021b */
[----:B------:R-:W-:Y:S05]  /*20d0*/  @P0 BRA `(.L_x_202) ;  /* 0xfffffffc00e40947 */ /* 0x000fea000383ffff */
.L_x_193:
[----:B------:R-:W-:Y:S05]  /*20e0*/  BSYNC.RECONVERGENT B1 ;  /* 0x0000000000017941 */ /* 0x000fea0003800200 */
.L_x_190:
[----:B------:R-:W0:Y:S01]  /*20f0*/  S2R R9, SR_LANEID ;  /* 0x0000000000097919 */ /* 0x000e220000000000 */
[----:B------:R-:W1:Y:S01]  /*2100*/  SHFL.DOWN PT, R0, R27, 0x1, 0x1f ;  /* 0x08201f001b007f89 */ /* 0x000e6200000e0000 */
[----:B------:R-:W2:Y:S01]  /*2110*/  S2R R8, SR_TID.X ;  /* 0x0000000000087919 */ /* 0x000ea20000002100 */
[C---:B0-----:R-:W-:Y:S02]  /*2120*/  ISETP.GT.AND P0, PT, R9.reuse, 0x1e, PT ;  /* 0x0000001e0900780c */ /* 0x041fe40003f04270 */
[C---:B------:R-:W-:Y:S02]  /*2130*/  ISETP.NE.AND P1, PT, R9.reuse, RZ, PT ;  /* 0x000000ff0900720c */ /* 0x040fe40003f25270 */
[----:B-1----:R-:W-:Y:S02]  /*2140*/  SEL R0, R0, RZ, !P0 ;  /* 0x000000ff00007207 */ /* 0x002fe40004000000 */
[----:B------:R-:W-:-:S03]  /*2150*/  ISETP.GT.AND P0, PT, R9, 0x1d, PT ;  /* 0x0000001d0900780c */ /* 0x000fc60003f04270 */
[----:B------:R-:W-:-:S05]  /*2160*/  IMAD.IADD R0, R0, 0x1, R27 ;  /* 0x0000000100007824 */ /* 0x000fca00078e021b */
[----:B------:R-:W0:Y:S01]  /*2170*/  SHFL.DOWN PT, R2, R0, 0x2, 0x1f ;  /* 0x08401f0000027f89 */ /* 0x000e2200000e0000 */
[----:B------:R-:W1:Y:S01]  /*2180*/  @!P1 S2R R6, SR_CgaCtaId ;  /* 0x0000000000069919 */ /* 0x000e620000008800 */
[----:B0-----:R-:W-:Y:S02]  /*2190*/  SEL R5, R2, RZ, !P0 ;  /* 0x000000ff02057207 */ /* 0x001fe40004000000 */
[----:B------:R-:W-:Y:S02]  /*21a0*/  ISETP.GT.AND P0, PT, R9, 0x1b, PT ;  /* 0x0000001b0900780c */ /* 0x000fe40003f04270 */
[----:B------:R-:W-:-:S05]  /*21b0*/  IADD3 R5, PT, PT, R0, R5, RZ ;  /* 0x0000000500057210 */ /* 0x000fca0007ffe0ff */
[----:B------:R-:W0:Y:S02]  /*21c0*/  SHFL.DOWN PT, R2, R5, 0x4, 0x1f ;  /* 0x08801f0005027f89 */ /* 0x000e2400000e0000 */
[----:B0-----:R-:W-:Y:S02]  /*21d0*/  SEL R2, R2, RZ, !P0 ;  /* 0x000000ff02027207 */ /* 0x001fe40004000000 */
[----:B------:R-:W-:-:S03]  /*21e0*/  ISETP.GT.AND P0, PT, R9, 0x17, PT ;  /* 0x000000170900780c */ /* 0x000fc60003f04270 */
[----:B------:R-:W-:Y:S01]  /*21f0*/  IMAD.IADD R2, R5, 0x1, R2 ;  /* 0x0000000105027824 */ /* 0x000fe200078e0202 */
[----:B------:R-:W-:-:S04]  /*2200*/  @!P1 MOV R5, 0x400 ;  /* 0x0000040000059802 */ /* 0x000fc80000000f00 */
[----:B------:R-:W0:Y:S01]  /*2210*/  SHFL.DOWN PT, R4, R2, 0x8, 0x1f ;  /* 0x09001f0002047f89 */ /* 0x000e2200000e0000 */
[----:B-1----:R-:W-:Y:S02]  /*2220*/  @!P1 LEA R5, R6, R5, 0x18 ;  /* 0x0000000506059211 */ /* 0x002fe400078ec0ff */
[----:B0-----:R-:W-:Y:S02]  /*2230*/  SEL R7, R4, RZ, !P0 ;  /* 0x000000ff04077207 */ /* 0x001fe40004000000 */
[----:B------:R-:W-:Y:S02]  /*2240*/  ISETP.GT.AND P0, PT, R9, 0xf, PT ;  /* 0x0000000f0900780c */ /* 0x000fe40003f04270 */
[----:B--2---:R-:W-:Y:S01]  /*2250*/  @!P1 SHF.R.U32.HI R4, RZ, 0x3, R8 ;  /* 0x00000003ff049819 */ /* 0x004fe20000011608 */
[----:B------:R-:W-:-:S03]  /*2260*/  IMAD.IADD R7, R2, 0x1, R7 ;  /* 0x0000000102077824 */ /* 0x000fc600078e0207 */
[----:B------:R-:W-:Y:S02]  /*2270*/  @!P1 LOP3.LUT R4, R4, 0x7c, RZ, 0xc0, !PT ;  /* 0x0000007c04049812 */ /* 0x000fe400078ec0ff */
[----:B------:R-:W0:Y:S03]  /*2280*/  SHFL.DOWN PT, R0, R7, 0x10, 0x1f ;  /* 0x0a001f0007007f89 */ /* 0x000e2600000e0000 */
[----:B------:R-:W-:Y:S01]  /*2290*/  @!P1 IMAD.IADD R4, R4, 0x1, R5 ;  /* 0x0000000104049824 */ /* 0x000fe200078e0205 */
        /* <DEDUP_REMOVED lines=15> */
[----:B------:R-:W-:-:S07]  /*2390*/  IMAD.IADD R11, R0, 0x1, R9 ;  /* 0x00000001000b7824 */ /* 0x000fce00078e0209 */
.L_x_189:
[----:B------:R-:W-:Y:S05]  /*23a0*/  BSYNC.RECONVERGENT B0 ;  /* 0x0000000000007941 */ /* 0x000fea0003800200 */
.L_x_173:
[----:B------:R-:W-:Y:S05]  /*23b0*/  @P0 EXIT ;  /* 0x000000000000094d */ /* 0x000fea0003800000 */
[----:B---3--:R-:W3:Y:S02]  /*23c0*/  LDC.64 R4, c[0x0][0x388] ;  /* 0x0000e200ff047b82 */ /* 0x008ee40000000a00 */
[----:B---3--:R-:W-:-:S05]  /*23d0*/  IMAD.WIDE.U32 R2, R3, 0x4, R4 ;  /* 0x0000000403027825 */ /* 0x008fca00078e0004 */
[----:B------:R-:W-:Y:S01]  /*23e0*/  STG.E desc[UR6][R2.64], R11 ;  /* 0x0000000b02007986 */ /* 0x000fe2000c101906 */
[----:B------:R-:W-:Y:S05]  /*23f0*/  EXIT ;  /* 0x000000000000794d */ /* 0x000fea0003800000 */
.L_x_203:
        /* <DEDUP_REMOVED lines=16> */
.L_x_243:


//--------------------- .text._ZN3cub18CUB_300001_SM_10006detail6reduce28DeviceReduceSingleTileKernelINS2_10policy_hubIijN4cuda3std3__44plusIiEEE10Policy1000EN6thrust24THRUST_300001_SM_1000_NS6detail15normal_iteratorINSD_10device_ptrIiEEEEPijS9_iiNS7_10__identityEEEvT0_T1_T2_T3_T4_T6_ --------------------------
	.section	.text._ZN3cub18CUB_300001_SM_10006detail6reduce28DeviceReduceSingleTileKernelINS2_10policy_hubIijN4cuda3std3__44plusIiEEE10Policy1000EN6thrust24THRUST_300001_SM_1000_NS6detail15normal_iteratorINSD_10device_ptrIiEEEEPijS9_iiNS7_10__identityEEEvT0_T1_T2_T3_T4_T6_,"ax",@progbits
	.align	128
        .global         _ZN3cub18CUB_300001_SM_10006detail6reduce28DeviceReduceSingleTileKernelINS2_10policy_hubIijN4cuda3std3__44plusIiEEE10Policy1000EN6thrust24THRUST_300001_SM_1000_NS6detail15normal_iteratorINSD_10device_ptrIiEEEEPijS9_iiNS7_10__identityEEEvT0_T1_T2_T3_T4_T6_
        .type           _ZN3cub18CUB_300001_SM_10006detail6reduce28DeviceReduceSingleTileKernelINS2_10policy_hubIijN4cuda3std3__44plusIiEEE10Policy1000EN6thrust24THRUST_300001_SM_1000_NS6detail15normal_iteratorINSD_10device_ptrIiEEEEPijS9_iiNS7_10__identityEEEvT0_T1_T2_T3_T4_T6_,@function
        .size           _ZN3cub18CUB_300001_SM_10006detail6reduce28DeviceReduceSingleTileKernelINS2_10policy_hubIijN4cuda3std3__44plusIiEEE10Policy1000EN6thrust24THRUST_300001_SM_1000_NS6detail15normal_iteratorINSD_10device_ptrIiEEEEPijS9_iiNS7_10__identityEEEvT0_T1_T2_T3_T4_T6_,(.L_x_244 - _ZN3cub18CUB_300001_SM_10006detail6reduce28DeviceReduceSingleTileKernelINS2_10policy_hubIijN4cuda3std3__44plusIiEEE10Policy1000EN6thrust24THRUST_300001_SM_1000_NS6detail15normal_iteratorINSD_10device_ptrIiEEEEPijS9_iiNS7_10__identityEEEvT0_T1_T2_T3_T4_T6_)
        .other          _ZN3cub18CUB_300001_SM_10006detail6reduce28DeviceReduceSingleTileKernelINS2_10policy_hubIijN4cuda3std3__44plusIiEEE10Policy1000EN6thrust24THRUST_300001_SM_1000_NS6detail15normal_iteratorINSD_10device_ptrIiEEEEPijS9_iiNS7_10__identityEEEvT0_T1_T2_T3_T4_T6_,@"STO_CUDA_ENTRY STV_DEFAULT"
_ZN3cub18CUB_300001_SM_10006detail6reduce28DeviceReduceSingleTileKernelINS2_10policy_hubIijN4cuda3std3__44plusIiEEE10Policy1000EN6thrust24THRUST_300001_SM_1000_NS6detail15normal_iteratorINSD_10device_ptrIiEEEEPijS9_iiNS7_10__identityEEEvT0_T1_T2_T3_T4_T6_:
.text._ZN3cub18CUB_300001_SM_10006detail6reduce28DeviceReduceSingleTileKernelINS2_10policy_hubIijN4cuda3std3__44plusIiEEE10Policy1000EN6thrust24THRUST_300001_SM_1000_NS6detail15normal_iteratorINSD_10device_ptrIiEEEEPijS9_iiNS7_10__identityEEEvT0_T1_T2_T3_T4_T6_:
        /* <DEDUP_REMOVED lines=13> */
.L_x_204:
[----:B------:R-:W-:Y:S01]  /*00d0*/  ISETP.GT.U32.AND P0, PT, R2, 0xfff, PT ;  /* 0x00000fff0200780c */ /* 0x000fe20003f04070 */
[----:B------:R-:W-:-:S12]  /*00e0*/  BSSY.RECONVERGENT B0, `(.L_x_205) ;  /* 0x00001e7000007945 */ /* 0x000fd80003800200 */
        /* <DEDUP_REMOVED lines=11> */
.L_x_208:
[----:B------:R-:W-:Y:S05]  /*01a0*/  BSYNC.RECONVERGENT B1 ;  /* 0x0000000000017941 */ /* 0x000fea0003800200 */
.L_x_207:
        /* <DEDUP_REMOVED lines=17> */
.L_x_213:
        /* <DEDUP_REMOVED lines=31> */
.L_x_212:
[----:B------:R-:W-:Y:S05]  /*04b0*/  BSYNC.RECONVERGENT B2 ;  /* 0x0000000000027941 */ /* 0x000fea0003800200 */
.L_x_211:
[----:B------:R-:W-:Y:S05]  /*04c0*/  @!P0 BRA `(.L_x_210) ;  /* 0x0000000000c88947 */ /* 0x000fea0003800000 */
[----:B------:R-:W-:Y:S01]  /*04d0*/  ISETP.GE.U32.AND P0, PT, R21, 0x8, PT ;  /* 0x000000081500780c */ /* 0x000fe20003f06070 */
[----:B------:R-:W-:Y:S01]  /*04e0*/  BSSY.RECONVERGENT B2, `(.L_x_214) ;  /* 0x0000013000027945 */ /* 0x000fe20003800200 */
[----:B------:R-:W-:-:S04]  /*04f0*/  LOP3.LUT R16, R4, 0x7, RZ, 0xc0, !PT ;  /* 0x0000000704107812 */ /* 0x000fc800078ec0ff */
[----:B------:R-:W-:-:S07]  /*0500*/  ISETP.NE.AND P1, PT, R16, RZ, PT ;  /* 0x000000ff1000720c */ /* 0x000fce0003f25270 */
[----:B------:R-:W-:Y:S06]  /*0510*/  @!P0 BRA `(.L_x_215) ;  /* 0x00000000003c8947 */ /* 0x000fec0003800000 */
[----:B------:R-:W0:Y:S02]  /*0520*/  LDC.64 R6, c[0x0][0x380] ;  /* 0x0000e000ff067b82 */ /* 0x000e240000000a00 */
[----:B0-----:R-:W-:-:S05]  /*0530*/  IMAD.WIDE.U32 R6, R5, 0x4, R6 ;  /* 0x0000000405067825 */ /* 0x001fca00078e0006 */
        /* <DEDUP_REMOVED lines=13> */
.L_x_215:
[----:B------:R-:W-:Y:S05]  /*0610*/  BSYNC.RECONVERGENT B2 ;  /* 0x0000000000027941 */ /* 0x000fea0003800200 */
.L_x_214:
        /* <DEDUP_REMOVED lines=11> */
[----:B------:R-:W3:Y:S01]  /*06d0*/  LDG.E R10, desc[UR6][R6.64+0xc00] ;  /* 0x000c0006060a7981 */ /* 0x000ee2000c1e1900 */
[----:B------:R-:W-:Y:S01]  /*06e0*/  VIADD R5, R5, 0x400 ;  /* 0x0000040005057836 */ /* 0x000fe20000000000 */
[----:B--2--5:R-:W-:-:S04]  /*06f0*/  IADD3 R0, PT, PT, R4, R9, R0 ;  /* 0x0000000904007210 */ /* 0x024fc80007ffe000 */
[----:B---3--:R-:W-:-:S07]  /*0700*/  IADD3 R0, PT, PT, R10, R11, R0 ;  /* 0x0000000b0a007210 */ /* 0x008fce0007ffe000 */
.L_x_217:
[----:B------:R-:W-:Y:S05]  /*0710*/  BSYNC.RECONVERGENT B2 ;  /* 0x0000000000027941 */ /* 0x000fea0003800200 */
.L_x_216:
[----:B------:R-:W-:Y:S05]  /*0720*/  @!P1 BRA `(.L_x_210) ;  /* 0x0000000000309947 */ /* 0x000fea0003800000 */
[----:B------:R-:W0:Y:S02]  /*0730*/  LDC.64 R6, c[0x0][0x380] ;  /* 0x0000e000ff067b82 */ /* 0x000e240000000a00 */
[----:B0-----:R-:W-:-:S04]  /*0740*/  IMAD.WIDE.U32 R4, R5, 0x4, R6 ;  /* 0x0000000405047825 */ /* 0x001fc800078e0006 */
[----:B------:R-:W-:Y:S02]  /*0750*/  IMAD.MOV R6, RZ, RZ, -R8 ;  /* 0x000000ffff067224 */ /* 0x000fe400078e0a08 */
[----:B------:R-:W-:-:S07]  /*0760*/  IMAD.MOV.U32 R7, RZ, RZ, R5 ;  /* 0x000000ffff077224 */ /* 0x000fce00078e0005 */
.L_x_218:
[----:B------:R-:W-:-:S06]  /*0770*/  IMAD.MOV.U32 R5, RZ, RZ, R7 ;  /* 0x000000ffff057224 */ /* 0x000fcc00078e0007 */
[----:B------:R0:W2:Y:S01]  /*0780*/  LDG.E R5, desc[UR6][R4.64] ;  /* 0x0000000604057981 */ /* 0x0000a2000c1e1900 */
[----:B------:R-:W-:-:S05]  /*0790*/  VIADD R6, R6, 0x1 ;  /* 0x0000000106067836 */ /* 0x000fca0000000000 */
[----:B------:R-:W-:Y:S02]  /*07a0*/  ISETP.NE.AND P0, PT, R6, RZ, PT ;  /* 0x000000ff0600720c */ /* 0x000fe40003f05270 */
[----:B0-----:R-:W-:-:S05]  /*07b0*/  IADD3 R4, P1, PT, R4, 0x400, RZ ;  /* 0x0000040004047810 */ /* 0x001fca0007f3e0ff */
[----:B------:R-:W-:Y:S02]  /*07c0*/  IMAD.X R7, RZ, RZ, R7, P1 ;  /* 0x000000ffff077224 */ /* 0x000fe400008e0607 */
[----:B--2--5:R-:W-:-:S04]  /*07d0*/  IMAD.IADD R0, R5, 0x1, R0 ;  /* 0x0000000105007824 */ /* 0x024fc800078e0200 */
[----:B------:R-:W-:Y:S05]  /*07e0*/  @P0 BRA `(.L_x_218) ;  /* 0xfffffffc00e00947 */ /* 0x000fea000383ffff */
.L_x_210:
[----:B------:R-:W-:Y:S05]  /*07f0*/  BSYNC.RECONVERGENT B1 ;  /* 0x0000000000017941 */ /* 0x000fea0003800200 */
.L_x_209:
[----:B------:R-:W-:-:S13]  /*0800*/  ISETP.GE.U32.AND P0, PT, R2, 0x100, PT ;  /* 0x000001000200780c */ /* 0x000fda0003f06070 */
        /* <DEDUP_REMOVED lines=38> */
[----:B-1----:R-:W1:Y:S01]  /*0a70*/  LDS.64 R2, [UR4+0x20] ;  /* 0x00002004ff027984 */ /* 0x002e620008000a00 */
[----:B0-----:R-:W-:-:S04]  /*0a80*/  IADD3 R0, PT, PT, R4, R0, R9 ;  /* 0x0000000004007210 */ /* 0x001fc80007ffe009 */
[----:B------:R-:W-:-:S04]  /*0a90*/  IADD3 R0, PT, PT, R6, R0, R5 ;  /* 0x0000000006007210 */ /* 0x000fc80007ffe005 */
[----:B-1----:R-:W-:-:S05]  /*0aa0*/  IADD3 R0, PT, PT, R2, R0, R7 ;  /* 0x0000000002007210 */ /* 0x002fca0007ffe007 */
[----:B------:R-:W-:Y:S01]  /*0ab0*/  IMAD.IADD R9, R0, 0x1, R3 ;  /* 0x0000000100097824 */ /* 0x000fe200078e0203 */
[----:B------:R-:W-:Y:S06]  /*0ac0*/  BRA `(.L_x_220) ;  /* 0x0000001400207947 */ /* 0x000fec0003800000 */
.L_x_219:
[----:B------:R-:W-:Y:S01]  /*0ad0*/  LOP3.LUT R4, R3, 0x3e0, RZ, 0xc0, !PT ;  /* 0x000003e003047812 */ /* 0x000fe200078ec0ff */
[----:B------:R-:W1:Y:S03]  /*0ae0*/  S2R R10, SR_LANEID ;  /* 0x00000000000a7919 */ /* 0x000e660000000000 */
[----:B0-----:R-:W-:Y:S01]  /*0af0*/  LOP3.LUT R7, RZ, R4, RZ, 0x33, !PT ;  /* 0x00000004ff077212 */ /* 0x001fe200078e33ff */
[----:B------:R-:W-:-:S04]  /*0b00*/  VIADD R5, R4, 0x20 ;  /* 0x0000002004057836 */ /* 0x000fc80000000000 */
[----:B------:R-:W-:Y:S01]  /*0b10*/  IMAD.IADD R7, R7, 0x1, R2 ;  /* 0x0000000107077824 */ /* 0x000fe200078e0202 */
[----:B------:R-:W-:-:S04]  /*0b20*/  ISETP.GT.U32.AND P0, PT, R5, R2, PT ;  /* 0x000000020500720c */ /* 0x000fc80003f04070 */
        /* <DEDUP_REMOVED lines=40> */
[----:B------:R-:W-:Y:S01]  /*0db0*/  ISETP.GT.U32.AND P3, PT, R2, 0x80, PT ;  /* 0x000000800200780c */ /* 0x000fe20003f64070 */
[----:B-1----:R-:W-:-:S09]  /*0dc0*/  ULEA UR4, UR5, UR4, 0x18 ;  /* 0x0000000405047291 */ /* 0x002fd2000f8ec0ff */
[----:B------:R-:W1:Y:S04]  /*0dd0*/  LDS.128 R4, [UR4+0x10] ;  /* 0x00001004ff047984 */ /* 0x000e680008000c00 */
[----:B------:R-:W2:Y:S04]  /*0de0*/  LDS R0, [UR4+0xc] ;  /* 0x00000c04ff007984 */ /* 0x000ea80008000800 */
[----:B------:R-:W3:Y:S01]  /*0df0*/  LDS.64 R10, [UR4+0x20] ;  /* 0x00002004ff0a7984 */ /* 0x000ee20008000a00 */
[----:B-1----:R-:W-:Y:S02]  /*0e00*/  SEL R4, R4, RZ, P2 ;  /* 0x000000ff04047207 */ /* 0x002fe40001000000 */
[----:B------:R-:W-:-:S02]  /*0e10*/  ISETP.GT.U32.AND P2, PT, R2, 0x60, PT ;  /* 0x000000600200780c */ /* 0x000fc40003f44070 */
[----:B--2---:R-:W-:Y:S02]  /*0e20*/  SEL R0, R0, RZ, P1 ;  /* 0x000000ff00007207 */ /* 0x004fe40000800000 */
        /* <DEDUP_REMOVED lines=8> */
[----:B---3--:R-:W-:Y:S02]  /*0eb0*/  SEL R10, R10, RZ, P2 ;  /* 0x000000ff0a0a7207 */ /* 0x008fe40001000000 */
[----:B------:R-:W-:Y:S02]  /*0ec0*/  SEL R11, R11, RZ, P3 ;  /* 0x000000ff0b0b7207 */ /* 0x000fe40001800000 */
[----:B------:R-:W-:-:S05]  /*0ed0*/  IADD3 R0, PT, PT, R10, R0, R7 ;  /* 0x000000000a007210 */ /* 0x000fca0007ffe007 */
[----:B0-----:R-:W-:Y:S01]  /*0ee0*/  IMAD.IADD R9, R0, 0x1, R11 ;  /* 0x0000000100097824 */ /* 0x001fe200078e020b */
[----:B------:R-:W-:Y:S06]  /*0ef0*/  BRA `(.L_x_220) ;  /* 0x0000001000147947 */ /* 0x000fec0003800000 */
.L_x_206:
[----:B------:R-:W0:Y:S01]  /*0f00*/  S2R R0, SR_TID.X ;  /* 0x0000000000007919 */ /* 0x000e220000002100 */
[----:B------:R-:W1:Y:S02]  /*0f10*/  LDCU.64 UR4, c[0x0][0x380] ;  /* 0x00007000ff0477ac */ /* 0x000e640008000a00 */
[----:B-1----:R-:W-:Y:S02]  /*0f20*/  IMAD.U32 R12, RZ, RZ, UR4 ;  /* 0x00000004ff0c7e24 */ /* 0x002fe4000f8e00ff */
[----:B------:R-:W-:Y:S02]  /*0f30*/  IMAD.U32 R13, RZ, RZ, UR5 ;  /* 0x00000005ff0d7e24 */ /* 0x000fe4000f8e00ff */
        /* <DEDUP_REMOVED lines=17> */
[----:B------:R-:W-:Y:S01]  /*1050*/  UMOV UR4, 0x1000 ;  /* 0x0000100000047882 */ /* 0x000fe20000000000 */
[----:B--2---:R-:W-:-:S04]  /*1060*/  IADD3 R3, PT, PT, R7, R6, R3 ;  /* 0x0000000607037210 */ /* 0x004fc80007ffe003 */
[----:B---3--:R-:W-:-:S04]  /*1070*/  IADD3 R3, PT, PT, R9, R8, R3 ;  /* 0x0000000809037210 */ /* 0x008fc80007ffe003 */
[----:B----4-:R-:W-:-:S04]  /*1080*/  IADD3 R3, PT, PT, R11, R10, R3 ;  /* 0x0000000a0b037210 */ /* 0x010fc80007ffe003 */
[----:B-----5:R-:W-:-:S04]  /*1090*/  IADD3 R3, PT, PT, R15, R14, R3 ;  /* 0x0000000e0f037210 */ /* 0x020fc80007ffe003 */
[----:B------:R-:W-:Y:S01]  /*10a0*/  IADD3 R16, PT, PT, R17, R16, R3 ;  /* 0x0000001011107210 */ /* 0x000fe20007ffe003 */
[----:B------:R-:W-:-:S05]  /*10b0*/  VIADD R3, R2, 0xfffff000 ;  /* 0xfffff00002037836 */ /* 0x000fca0000000000 */
[----:B------:R-:W-:Y:S02]  /*10c0*/  ISETP.GE.U32.AND P0, PT, R3, 0x1000, PT ;  /* 0x000010000300780c */ /* 0x000fe40003f06070 */
[----:B------:R-:W-:-:S04]  /*10d0*/  IADD3 R16, PT, PT, R19, R18, R16 ;  /* 0x0000001213107210 */ /* 0x000fc80007ffe010 */
[----:B------:R-:W-:-:S05]  /*10e0*/  IADD3 R21, PT, PT, R21, R20, R16 ;  /* 0x0000001415157210 */ /* 0x000fca0007ffe010 */
[----:B------:R-:W-:Y:S02]  /*10f0*/  IMAD.IADD R7, R22, 0x1, R21 ;  /* 0x0000000116077824 */ /* 0x000fe400078e0215 */
[----:B------:R-:W-:Y:S05]  /*1100*/  @!P0 BRA `(.L_x_221) ;  /* 0x00000000008c8947 */ /* 0x000fea0003800000 */
[----:B------:R-:W0:Y:S01]  /*1110*/  LDC R2, c[0x0][0x390] ;  /* 0x0000e400ff027b82 */ /* 0x000e220000000800 */
[----:B------:R-:W-:-:S07]  /*1120*/  UMOV UR4, 0x1000 ;  /* 0x0000100000047882 */ /* 0x000fce0000000000 */
[----:B------:R-:W1:Y:S02]  /*1130*/  LDC.64 R12, c[0x0][0x380] ;  /* 0x0000e000ff0c7b82 */ /* 0x000e640000000a00 */
.L_x_223:
[----:B------:R-:W-:-:S04]  /*1140*/  VIADD R5, R0, UR4 ;  /* 0x0000000400057c36 */ /* 0x000fc80008000000 */
        /* <DEDUP_REMOVED lines=17> */
[----:B--2---:R-:W-:Y:S01]  /*1260*/  IADD3 R16, PT, PT, R18, R16, R7 ;  /* 0x0000001012107210 */ /* 0x004fe20007ffe007 */
[----:B0-----:R-:W-:-:S05]  /*1270*/  VIADD R7, R2, -UR4 ;  /* 0x8000000402077c36 */ /* 0x001fca0008000000 */
[----:B------:R-:W-:Y:S02]  /*1280*/  ISETP.GE.U32.AND P0, PT, R7, 0x1000, PT ;  /* 0x000010000700780c */ /* 0x000fe40003f06070 */
        /* <DEDUP_REMOVED lines=8> */
[----:B------:R-:W-:-:S06]  /*1310*/  UIADD3 UR4, UPT, UPT, UR4, 0x1000, URZ ;  /* 0x0000100004047890 */ /* 0x000fcc000fffe0ff */
[----:B------:R-:W-:-:S13]  /*1320*/  ISETP.LT.U32.AND P0, PT, R3, UR4, PT ;  /* 0x0000000403007c0c */ /* 0x000fda000bf01070 */
[----:B------:R-:W-:Y:S05]  /*1330*/  @!P0 BRA `(.L_x_223) ;  /* 0xfffffffc00808947 */ /* 0x000fea000383ffff */
.L_x_221:
[----:B------:R-:W-:Y:S01]  /*1340*/  VIADD R3, R2, -UR4 ;  /* 0x8000000402037c36 */ /* 0x000fe20008000000 */
[----:B------:R-:W-:Y:S04]  /*1350*/  BSSY.RECONVERGENT B1, `(.L_x_222) ;  /* 0x0000095000017945 */ /* 0x000fe80003800200 */
[----:B------:R-:W-:-:S04]  /*1360*/  ISETP.GE.AND P0, PT, R0, R3, PT ;  /* 0x000000030000720c */ /* 0x000fc80003f06270 */
[----:B------:R-:W-:-:S13]  /*1370*/  ISETP.LE.U32.OR P0, PT, R2, UR4, P0 ;  /* 0x0000000402007c0c */ /* 0x000fda0008703470 */
[----:B------:R-:W-:Y:S05]  /*1380*/  @P0 BRA `(.L_x_224) ;  /* 0x0000000800440947 */ /* 0x000fea0003800000 */
[----:B------:R-:W-:Y:S01]  /*1390*/  LOP3.LUT R3, RZ, R0, RZ, 0x33, !PT ;  /* 0x00000000ff037212 */ /* 0x000fe200078e33ff */
[----:B------:R-:W-:Y:S01]  /*13a0*/  BSSY.RECONVERGENT B2, `(.L_x_225) ;  /* 0x000004a000027945 */ /* 0x000fe20003800200 */
[----:B------:R-:W-:Y:S02]  /*13b0*/  IMAD.MOV.U32 R5, RZ, RZ, R0 ;  /* 0x000000ffff057224 */ /* 0x000fe400078e0000 */
[----:B------:R-:W-:-:S04]  /*13c0*/  IADD3 R3, PT, PT, R2, -UR4, R3 ;  /* 0x8000000402037c10 */ /* 0x000fc8000fffe003 */
[C---:B------:R-:W-:Y:S02]  /*13d0*/  ISETP.GE.U32.AND P0, PT, R3.reuse, 0xf00, PT ;  /* 0x00000f000300780c */ /* 0x040fe40003f06070 */
[----:B------:R-:W-:-:S04]  /*13e0*/  LEA.HI R3, R3, 0x1, RZ, 0x18 ;  /* 0x0000000103037811 */ /* 0x000fc800078fc0ff */
[----:B------:R-:W-:-:S07]  /*13f0*/  LOP3.LUT R4, R3, 0xf, RZ, 0xc0, !PT ;  /* 0x0000000f03047812 */ /* 0x000fce00078ec0ff */
[----:B------:R-:W-:Y:S05]  /*1400*/  @!P0 BRA `(.L_x_226) ;  /* 0x00000004000c8947 */ /* 0x000fea0003800000 */
[----:B------:R-:W-:Y:S01]  /*1410*/  LOP3.LUT R6, R3, 0x1fffff0, RZ, 0xc0, !PT ;  /* 0x01fffff003067812 */ /* 0x000fe200078ec0ff */
[----:B------:R-:W-:Y:S01]  /*1420*/  BSSY.RECONVERGENT B3, `(.L_x_227) ;  /* 0x0000040000037945 */ /* 0x000fe20003800200 */
[C---:B------:R-:W-:Y:S01]  /*1430*/  LOP3.LUT R5, R0.reuse, 0x800, RZ, 0xfc, !PT ;  /* 0x0000080000057812 */ /* 0x040fe200078efcff */
[----:B------:R-:W-:Y:S02]  /*1440*/  VIADD R2, R0, UR4 ;  /* 0x0000000400027c36 */ /* 0x000fe40008000000 */
[----:B------:R-:W-:-:S07]  /*1450*/  IMAD.MOV R6, RZ, RZ, -R6 ;  /* 0x000000ffff067224 */ /* 0x000fce00078e0a06 */
.L_x_228:
[----:B------:R-:W-:-:S04]  /*1460*/  IMAD.WIDE.U32 R26, R2, 0x4, R12 ;  /* 0x00000004021a7825 */ /* 0x000fc800078e000c */
[C---:B------:R-:W-:Y:S02]  /*1470*/  VIADD R9, R2.reuse, 0x100 ;  /* 0x0000010002097836 */ /* 0x040fe40000000000 */
[----:B------:R-:W-:Y:S01]  /*1480*/  VIADD R15, R2, 0x400 ;  /* 0x00000400020f7836 */ /* 0x000fe20000000000 */
[----:B------:R0:W2:Y:S01]  /*1490*/  LDG.E R26, desc[UR6][R26.64] ;  /* 0x000000061a1a7981 */ /* 0x0000a2000c1e1900 */
[----:B------:R-:W-:-:S04]  /*14a0*/  IMAD.WIDE.U32 R8, R9, 0x4, R12 ;  /* 0x0000000409087825 */ /* 0x000fc800078e000c */
[C---:B------:R-:W-:Y:S01]  /*14b0*/  VIADD R17, R2.reuse, 0x200 ;  /* 0x0000020002117836 */ /* 0x040fe20000000000 */
[----:B------:R1:W2:Y:S01]  /*14c0*/  LDG.E R25, desc[UR6][R8.64] ;  /* 0x0000000608197981 */ /* 0x0002a2000c1e1900 */
[C---:B------:R-:W-:Y:S02]  /*14d0*/  VIADD R11, R2.reuse, 0x300 ;  /* 0x00000300020b7836 */ /* 0x040fe40000000000 */
[----:B0-----:R-:W-:Y:S02]  /*14e0*/  VIADD R27, R2, 0x700 ;  /* 0x00000700021b7836 */ /* 0x001fe40000000000 */
[----:B------:R-:W-:-:S04]  /*14f0*/  IMAD.WIDE.U32 R14, R15, 0x4, R12 ;  /* 0x000000040f0e7825 */ /* 0x000fc800078e000c */
[--C-:B------:R-:W-:Y:S01]  /*1500*/  IMAD.WIDE.U32 R16, R17, 0x4, R12.reuse ;  /* 0x0000000411107825 */ /* 0x100fe200078e000c */
[----:B------:R0:W3:Y:S03]  /*1510*/  LDG.E R22, desc[UR6][R14.64] ;  /* 0x000000060e167981 */ /* 0x0000e6000c1e1900 */
[----:B------:R-:W-:Y:S01]  /*1520*/  VIADD R29, R2, 0x500 ;  /* 0x00000500021d7836 */ /* 0x000fe20000000000 */
[----:B------:R-:W4:Y:S01]  /*1530*/  LDG.E R24, desc[UR6][R16.64] ;  /* 0x0000000610187981 */ /* 0x000f22000c1e1900 */
[----:B------:R-:W-:-:S04]  /*1540*/  IMAD.WIDE.U32 R10, R11, 0x4, R12 ;  /* 0x000000040b0a7825 */ /* 0x000fc800078e000c */
[--C-:B-1----:R-:W-:Y:S01]  /*1550*/  IMAD.WIDE.U32 R8, R27, 0x4, R12.reuse ;  /* 0x000000041b087825 */ /* 0x102fe200078e000c */
[----:B------:R-:W4:Y:S03]  /*1560*/  LDG.E R23, desc[UR6][R10.64] ;  /* 0x000000060a177981 */ /* 0x000f26000c1e1900 */
[----:B------:R-:W-:Y:S02]  /*1570*/  VIADD R27, R2, 0x900 ;  /* 0x00000900021b7836 */ /* 0x000fe40000000000 */
[----:B------:R-:W-:-:S04]  /*1580*/  IMAD.WIDE.U32 R28, R29, 0x4, R12 ;  /* 0x000000041d1c7825 */ /* 0x000fc800078e000c */
[C---:B------:R-:W-:Y:S01]  /*1590*/  VIADD R19, R2.reuse, 0x600 ;  /* 0x0000060002137836 */ /* 0x040fe20000000000 */
[----:B------:R1:W5:Y:S01]  /*15a0*/  LDG.E R11, desc[UR6][R8.64] ;  /* 0x00000006080b7981 */ /* 0x000362000c1e1900 */
[C---:B0-----:R-:W-:Y:S02]  /*15b0*/  VIADD R15, R2.reuse, 0xa00 ;  /* 0x00000a00020f7836 */ /* 0x041fe40000000000 */
[----:B------:R-:W-:Y:S01]  /*15c0*/  VIADD R20, R2, 0x800 ;  /* 0x0000080002147836 */ /* 0x000fe20000000000 */
[----:B------:R0:W3:Y:S01]  /*15d0*/  LDG.E R21, desc[UR6][R28.64] ;  /* 0x000000061c157981 */ /* 0x0000e2000c1e1900 */
[----:B------:R-:W-:-:S04]  /*15e0*/  IMAD.WIDE.U32 R18, R19, 0x4, R12 ;  /* 0x0000000413127825 */ /* 0x000fc800078e000c */
[----:B-1----:R-:W-:-:S04]  /*15f0*/  IMAD.WIDE.U32 R8, R27, 0x4, R12 ;  /* 0x000000041b087825 */ /* 0x002fc800078e000c */
[--C-:B------:R-:W-:Y:S02]  /*1600*/  IMAD.WIDE.U32 R14, R15, 0x4, R12.reuse ;  /* 0x000000040f0e7825 */ /* 0x100fe400078e000c */
[----:B------:R-:W5:Y:S02]  /*1610*/  LDG.E R9, desc[UR6][R8.64] ;  /* 0x0000000608097981 */ /* 0x000f64000c1e1900 */
[--C-:B------:R-:W-:Y:S02]  /*1620*/  IMAD.WIDE.U32 R16, R20, 0x4, R12.reuse ;  /* 0x0000000414107825 */ /* 0x100fe400078e000c */
[----:B------:R1:W5:Y:S02]  /*1630*/  LDG.E R20, desc[UR6][R18.64] ;  /* 0x0000000612147981 */ /* 0x000364000c1e1900 */
[C---:B0-----:R-:W-:Y:S02]  /*1640*/  VIADD R29, R2.reuse, 0xb00 ;  /* 0x00000b00021d7836 */ /* 0x041fe40000000000 */
[----:B------:R-:W-:Y:S01]  /*1650*/  VIADD R27, R2, 0xc00 ;  /* 0x00000c00021b7836 */ /* 0x000fe20000000000 */
[----:B------:R0:W5:Y:S01]  /*1660*/  LDG.E R10, desc[UR6][R16.64] ;  /* 0x00000006100a7981 */ /* 0x000162000c1e1900 */
[----:B------:R-:W-:-:S03]  /*1670*/  IMAD.WIDE.U32 R28, R29, 0x4, R12 ;  /* 0x000000041d1c7825 */ /* 0x000fc600078e000c */
[----:B------:R0:W5:Y:S01]  /*1680*/  LDG.E R8, desc[UR6][R14.64] ;  /* 0x000000060e087981 */ /* 0x000162000c1e1900 */
[C---:B-1----:R-:W-:Y:S02]  /*1690*/  VIADD R19, R2.reuse, 0xe00 ;  /* 0x00000e0002137836 */ /* 0x042fe40000000000 */
[C---:B------:R-:W-:Y:S02]  /*16a0*/  VIADD R18, R2.reuse, 0xf00 ;  /* 0x00000f0002127836 */ /* 0x040fe40000000000 */
[----:B0-----:R-:W-:Y:S02]  /*16b0*/  IMAD.WIDE.U32 R16, R27, 0x4, R12 ;  /* 0x000000041b107825 */ /* 0x001fe400078e000c */
[----:B------:R-:W5:Y:S02]  /*16c0*/  LDG.E R27, desc[UR6][R28.64] ;  /* 0x000000061c1b7981 */ /* 0x000f64000c1e1900 */
[----:B------:R-:W-:-:S04]  /*16d0*/  VIADD R15, R2, 0xd00 ;  /* 0x00000d00020f7836 */ /* 0x000fc80000000000 */
[--C-:B------:R-:W-:Y:S01]  /*16e0*/  IMAD.WIDE.U32 R14, R15, 0x4, R12.reuse ;  /* 0x000000040f0e7825 */ /* 0x100fe200078e000c */
[----:B------:R0:W5:Y:S05]  /*16f0*/  LDG.E R28, desc[UR6][R16.64] ;  /* 0x00000006101c7981 */ /* 0x00016a000c1e1900 */
[----:B------:R-:W5:Y:S01]  /*1700*/  LDG.E R15, desc[UR6][R14.64] ;  /* 0x000000060e0f7981 */ /* 0x000f62000c1e1900 */
[----:B0-----:R-:W-:-:S04]  /*1710*/  IMAD.WIDE.U32 R16, R19, 0x4, R12 ;  /* 0x0000000413107825 */ /* 0x001fc800078e000c */
[----:B------:R-:W-:Y:S02]  /*1720*/  IMAD.WIDE.U32 R18, R18, 0x4, R12 ;  /* 0x0000000412127825 */ /* 0x000fe400078e000c */
[----:B------:R-:W5:Y:S04]  /*1730*/  LDG.E R16, desc[UR6][R16.64] ;  /* 0x0000000610107981 */ /* 0x000f68000c1e1900 */
[----:B------:R-:W5:Y:S01]  /*1740*/  LDG.E R19, desc[UR6][R18.64] ;  /* 0x0000000612137981 */ /* 0x000f62000c1e1900 */
[----:B------:R-:W-:-:S05]  /*1750*/  VIADD R6, R6, 0x10 ;  /* 0x0000001006067836 */ /* 0x000fca0000000000 */
[----:B------:R-:W-:Y:S01]  /*1760*/  ISETP.NE.AND P0, PT, R6, RZ, PT ;  /* 0x000000ff0600720c */ /* 0x000fe20003f05270 */
[----:B------:R-:W-:Y:S02]  /*1770*/  VIADD R5, R5, 0x1000 ;  /* 0x0000100005057836 */ /* 0x000fe40000000000 */
[----:B------:R-:W-:Y:S01]  /*1780*/  VIADD R2, R2, 0x1000 ;  /* 0x0000100002027836 */ /* 0x000fe20000000000 */
[----:B--2---:R-:W-:-:S04]  /*1790*/  IADD3 R25, PT, PT, R25, R26, R7 ;  /* 0x0000001a19197210 */ /* 0x004fc80007ffe007 */
[----:B----4-:R-:W-:-:S04]  /*17a0*/  IADD3 R23, PT, PT, R23, R24, R25 ;  /* 0x0000001817177210 */ /* 0x010fc80007ffe019 */
[----:B---3--:R-:W-:-:S04]  /*17b0*/  IADD3 R21, PT, PT, R21, R22, R23 ;  /* 0x0000001615157210 */ /* 0x008fc80007ffe017 */
[----:B-----5:R-:W-:-:S04]  /*17c0*/  IADD3 R11, PT, PT, R11, R20, R21 ;  /* 0x000000140b0b7210 */ /* 0x020fc80007ffe015 */
[----:B------:R-:W-:-:S04]  /*17d0*/  IADD3 R9, PT, PT, R9, R10, R11 ;  /* 0x0000000a09097210 */ /* 0x000fc80007ffe00b */
[----:B------:R-:W-:-:S04]  /*17e0*/  IADD3 R8, PT, PT, R27, R8, R9 ;  /* 0x000000081b087210 */ /* 0x000fc80007ffe009 */
[----:B------:R-:W-:-:S04]  /*17f0*/  IADD3 R8, PT, PT, R15, R28, R8 ;  /* 0x0000001c0f087210 */ /* 0x000fc80007ffe008 */
[----:B------:R-:W-:Y:S01]  /*1800*/  IADD3 R7, PT, PT, R19, R16, R8 ;  /* 0x0000001013077210 */ /* 0x000fe20007ffe008 */
[----:B------:R-:W-:Y:S06]  /*1810*/  @P0 BRA `(.L_x_228) ;  /* 0xfffffffc00100947 */ /* 0x000fec000383ffff */
[----:B------:R-:W-:Y:S05]  /*1820*/  BSYNC.RECONVERGENT B3 ;  /* 0x0000000000037941 */ /* 0x000fea0003800200 */
.L_x_227:
[----:B------:R-:W-:-:S07]  /*1830*/  VIADD R5, R5, 0xfffff800 ;  /* 0xfffff80005057836 */ /* 0x000fce0000000000 */
.L_x_226:
[----:B------:R-:W-:Y:S05]  /*1840*/  BSYNC.RECONVERGENT B2 ;  /* 0x0000000000027941 */ /* 0x000fea0003800200 */
.L_x_225:
[----:B------:R-:W-:-:S13]  /*1850*/  ISETP.NE.AND P0, PT, R4, RZ, PT ;  /* 0x000000ff0400720c */ /* 0x000fda0003f05270 */
[----:B------:R-:W-:Y:S05]  /*1860*/  @!P0 BRA `(.L_x_224) ;  /* 0x00000004000c8947 */ /* 0x000fea0003800000 */
[----:B------:R-:W-:Y:S01]  /*1870*/  ISETP.GE.U32.AND P0, PT, R4, 0x8, PT ;  /* 0x000000080400780c */ /* 0x000fe20003f06070 */
[----:B------:R-:W-:Y:S01]  /*1880*/  BSSY.RECONVERGENT B2, `(.L_x_229) ;  /* 0x0000021000027945 */ /* 0x000fe20003800200 */
[----:B------:R-:W-:-:S04]  /*1890*/  LOP3.LUT R24, R3, 0x7, RZ, 0xc0, !PT ;  /* 0x0000000703187812 */ /* 0x000fc800078ec0ff */
[----:B------:R-:W-:-:S07]  /*18a0*/  ISETP.NE.AND P1, PT, R24, RZ, PT ;  /* 0x000000ff1800720c */ /* 0x000fce0003f25270 */
[----:B------:R-:W-:Y:S06]  /*18b0*/  @!P0 BRA `(.L_x_230) ;  /* 0x0000000000748947 */ /* 0x000fec0003800000 */
[----:B------:R-:W-:-:S04]  /*18c0*/  VIADD R9, R5, UR4 ;  /* 0x0000000405097c36 */ /* 0x000fc80008000000 */
[C---:B------:R-:W-:Y:S02]  /*18d0*/  VIADD R21, R9.reuse, 0x100 ;  /* 0x0000010009157836 */ /* 0x040fe40000000000 */
[C---:B------:R-:W-:Y:S02]  /*18e0*/  VIADD R11, R9.reuse, 0x300 ;  /* 0x00000300090b7836 */ /* 0x040fe40000000000 */
[C---:B------:R-:W-:Y:S02]  /*18f0*/  VIADD R23, R9.reuse, 0x200 ;  /* 0x0000020009177836 */ /* 0x040fe40000000000 */
[----:B------:R-:W-:-:S04]  /*1900*/  IMAD.WIDE.U32 R16, R9, 0x4, R12 ;  /* 0x0000000409107825 */ /* 0x000fc800078e000c */
[--C-:B------:R-:W-:Y:S01]  /*1910*/  IMAD.WIDE.U32 R20, R21, 0x4, R12.reuse ;  /* 0x0000000415147825 */ /* 0x100fe200078e000c */
[----:B------:R0:W2:Y:S03]  /*1920*/  LDG.E R2, desc[UR6][R16.64] ;  /* 0x0000000610027981 */ /* 0x0000a6000c1e1900 */
[C---:B------:R-:W-:Y:S01]  /*1930*/  VIADD R15, R9.reuse, 0x400 ;  /* 0x00000400090f7836 */ /* 0x040fe20000000000 */
[----:B------:R-:W2:Y:S01]  /*1940*/  LDG.E R4, desc[UR6][R20.64] ;  /* 0x0000000614047981 */ /* 0x000ea2000c1e1900 */
[----:B------:R-:W-:Y:S02]  /*1950*/  VIADD R19, R9, 0x500 ;  /* 0x0000050009137836 */ /* 0x000fe40000000000 */
[----:B------:R-:W-:-:S04]  /*1960*/  IMAD.WIDE.U32 R10, R11, 0x4, R12 ;  /* 0x000000040b0a7825 */ /* 0x000fc800078e000c */
[--C-:B------:R-:W-:Y:S02]  /*1970*/  IMAD.WIDE.U32 R22, R23, 0x4, R12.reuse ;  /* 0x0000000417167825 */ /* 0x100fe400078e000c */
[----:B------:R-:W3:Y:S02]  /*1980*/  LDG.E R10, desc[UR6][R10.64] ;  /* 0x000000060a0a7981 */ /* 0x000ee4000c1e1900 */
[C---:B------:R-:W-:Y:S02]  /*1990*/  VIADD R25, R9.reuse, 0x600 ;  /* 0x0000060009197836 */ /* 0x040fe40000000000 */
[----:B------:R-:W-:Y:S01]  /*19a0*/  VIADD R27, R9, 0x700 ;  /* 0x00000700091b7836 */ /* 0x000fe20000000000 */
[----:B------:R-:W3:Y:S01]  /*19b0*/  LDG.E R6, desc[UR6][R22.64] ;  /* 0x0000000616067981 */ /* 0x000ee2000c1e1900 */
[----:B------:R-:W-:-:S04]  /*19c0*/  IMAD.WIDE.U32 R14, R15, 0x4, R12 ;  /* 0x000000040f0e7825 */ /* 0x000fc800078e000c */
[--C-:B------:R-:W-:Y:S02]  /*19d0*/  IMAD.WIDE.U32 R8, R19, 0x4, R12.reuse ;  /* 0x0000000413087825 */ /* 0x100fe400078e000c */
[----:B------:R-:W4:Y:S02]  /*19e0*/  LDG.E R15, desc[UR6][R14.64] ;  /* 0x000000060e0f7981 */ /* 0x000f24000c1e1900 */
[--C-:B------:R-:W-:Y:S02]  /*19f0*/  IMAD.WIDE.U32 R18, R25, 0x4, R12.reuse ;  /* 0x0000000419127825 */ /* 0x100fe400078e000c */
[----:B------:R-:W4:Y:S02]  /*1a00*/  LDG.E R8, desc[UR6][R8.64] ;  /* 0x0000000608087981 */ /* 0x000f24000c1e1900 */
[----:B0-----:R-:W-:Y:S02]  /*1a10*/  IMAD.WIDE.U32 R16, R27, 0x4, R12 ;  /* 0x000000041b107825 */ /* 0x001fe400078e000c */
[----:B------:R-:W5:Y:S04]  /*1a20*/  LDG.E R19, desc[UR6][R18.64] ;  /* 0x0000000612137981 */ /* 0x000f68000c1e1900 */
[----:B------:R-:W5:Y:S01]  /*1a30*/  LDG.E R16, desc[UR6][R16.64] ;  /* 0x0000000610107981 */ /* 0x000f62000c1e1900 */
[----:B------:R-:W-:Y:S01]  /*1a40*/  VIADD R5, R5, 0x800 ;  /* 0x0000080005057836 */ /* 0x000fe20000000000 */
[----:B--2---:R-:W-:-:S04]  /*1a50*/  IADD3 R7, PT, PT, R4, R2, R7 ;  /* 0x0000000204077210 */ /* 0x004fc80007ffe007 */
[----:B---3--:R-:W-:-:S04]  /*1a60*/  IADD3 R6, PT, PT, R10, R6, R7 ;  /* 0x000000060a067210 */ /* 0x008fc80007ffe007 */
[----:B----4-:R-:W-:-:S04]  /*1a70*/  IADD3 R6, PT, PT, R8, R15, R6 ;  /* 0x0000000f08067210 */ /* 0x010fc80007ffe006 */
[----:B-----5:R-:W-:-:S07]  /*1a80*/  IADD3 R7, PT, PT, R16, R19, R6 ;  /* 0x0000001310077210 */ /* 0x020fce0007ffe006 */
.L_x_230:
[----:B------:R-:W-:Y:S05]  /*1a90*/  BSYNC.RECONVERGENT B2 ;  /* 0x0000000000027941 */ /* 0x000fea0003800200 */
.L_x_229:
        /* <DEDUP_REMOVED lines=18> */
[----:B------:R-:W-:Y:S01]  /*1bc0*/  VIADD R5, R5, 0x400 ;  /* 0x0000040005057836 */ /* 0x000fe20000000000 */
[----:B--2---:R-:W-:-:S04]  /*1bd0*/  IADD3 R7, PT, PT, R8, R2, R7 ;  /* 0x0000000208077210 */ /* 0x004fc80007ffe007 */
[----:B---3--:R-:W-:-:S07]  /*1be0*/  IADD3 R7, PT, PT, R14, R10, R7 ;  /* 0x0000000a0e077210 */ /* 0x008fce0007ffe007 */
.L_x_232:
[----:B------:R-:W-:Y:S05]  /*1bf0*/  BSYNC.RECONVERGENT B2 ;  /* 0x0000000000027941 */ /* 0x000fea0003800200 */
.L_x_231:
[----:B------:R-:W-:Y:S05]  /*1c00*/  @!P1 BRA `(.L_x_224) ;  /* 0x0000000000249947 */ /* 0x000fea0003800000 */
[----:B------:R-:W-:Y:S02]  /*1c10*/  VIADD R5, R5, UR4 ;  /* 0x0000000405057c36 */ /* 0x000fe40008000000 */
[----:B------:R-:W-:-:S07]  /*1c20*/  IMAD.MOV R4, RZ, RZ, -R4 ;  /* 0x000000ffff047224 */ /* 0x000fce00078e0a04 */
.L_x_233:
[----:B------:R-:W-:-:S06]  /*1c30*/  IMAD.WIDE.U32 R2, R5, 0x4, R12 ;  /* 0x0000000405027825 */ /* 0x000fcc00078e000c */
[----:B------:R-:W2:Y:S01]  /*1c40*/  LDG.E R2, desc[UR6][R2.64] ;  /* 0x0000000602027981 */ /* 0x000ea2000c1e1900 */
[----:B------:R-:W-:Y:S02]  /*1c50*/  VIADD R4, R4, 0x1 ;  /* 0x0000000104047836 */ /* 0x000fe40000000000 */
[----:B------:R-:W-:-:S03]  /*1c60*/  VIADD R5, R5, 0x100 ;  /* 0x0000010005057836 */ /* 0x000fc60000000000 */
[----:B------:R-:W-:Y:S01]  /*1c70*/  ISETP.NE.AND P0, PT, R4, RZ, PT ;  /* 0x000000ff0400720c */ /* 0x000fe20003f05270 */
[----:B--2---:R-:W-:-:S12]  /*1c80*/  IMAD.IADD R7, R2, 0x1, R7 ;  /* 0x0000000102077824 */ /* 0x004fd800078e0207 */
[----:B------:R-:W-:Y:S05]  /*1c90*/  @P0 BRA `(.L_x_233) ;  /* 0xfffffffc00e40947 */ /* 0x000fea000383ffff */
.L_x_224:
[----:B------:R-:W-:Y:S05]  /*1ca0*/  BSYNC.RECONVERGENT B1 ;  /* 0x0000000000017941 */ /* 0x000fea0003800200 */
.L_x_222:
        /* <DEDUP_REMOVED lines=36> */
[----:B--2---:R-:W0:Y:S04]  /*1ef0*/  LDS.128 R4, [UR4+0x10] ;  /* 0x00001004ff047984 */ /* 0x004e280008000c00 */
[----:B------:R-:W1:Y:S01]  /*1f00*/  LDS.64 R2, [UR4+0x20] ;  /* 0x00002004ff027984 */ /* 0x000e620008000a00 */
[----:B0-----:R-:W-:-:S04]  /*1f10*/  IADD3 R0, PT, PT, R4, R0, R9 ;  /* 0x0000000004007210 */ /* 0x001fc80007ffe009 */
[----:B------:R-:W-:-:S04]  /*1f20*/  IADD3 R0, PT, PT, R6, R0, R5 ;  /* 0x0000000006007210 */ /* 0x000fc80007ffe005 */
[----:B-1----:R-:W-:-:S05]  /*1f30*/  IADD3 R0, PT, PT, R2, R0, R7 ;  /* 0x0000000002007210 */ /* 0x002fca0007ffe007 */
[----:B------:R-:W-:-:S07]  /*1f40*/  IMAD.IADD R9, R0, 0x1, R3 ;  /* 0x0000000100097824 */ /* 0x000fce00078e0203 */
.L_x_220:
[----:B------:R-:W-:Y:S05]  /*1f50*/  BSYNC.RECONVERGENT B0 ;  /* 0x0000000000007941 */ /* 0x000fea0003800200 */
.L_x_205:
[----:B------:R-:W-:Y:S05]  /*1f60*/  @P0 EXIT ;  /* 0x000000000000094d */ /* 0x000fea0003800000 */
[----:B-1----:R-:W1:Y:S01]  /*1f70*/  LDC.64 R2, c[0x0][0x388] ;  /* 0x0000e200ff027b82 */ /* 0x002e620000000a00 */
[----:B------:R-:W0:Y:S02]  /*1f80*/  LDCU UR4, c[0x0][0x398] ;  /* 0x00007300ff0477ac */ /* 0x000e240008000800 */
[----:B0-2---:R-:W-:-:S05]  /*1f90*/  VIADD R9, R9, UR4 ;  /* 0x0000000409097c36 */ /* 0x005fca0008000000 */
[----:B-1----:R-:W-:Y:S01]  /*1fa0*/  STG.E desc[UR6][R2.64], R9 ;  /* 0x0000000902007986 */ /* 0x002fe2000c101906 */
[----:B------:R-:W-:Y:S05]  /*1fb0*/  EXIT ;  /* 0x000000000000794d */ /* 0x000fea0003800000 */
.L_x_234:
        /* <DEDUP_REMOVED lines=12> */
.L_x_244:


//--------------------- .text._ZN3cub18CUB_300001_SM_10006detail8for_each13static_kernelINS2_12policy_hub_t12policy_500_tEmN6thrust24THRUST_300001_SM_1000_NS8cuda_cub20__uninitialized_fill7functorINS7_10device_ptrIiEEiEEEEvT0_T1_ --------------------------
	.section	.text._ZN3cub18CUB_300001_SM_10006detail8for_each13static_kernelINS2_12policy_hub_t12policy_500_tEmN6thrust24THRUST_300001_SM_1000_NS8cuda_cub20__uninitialized_fill7functorINS7_10device_ptrIiEEiEEEEvT0_T1_,"ax",@progbits
	.align	128
        .global         _ZN3cub18CUB_300001_SM_10006detail8for_each13static_kernelINS2_12policy_hub_t12policy_500_tEmN6thrust24THRUST_300001_SM_1000_NS8cuda_cub20__uninitialized_fill7functorINS7_10device_ptrIiEEiEEEEvT0_T1_
        .type           _ZN3cub18CUB_300001_SM_10006detail8for_each13static_kernelINS2_12policy_hub_t12policy_500_tEmN6thrust24THRUST_300001_SM_1000_NS8cuda_cub20__uninitialized_fill7functorINS7_10device_ptrIiEEiEEEEvT0_T1_,@function
        .size           _ZN3cub18CUB_300001_SM_10006detail8for_each13static_kernelINS2_12policy_hub_t12policy_500_tEmN6thrust24THRUST_300001_SM_1000_NS8cuda_cub20__uninitialized_fill7functorINS7_10device_ptrIiEEiEEEEvT0_T1_,(.L_x_245 - _ZN3cub18CUB_300001_SM_10006detail8for_each13static_kernelINS2_12policy_hub_t12policy_500_tEmN6thrust24THRUST_300001_SM_1000_NS8cuda_cub20__uninitialized_fill7functorINS7_10device_ptrIiEEiEEEEvT0_T1_)
        .other          _ZN3cub18CUB_300001_SM_10006detail8for_each13static_kernelINS2_12policy_hub_t12policy_500_tEmN6thrust24THRUST_300001_SM_1000_NS8cuda_cub20__uninitialized_fill7functorINS7_10device_ptrIiEEiEEEEvT0_T1_,@"STO_CUDA_ENTRY STV_DEFAULT"
_ZN3cub18CUB_300001_SM_10006detail8for_each13static_kernelINS2_12policy_hub_t12policy_500_tEmN6thrust24THRUST_300001_SM_1000_NS8cuda_cub20__uninitialized_fill7functorINS7_10device_ptrIiEEiEEEEvT0_T1_:
.text._ZN3cub18CUB_300001_SM_10006detail8for_each13static_kernelINS2_12policy_hub_t12policy_500_tEmN6thrust24THRUST_300001_SM_1000_NS8cuda_cub20__uninitialized_fill7functorINS7_10device_ptrIiEEiEEEEvT0_T1_:
[----:B------:R-:W-:Y:S08]  /*0000*/  LDC R1, c[0x0][0x37c] ;  /* 0x0000df00ff017b82 */ /* 0x000ff00000000800 */
[----:B------:R-:W0:Y:S01]  /*0010*/  S2UR UR4, SR_CTAID.X ;  /* 0x00000000000479c3 */ /* 0x000e220000002500 */
[----:B------:R-:W1:Y:S01]  /*0020*/  LDCU.64 UR6, c[0x0][0x380] ;  /* 0x00007000ff0677ac */ /* 0x000e620008000a00 */
[----:B------:R-:W2:Y:S01]  /*0030*/  LDCU.64 UR8, c[0x0][0x358] ;  /* 0x00006b00ff0877ac */ /* 0x000ea20008000a00 */
[----:B0-----:R-:W-:-:S04]  /*0040*/  UIMAD.WIDE.U32 UR4, UR4, 0x200, URZ ;  /* 0x00000200040478a5 */ /* 0x001fc8000f8e00ff */
[----:B-1----:R-:W-:-:S04]  /*0050*/  UIADD3 UR6, UP0, UPT, -UR4, UR6, URZ ;  /* 0x0000000604067290 */ /* 0x002fc8000ff1e1ff */
[----:B------:R-:W-:Y:S02]  /*0060*/  UIADD3.X UR7, UPT, UPT, ~UR5, UR7, URZ, UP0, !UPT ;  /* 0x0000000705077290 */ /* 0x000fe400087fe5ff */
[----:B------:R-:W-:-:S04]  /*0070*/  UISETP.GE.U32.AND UP0, UPT, UR6, 0x200, UPT ;  /* 0x000002000600788c */ /* 0x000fc8000bf06070 */
[----:B------:R-:W-:-:S09]  /*0080*/  UISETP.GE.U32.AND.EX UP0, UPT, UR7, URZ, UPT, UP0 ;  /* 0x000000ff0700728c */ /* 0x000fd2000bf06100 */
[----:B--2---:R-:W-:Y:S05]  /*0090*/  BRA.U !UP0, `(.L_x_235) ;  /* 0x0000000108287547 */ /* 0x004fea000b800000 */
[----:B------:R-:W0:Y:S01]  /*00a0*/  S2R R0, SR_TID.X ;  /* 0x0000000000007919 */ /* 0x000e220000002100 */
[----:B------:R-:W1:Y:S01]  /*00b0*/  LDCU.64 UR6, c[0x0][0x388] ;  /* 0x00007100ff0677ac */ /* 0x000e620008000a00 */
[----:B------:R-:W2:Y:S01]  /*00c0*/  LDC R5, c[0x0][0x390] ;  /* 0x0000e400ff057b82 */ /* 0x000ea20000000800 */
[----:B0-----:R-:W-:-:S05]  /*00d0*/  IADD3 R0, P0, PT, R0, UR4, RZ ;  /* 0x0000000400007c10 */ /* 0x001fca000ff1e0ff */
[----:B------:R-:W-:Y:S01]  /*00e0*/  IMAD.X R3, RZ, RZ, UR5, P0 ;  /* 0x00000005ff037e24 */ /* 0x000fe200080e06ff */
[----:B-1----:R-:W-:-:S04]  /*00f0*/  LEA R2, P0, R0, UR6, 0x2 ;  /* 0x0000000600027c11 */ /* 0x002fc8000f8010ff */
[----:B------:R-:W-:-:S05]  /*0100*/  LEA.HI.X R3, R0, UR7, R3, 0x2, P0 ;  /* 0x0000000700037c11 */ /* 0x000fca00080f1403 */
[----:B--2---:R-:W-:Y:S04]  /*0110*/  STG.E desc[UR8][R2.64], R5 ;  /* 0x0000000502007986 */ /* 0x004fe8000c101908 */
[----:B------:R-:W-:Y:S01]  /*0120*/  STG.E desc[UR8][R2.64+0x400], R5 ;  /* 0x0004000502007986 */ /* 0x000fe2000c101908 */
[----:B------:R-:W-:Y:S05]  /*0130*/  EXIT ;  /* 0x000000000000794d */ /* 0x000fea0003800000 */
.L_x_235:
[----:B------:R-:W0:Y:S01]  /*0140*/  S2R R0, SR_TID.X ;  /* 0x0000000000007919 */ /* 0x000e220000002100 */
[----:B------:R-:W-:Y:S01]  /*0150*/  IMAD.U32 R2, RZ, RZ, UR7 ;  /* 0x00000007ff027e24 */ /* 0x000fe2000f8e00ff */
[----:B------:R-:W1:Y:S01]  /*0160*/  LDCU.64 UR10, c[0x0][0x388] ;  /* 0x00007100ff0a77ac */ /* 0x000e620008000a00 */
[----:B------:R-:W-:Y:S01]  /*0170*/  IMAD.U32 R4, RZ, RZ, UR7 ;  /* 0x00000007ff047e24 */ /* 0x000fe2000f8e00ff */
[----:B0-----:R-:W-:-:S04]  /*0180*/  ISETP.LT.U32.AND P0, PT, R0, UR6, PT ;  /* 0x0000000600007c0c */ /* 0x001fc8000bf01070 */
[----:B------:R-:W-:Y:S01]  /*0190*/  ISETP.GT.U32.AND.EX P0, PT, R2, RZ, PT, P0 ;  /* 0x000000ff0200720c */ /* 0x000fe20003f04100 */
[C---:B------:R-:W-:Y:S01]  /*01a0*/  VIADD R2, R0.reuse, 0x100 ;  /* 0x0000010000027836 */ /* 0x040fe20000000000 */
[----:B------:R-:W-:-:S04]  /*01b0*/  IADD3 R0, P2, PT, R0, UR4, RZ ;  /* 0x0000000400007c10 */ /* 0x000fc8000ff5e0ff */
[----:B------:R-:W-:Y:S01]  /*01c0*/  ISETP.LT.U32.AND P1, PT, R2, UR6, PT ;  /* 0x0000000602007c0c */ /* 0x000fe2000bf21070 */
[----:B------:R-:W-:Y:S01]  /*01d0*/  IMAD.X R3, RZ, RZ, UR5, P2 ;  /* 0x00000005ff037e24 */ /* 0x000fe200090e06ff */
[----:B-1----:R-:W-:Y:S02]  /*01e0*/  LEA R2, P2, R0, UR10, 0x2 ;  /* 0x0000000a00027c11 */ /* 0x002fe4000f8410ff */
[----:B------:R-:W-:Y:S02]  /*01f0*/  ISETP.GT.U32.AND.EX P1, PT, R4, RZ, PT, P1 ;  /* 0x000000ff0400720c */ /* 0x000fe40003f24110 */
[----:B------:R-:W-:Y:S01]  /*0200*/  LEA.HI.X R3, R0, UR11, R3, 0x2, P2 ;  /* 0x0000000b00037c11 */ /* 0x000fe200090f1403 */
[----:B------:R-:W0:Y:S04]  /*0210*/  @P0 LDC R5, c[0x0][0x390] ;  /* 0x0000e400ff050b82 */ /* 0x000e280000000800 */
[----:B0-----:R0:W-:Y:S06]  /*0220*/  @P0 STG.E desc[UR8][R2.64], R5 ;  /* 0x0000000502000986 */ /* 0x0011ec000c101908 */
[----:B------:R-:W-:Y:S05]  /*0230*/  @!P1 EXIT ;  /* 0x000000000000994d */ /* 0x000fea0003800000 */
[----:B0-----:R-:W0:Y:S02]  /*0240*/  LDC R5, c[0x0][0x390] ;  /* 0x0000e400ff057b82 */ /* 0x001e240000000800 */
[----:B0-----:R-:W-:Y:S01]  /*0250*/  STG.E desc[UR8][R2.64+0x400], R5 ;  /* 0x0004000502007986 */ /* 0x001fe2000c101908 */
[----:B------:R-:W-:Y:S05]  /*0260*/  EXIT ;  /* 0x000000000000794d */ /* 0x000fea0003800000 */
.L_x_236:
        /* <DEDUP_REMOVED lines=9> */
.L_x_245:


//--------------------- .text._ZN3cub18CUB_300001_SM_10006detail11EmptyKernelIvEEvv --------------------------
	.section	.text._ZN3cub18CUB_300001_SM_10006detail11EmptyKernelIvEEvv,"ax",@progbits
	.align	128
        .global         _ZN3cub18CUB_300001_SM_10006detail11EmptyKernelIvEEvv
        .type           _ZN3cub18CUB_300001_SM_10006detail11EmptyKernelIvEEvv,@function
        .size           _ZN3cub18CUB_300001_SM_10006detail11EmptyKernelIvEEvv,(.L_x_246 - _ZN3cub18CUB_300001_SM_10006detail11EmptyKernelIvEEvv)
        .other          _ZN3cub18CUB_300001_SM_10006detail11EmptyKernelIvEEvv,@"STO_CUDA_ENTRY STV_DEFAULT"
_ZN3cub18CUB_300001_SM_10006detail11EmptyKernelIvEEvv:
.text._ZN3cub18CUB_300001_SM_10006detail11EmptyKernelIvEEvv:
[----:B------:R-:W-:Y:S01]  /*0000*/  LDC R1, c[0x0][0x37c] ;  /* 0x0000df00ff017b82 */ /* 0x000fe20000000800 */
[----:B------:R-:W-:Y:S05]  /*0010*/  EXIT ;  /* 0x000000000000794d */ /* 0x000fea0003800000 */
.L_x_237:
        /* <DEDUP_REMOVED lines=14> */
.L_x_246:


//--------------------- .text._Z6updatePi         --------------------------
	.section	.text._Z6updatePi,"ax",@progbits
	.align	128
        .global         _Z6updatePi
        .type           _Z6updatePi,@function
        .size           _Z6updatePi,(.L_x_247 - _Z6updatePi)
        .other          _Z6updatePi,@"STO_CUDA_ENTRY STV_DEFAULT"
_Z6updatePi:
.text._Z6updatePi:
[----:B------:R-:W-:Y:S01]  /*0000*/  LDC R1, c[0x0][0x37c] ;  /* 0x0000df00ff017b82 */ /* 0x000fe20000000800 */
[----:B------:R-:W0:Y:S07]  /*0010*/  S2R R5, SR_CTAID.X ;  /* 0x0000000000057919 */ /* 0x000e2e0000002500 */
[----:B------:R-:W0:Y:S01]  /*0020*/  LDC.64 R2, c[0x0][0x380] ;  /* 0x0000e000ff027b82 */ /* 0x000e220000000a00 */
[----:B------:R-:W1:Y:S01]  /*0030*/  LDCU.64 UR4, c[0x0][0x358] ;  /* 0x00006b00ff0477ac */ /* 0x000e620008000a00 */
[----:B0-----:R-:W-:-:S05]  /*0040*/  IMAD.WIDE.U32 R2, R5, 0x4, R2 ;  /* 0x0000000405027825 */ /* 0x001fca00078e0002 */
[----:B-1----:R-:W2:Y:S02]  /*0050*/  LDG.E R0, desc[UR4][R2.64] ;  /* 0x0000000402007981 */ /* 0x002ea4000c1e1900 */
[----:B--2---:R-:W-:-:S05]  /*0060*/  IADD3 R5, PT, PT, R0, 0x2, RZ ;  /* 0x0000000200057810 */ /* 0x004fca0007ffe0ff */
[----:B------:R-:W-:Y:S01]  /*0070*/  STG.E desc[UR4][R2.64], R5 ;  /* 0x0000000502007986 */ /* 0x000fe2000c101904 */
[----:B------:R-:W-:Y:S05]  /*0080*/  EXIT ;  /* 0x000000000000794d */ /* 0x000fea0003800000 */
.L_x_238:
        /* <DEDUP_REMOVED lines=15> */
.L_x_247:


//--------------------- .nv.shared._ZN3cub18CUB_300001_SM_10006detail6reduce28DeviceReduceSingleTileKernelINS2_10policy_hubIiyN4cuda3std3__44plusIiEEE10Policy1000EPiSC_iS9_iiNS7_10__identityEEEvT0_T1_T2_T3_T4_T6_ --------------------------
	.section	.nv.shared._ZN3cub18CUB_300001_SM_10006detail6reduce28DeviceReduceSingleTileKernelINS2_10policy_hubIiyN4cuda3std3__44plusIiEEE10Policy1000EPiSC_iS9_iiNS7_10__identityEEEvT0_T1_T2_T3_T4_T6_,"aw",@nobits
	.sectionflags	@""
	.align	4
.nv.shared._ZN3cub18CUB_300001_SM_10006detail6reduce28DeviceReduceSingleTileKernelINS2_10policy_hubIiyN4cuda3std3__44plusIiEEE10Policy1000EPiSC_iS9_iiNS7_10__identityEEEvT0_T1_T2_T3_T4_T6_:
	.zero		1068


//--------------------- .nv.shared.reserved.0     --------------------------
	.section	.nv.shared.reserved.0,"aw",@nobits
	.weak		__nv_reservedSMEM_offset_0_alias
	.size		__nv_reservedSMEM_offset_0_alias, 0, 64
	.other		__nv_reservedSMEM_offset_0_alias,@"STO_CUDA_RESERVED_SHARED STV_DEFAULT"
__nv_reservedSMEM_offset_0_alias:
	.zero		0
	.zero		64


//--------------------- .nv.global                --------------------------
	.section	.nv.global,"aw",@nobits
.nv.global:
	.type		_ZN34_INTERNAL_72ea2647_4_k_cu_48f1c5096thrust24THRUST_300001_SM_1000_NS3seqE,@object
	.size		_ZN34_INTERNAL_72ea2647_4_k_cu_48f1c5096thrust24THRUST_300001_SM_1000_NS3seqE,(_ZN34_INTERNAL_72ea2647_4_k_cu_48f1c5094cuda3std3__48in_placeE - _ZN34_INTERNAL_72ea2647_4_k_cu_48f1c5096thrust24THRUST_300001_SM_1000_NS3seqE)
_ZN34_INTERNAL_72ea2647_4_k_cu_48f1c5096thrust24THRUST_300001_SM_1000_NS3seqE:
	.zero		1
	.type		_ZN34_INTERNAL_72ea2647_4_k_cu_48f1c5094cuda3std3__48in_placeE,@object
	.size		_ZN34_INTERNAL_72ea2647_4_k_cu_48f1c5094cuda3std3__48in_placeE,(_ZN34_INTERNAL_72ea2647_4_k_cu_48f1c5094cuda3std6ranges3__45__cpo4sizeE - _ZN34_INTERNAL_72ea2647_4_k_cu_48f1c5094cuda3std3__48in_placeE)
_ZN34_INTERNAL_72ea2647_4_k_cu_48f1c5094cuda3std3__48in_placeE:
	.zero		1
	.type		_ZN34_INTERNAL_72ea2647_4_k_cu_48f1c5094cuda3std6ranges3__45__cpo4sizeE,@object
	.size		_ZN34_INTERNAL_72ea2647_4_k_cu_48f1c5094cuda3std6ranges3__45__cpo4sizeE,(_ZN34_INTERNAL_72ea2647_4_k_cu_48f1c5096thrust24THRUST_300001_SM_1000_NS12placeholders2_3E - _ZN34_INTERNAL_72ea2647_4_k_cu_48f1c5094cuda3std6ranges3__45__cpo4sizeE)
_ZN34_INTERNAL_72ea2647_4_k_cu_48f1c5094cuda3std6ranges3__45__cpo4sizeE:
	.zero		1
	.type		_ZN34_INTERNAL_72ea2647_4_k_cu_48f1c5096thrust24THRUST_300001_SM_1000_NS12placeholders2_3E,@object
	.size		_ZN34_INTERNAL_72ea2647_4_k_cu_48f1c5096thrust24THRUST_300001_SM_1000_NS12placeholders2_3E,(_ZN34_INTERNAL_72ea2647_4_k_cu_48f1c5094cuda3std3__45__cpo6cbeginE - _ZN34_INTERNAL_72ea2647_4_k_cu_48f1c5096thrust24THRUST_300001_SM_1000_NS12placeholders2_3E)
_ZN34_INTERNAL_72ea2647_4_k_cu_48f1c5096thrust24THRUST_300001_SM_1000_NS12placeholders2_3E:
	.zero		1
	.type		_ZN34_INTERNAL_72ea2647_4_k_cu_48f1c5094cuda3std3__45__cpo6cbeginE,@object
	.size		_ZN34_INTERNAL_72ea2647_4_k_cu_48f1c5094cuda3std3__45__cpo6cbeginE,(_ZN34_INTERNAL_72ea2647_4_k_cu_48f1c5094cuda3std6ranges3__45__cpo6cbeginE - _ZN34_INTERNAL_72ea2647_4_k_cu_48f1c5094cuda3std3__45__cpo6cbeginE)
_ZN34_INTERNAL_72ea2647_4_k_cu_48f1c5094cuda3std3__45__cpo6cbeginE:
	.zero		1
	.type		_ZN34_INTERNAL_72ea2647_4_k_cu_48f1c5094cuda3std6ranges3__45__cpo6cbeginE,@object
	.size		_ZN34_INTERNAL_72ea2647_4_k_cu_48f1c5094cuda3std6ranges3__45__cpo6cbeginE,(_ZN34_INTERNAL_72ea2647_4_k_cu_48f1c5096thrust24THRUST_300001_SM_1000_NS12placeholders2_7E - _ZN34_INTERNAL_72ea2647_4_k_cu_48f1c5094cuda3std6ranges3__45__cpo6cbeginE)
_ZN34_INTERNAL_72ea2647_4_k_cu_48f1c5094cuda3std6ranges3__45__cpo6cbeginE:
	.zero		1
	.type		_ZN34_INTERNAL_72ea2647_4_k_cu_48f1c5096thrust24THRUST_300001_SM_1000_NS12placeholders2_7E,@object
	.size		_ZN34_INTERNAL_72ea2647_4_k_cu_48f1c5096thrust24THRUST_300001_SM_1000_NS12placeholders2_7E,(_ZN34_INTERNAL_72ea2647_4_k_cu_48f1c5094cuda3std3__45__cpo7crbeginE - _ZN34_INTERNAL_72ea2647_4_k_cu_48f1c5096thrust24THRUST_300001_SM_1000_NS12placeholders2_7E)
_ZN34_INTERNAL_72ea2647_4_k_cu_48f1c5096thrust24THRUST_300001_SM_1000_NS12placeholders2_7E:
	.zero		1
	.type		_ZN34_INTERNAL_72ea2647_4_k_cu_48f1c5094cuda3std3__45__cpo7crbeginE,@object
	.size		_ZN34_INTERNAL_72ea2647_4_k_cu_48f1c5094cuda3std3__45__cpo7crbeginE,(_ZN34_INTERNAL_72ea2647_4_k_cu_48f1c5094cuda3std6ranges3__45__cpo4nextE - _ZN34_INTERNAL_72ea2647_4_k_cu_48f1c5094cuda3std3__45__cpo7crbeginE)
_ZN34_INTERNAL_72ea2647_4_k_cu_48f1c5094cuda3std3__45__cpo7crbeginE:
	.zero		1
	.type		_ZN34_INTERNAL_72ea2647_4_k_cu_48f1c5094cuda3std6ranges3__45__cpo4nextE,@object
	.size		_ZN34_INTERNAL_72ea2647_4_k_cu_48f1c5094cuda3std6ranges3__45__cpo4nextE,(_ZN34_INTERNAL_72ea2647_4_k_cu_48f1c5094cuda3std6ranges3__45__cpo4swapE - _ZN34_INTERNAL_72ea2647_4_k_cu_48f1c5094cuda3std6ranges3__45__cpo4nextE)
_ZN34_INTERNAL_72ea2647_4_k_cu_48f1c5094cuda3std6ranges3__45__cpo4nextE:
	.zero		1
	.type		_ZN34_INTERNAL_72ea2647_4_k_cu_48f1c5094cuda3std6ranges3__45__cpo4swapE,@object
	.size		_ZN34_INTERNAL_72ea2647_4_k_cu_48f1c5094cuda3std6ranges3__45__cpo4swapE,(_ZN34_INTERNAL_72ea2647_4_k_cu_48f1c5096thrust24THRUST_300001_SM_1000_NS8cuda_cub10par_nosyncE - _ZN34_INTERNAL_72ea2647_4_k_cu_48f1c5094cuda3std6ranges3__45__cpo4swapE)
_ZN34_INTERNAL_72ea2647_4_k_cu_48f1c5094cuda3std6ranges3__45__cpo4swapE:
	.zero		1
	.type		_ZN34_INTERNAL_72ea2647_4_k_cu_48f1c5096thrust24THRUST_300001_SM_1000_NS8cuda_cub10par_nosyncE,@object
	.size		_ZN34_INTERNAL_72ea2647_4_k_cu_48f1c5096thrust24THRUST_300001_SM_1000_NS8cuda_cub10par_nosyncE,(_ZN34_INTERNAL_72ea2647_4_k_cu_48f1c5096thrust24THRUST_300001_SM_1000_NS12placeholders2_9E - _ZN34_INTERNAL_72ea2647_4_k_cu_48f1c5096thrust24THRUST_300001_SM_1000_NS8cuda_cub10par_nosyncE)
_ZN34_INTERNAL_72ea2647_4_k_cu_48f1c5096thrust24THRUST_300001_SM_1000_NS8cuda_cub10par_nosyncE:
	.zero		1
	.type		_ZN34_INTERNAL_72ea2647_4_k_cu_48f1c5096thrust24THRUST_300001_SM_1000_NS12placeholders2_9E,@object
	.size		_ZN34_INTERNAL_72ea2647_4_k_cu_48f1c5096thrust24THRUST_300001_SM_1000_NS12placeholders2_9E,(_ZN34_INTERNAL_72ea2647_4_k_cu_48f1c5094cuda3std3__436_GLOBAL__N__72ea2647_4_k_cu_48f1c5096ignoreE - _ZN34_INTERNAL_72ea2647_4_k_cu_48f1c5096thrust24THRUST_300001_SM_1000_NS12placeholders2_9E)
_ZN34_INTERNAL_72ea2647_4_k_cu_48f1c5096thrust24THRUST_300001_SM_1000_NS12placeholders2_9E:
	.zero		1
	.type		_ZN34_INTERNAL_72ea2647_4_k_cu_48f1c5094cuda3std3__436_GLOBAL__N__72ea2647_4_k_cu_48f1c5096ignoreE,@object
	.size		_ZN34_INTERNAL_72ea2647_4_k_cu_48f1c5094cuda3std3__436_GLOBAL__N__72ea2647_4_k_cu_48f1c5096ignoreE,(_ZN34_INTERNAL_72ea2647_4_k_cu_48f1c5094cuda3std6ranges3__45__cpo4dataE - _ZN34_INTERNAL_72ea2647_4_k_cu_48f1c5094cuda3std3__436_GLOBAL__N__72ea2647_4_k_cu_48f1c5096ignoreE)
_ZN34_INTERNAL_72ea2647_4_k_cu_48f1c5094cuda3std3__436_GLOBAL__N__72ea2647_4_k_cu_48f1c5096ignoreE:
	.zero		1
	.type		_ZN34_INTERNAL_72ea2647_4_k_cu_48f1c5094cuda3std6ranges3__45__cpo4dataE,@object
	.size		_ZN34_INTERNAL_72ea2647_4_k_cu_48f1c5094cuda3std6ranges3__45__cpo4dataE,(_ZN34_INTERNAL_72ea2647_4_k_cu_48f1c5096thrust24THRUST_300001_SM_1000_NS12placeholders2_1E - _ZN34_INTERNAL_72ea2647_4_k_cu_48f1c5094cuda3std6ranges3__45__cpo4dataE)
_ZN34_INTERNAL_72ea2647_4_k_cu_48f1c5094cuda3std6ranges3__45__cpo4dataE:
	.zero		1
	.type		_ZN34_INTERNAL_72ea2647_4_k_cu_48f1c5096thrust24THRUST_300001_SM_1000_NS12placeholders2_1E,@object
	.size		_ZN34_INTERNAL_72ea2647_4_k_cu_48f1c5096thrust24THRUST_300001_SM_1000_NS12placeholders2_1E,(_ZN34_INTERNAL_72ea2647_4_k_cu_48f1c5094cuda3std3__45__cpo5beginE - _ZN34_INTERNAL_72ea2647_4_k_cu_48f1c5096thrust24THRUST_300001_SM_1000_NS12placeholders2_1E)
_ZN34_INTERNAL_72ea2647_4_k_cu_48f1c5096thrust24THRUST_300001_SM_1000_NS12placeholders2_1E:
	.zero		1
	.type		_ZN34_INTERNAL_72ea2647_4_k_cu_48f1c5094cuda3std3__45__cpo5beginE,@object
	.size		_ZN34_INTERNAL_72ea2647_4_k_cu_48f1c5094cuda3std3__45__cpo5beginE,(_ZN34_INTERNAL_72ea2647_4_k_cu_48f1c5094cuda3std6ranges3__45__cpo5beginE - _ZN34_INTERNAL_72ea2647_4_k_cu_48f1c5094cuda3std3__45__cpo5beginE)
_ZN34_INTERNAL_72ea2647_4_k_cu_48f1c5094cuda3std3__45__cpo5beginE:
	.zero		1
	.type		_ZN34_INTERNAL_72ea2647_4_k_cu_48f1c5094cuda3std6ranges3__45__cpo5beginE,@object
	.size		_ZN34_INTERNAL_72ea2647_4_k_cu_48f1c5094cuda3std6ranges3__45__cpo5beginE,(_ZN34_INTERNAL_72ea2647_4_k_cu_48f1c5096thrust24THRUST_300001_SM_1000_NS12placeholders2_5E - _ZN34_INTERNAL_72ea2647_4_k_cu_48f1c5094cuda3std6ranges3__45__cpo5beginE)
_ZN34_INTERNAL_72ea2647_4_k_cu_48f1c5094cuda3std6ranges3__45__cpo5beginE:
	.zero		1
	.type		_ZN34_INTERNAL_72ea2647_4_k_cu_48f1c5096thrust24THRUST_300001_SM_1000_NS12placeholders2_5E,@object
	.size		_ZN34_INTERNAL_72ea2647_4_k_cu_48f1c5096thrust24THRUST_300001_SM_1000_NS12placeholders2_5E,(_ZN34_INTERNAL_72ea2647_4_k_cu_48f1c5094cuda3std3__45__cpo6rbeginE - _ZN34_INTERNAL_72ea2647_4_k_cu_48f1c5096thrust24THRUST_300001_SM_1000_NS12placeholders2_5E)
_ZN34_INTERNAL_72ea2647_4_k_cu_48f1c5096thrust24THRUST_300001_SM_1000_NS12placeholders2_5E:
	.zero		1
	.type		_ZN34_INTERNAL_72ea2647_4_k_cu_48f1c5094cuda3std3__45__cpo6rbeginE,@object
	.size		_ZN34_INTERNAL_72ea2647_4_k_cu_48f1c5094cuda3std3__45__cpo6rbeginE,(_ZN34_INTERNAL_72ea2647_4_k_cu_48f1c5094cuda3std6ranges3__45__cpo7advanceE - _ZN34_INTERNAL_72ea2647_4_k_cu_48f1c5094cuda3std3__45__cpo6rbeginE)
_ZN34_INTERNAL_72ea2647_4_k_cu_48f1c5094cuda3std3__45__cpo6rbeginE:
	.zero		1
	.type		_ZN34_INTERNAL_72ea2647_4_k_cu_48f1c5094cuda3std6ranges3__45__cpo7advanceE,@object
	.size		_ZN34_INTERNAL_72ea2647_4_k_cu_48f1c5094cuda3std6ranges3__45__cpo7advanceE,(_ZN34_INTERNAL_72ea2647_4_k_cu_48f1c5094cuda3std3__47nulloptE - _ZN34_INTERNAL_72ea2647_4_k_cu_48f1c5094cuda3std6ranges3__45__cpo7advanceE)
_ZN34_INTERNAL_72ea2647_4_k_cu_48f1c5094cuda3std6ranges3__45__cpo7advanceE:
	.zero		1
	.type		_ZN34_INTERNAL_72ea2647_4_k_cu_48f1c5094cuda3std3__47nulloptE,@object
	.size		_ZN34_INTERNAL_72ea2647_4_k_cu_48f1c5094cuda3std3__47nulloptE,(_ZN34_INTERNAL_72ea2647_4_k_cu_48f1c5094cuda3std6ranges3__45__cpo8distanceE - _ZN34_INTERNAL_72ea2647_4_k_cu_48f1c5094cuda3std3__47nulloptE)
_ZN34_INTERNAL_72ea2647_4_k_cu_48f1c5094cuda3std3__47nulloptE:
	.zero		1
	.type		_ZN34_INTERNAL_72ea2647_4_k_cu_48f1c5094cuda3std6ranges3__45__cpo8distanceE,@object
	.size		_ZN34_INTERNAL_72ea2647_4_k_cu_48f1c5094cuda3std6ranges3__45__cpo8distanceE,(_ZN34_INTERNAL_72ea2647_4_k_cu_48f1c5096thrust24THRUST_300001_SM_1000_NS12placeholders3_10E - _ZN34_INTERNAL_72ea2647_4_k_cu_48f1c5094cuda3std6ranges3__45__cpo8distanceE)
_ZN34_INTERNAL_72ea2647_4_k_cu_48f1c5094cuda3std6ranges3__45__cpo8distanceE:
	.zero		1
	.type		_ZN34_INTERNAL_72ea2647_4_k_cu_48f1c5096thrust24THRUST_300001_SM_1000_NS12placeholders3_10E,@object
	.size		_ZN34_INTERNAL_72ea2647_4_k_cu_48f1c5096thrust24THRUST_300001_SM_1000_NS12placeholders3_10E,(_ZN34_INTERNAL_72ea2647_4_k_cu_48f1c5094cuda3std3__419piecewise_constructE - _ZN34_INTERNAL_72ea2647_4_k_cu_48f1c5096thrust24THRUST_300001_SM_1000_NS12placeholders3_10E)
_ZN34_INTERNAL_72ea2647_4_k_cu_48f1c5096thrust24THRUST_300001_SM_1000_NS12placeholders3_10E:
	.zero		1
	.type		_ZN34_INTERNAL_72ea2647_4_k_cu_48f1c5094cuda3std3__419piecewise_constructE,@object
	.size		_ZN34_INTERNAL_72ea2647_4_k_cu_48f1c5094cuda3std3__419piecewise_constructE,(_ZN34_INTERNAL_72ea2647_4_k_cu_48f1c5094cuda3std6ranges3__45__cpo5cdataE - _ZN34_INTERNAL_72ea2647_4_k_cu_48f1c5094cuda3std3__419piecewise_constructE)
_ZN34_INTERNAL_72ea2647_4_k_cu_48f1c5094cuda3std3__419piecewise_constructE:
	.zero		1
	.type		_ZN34_INTERNAL_72ea2647_4_k_cu_48f1c5094cuda3std6ranges3__45__cpo5cdataE,@object
	.size		_ZN34_INTERNAL_72ea2647_4_k_cu_48f1c5094cuda3std6ranges3__45__cpo5cdataE,(_ZN34_INTERNAL_72ea2647_4_k_cu_48f1c5096thrust24THRUST_300001_SM_1000_NS12placeholders2_2E - _ZN34_INTERNAL_72ea2647_4_k_cu_48f1c5094cuda3std6ranges3__45__cpo5cdataE)
_ZN34_INTERNAL_72ea2647_4_k_cu_48f1c5094cuda3std6ranges3__45__cpo5cdataE:
	.zero		1
	.type		_ZN34_INTERNAL_72ea2647_4_k_cu_48f1c5096thrust24THRUST_300001_SM_1000_NS12placeholders2_2E,@object
	.size		_ZN34_INTERNAL_72ea2647_4_k_cu_48f1c5096thrust24THRUST_300001_SM_1000_NS12placeholders2_2E,(_ZN34_INTERNAL_72ea2647_4_k_cu_48f1c5094cuda3std3__45__cpo3endE - _ZN34_INTERNAL_72ea2647_4_k_cu_48f1c5096thrust24THRUST_300001_SM_1000_NS12placeholders2_2E)
_ZN34_INTERNAL_72ea2647_4_k_cu_48f1c5096thrust24THRUST_300001_SM_1000_NS12placeholders2_2E:
	.zero		1
	.type		_ZN34_INTERNAL_72ea2647_4_k_cu_48f1c5094cuda3std3__45__cpo3endE,@object
	.size		_ZN34_INTERNAL_72ea2647_4_k_cu_48f1c5094cuda3std3__45__cpo3endE,(_ZN34_INTERNAL_72ea2647_4_k_cu_48f1c5094cuda3std6ranges3__45__cpo3endE - _ZN34_INTERNAL_72ea2647_4_k_cu_48f1c5094cuda3std3__45__cpo3endE)
_ZN34_INTERNAL_72ea2647_4_k_cu_48f1c5094cuda3std3__45__cpo3endE:
	.zero		1
	.type		_ZN34_INTERNAL_72ea2647_4_k_cu_48f1c5094cuda3std6ranges3__45__cpo3endE,@object
	.size		_ZN34_INTERNAL_72ea2647_4_k_cu_48f1c5094cuda3std6ranges3__45__cpo3endE,(_ZN34_INTERNAL_72ea2647_4_k_cu_48f1c5096thrust24THRUST_300001_SM_1000_NS12placeholders2_6E - _ZN34_INTERNAL_72ea2647_4_k_cu_48f1c5094cuda3std6ranges3__45__cpo3endE)
_ZN34_INTERNAL_72ea2647_4_k_cu_48f1c5094cuda3std6ranges3__45__cpo3endE:
	.zero		1
	.type		_ZN34_INTERNAL_72ea2647_4_k_cu_48f1c5096thrust24THRUST_300001_SM_1000_NS12placeholders2_6E,@object
	.size		_ZN34_INTERNAL_72ea2647_4_k_cu_48f1c5096thrust24THRUST_300001_SM_1000_NS12placeholders2_6E,(_ZN34_INTERNAL_72ea2647_4_k_cu_48f1c5094cuda3std3__45__cpo4rendE - _ZN34_INTERNAL_72ea2647_4_k_cu_48f1c5096thrust24THRUST_300001_SM_1000_NS12placeholders2_6E)
_ZN34_INTERNAL_72ea2647_4_k_cu_48f1c5096thrust24THRUST_300001_SM_1000_NS12placeholders2_6E:
	.zero		1
	.type		_ZN34_INTERNAL_72ea2647_4_k_cu_48f1c5094cuda3std3__45__cpo4rendE,@object
	.size		_ZN34_INTERNAL_72ea2647_4_k_cu_48f1c5094cuda3std3__45__cpo4rendE,(_ZN34_INTERNAL_72ea2647_4_k_cu_48f1c5094cuda3std6ranges3__45__cpo9iter_swapE - _ZN34_INTERNAL_72ea2647_4_k_cu_48f1c5094cuda3std3__45__cpo4rendE)
_ZN34_INTERNAL_72ea2647_4_k_cu_48f1c5094cuda3std3__45__cpo4rendE:
	.zero		1
	.type		_ZN34_INTERNAL_72ea2647_4_k_cu_48f1c5094cuda3std6ranges3__45__cpo9iter_swapE,@object
	.size		_ZN34_INTERNAL_72ea2647_4_k_cu_48f1c5094cuda3std6ranges3__45__cpo9iter_swapE,(_ZN34_INTERNAL_72ea2647_4_k_cu_48f1c5094cuda3std3__48unexpectE - _ZN34_INTERNAL_72ea2647_4_k_cu_48f1c5094cuda3std6ranges3__45__cpo9iter_swapE)
_ZN34_INTERNAL_72ea2647_4_k_cu_48f1c5094cuda3std6ranges3__45__cpo9iter_swapE:
	.zero		1
	.type		_ZN34_INTERNAL_72ea2647_4_k_cu_48f1c5094cuda3std3__48unexpectE,@object
	.size		_ZN34_INTERNAL_72ea2647_4_k_cu_48f1c5094cuda3std3__48unexpectE,(_ZN34_INTERNAL_72ea2647_4_k_cu_48f1c5096thrust24THRUST_300001_SM_1000_NS8cuda_cub3parE - _ZN34_INTERNAL_72ea2647_4_k_cu_48f1c5094cuda3std3__48unexpectE)
_ZN34_INTERNAL_72ea2647_4_k_cu_48f1c5094cuda3std3__48unexpectE:
	.zero		1
	.type		_ZN34_INTERNAL_72ea2647_4_k_cu_48f1c5096thrust24THRUST_300001_SM_1000_NS8cuda_cub3parE,@object
	.size		_ZN34_INTERNAL_72ea2647_4_k_cu_48f1c5096thrust24THRUST_300001_SM_1000_NS8cuda_cub3parE,(_ZN34_INTERNAL_72ea2647_4_k_cu_48f1c5096thrust24THRUST_300001_SM_1000_NS12placeholders2_4E - _ZN34_INTERNAL_72ea2647_4_k_cu_48f1c5096thrust24THRUST_300001_SM_1000_NS8cuda_cub3parE)
_ZN34_INTERNAL_72ea2647_4_k_cu_48f1c5096thrust24THRUST_300001_SM_1000_NS8cuda_cub3parE:
	.zero		1
	.type		_ZN34_INTERNAL_72ea2647_4_k_cu_48f1c5096thrust24THRUST_300001_SM_1000_NS12placeholders2_4E,@object
	.size		_ZN34_INTERNAL_72ea2647_4_k_cu_48f1c5096thrust24THRUST_300001_SM_1000_NS12placeholders2_4E,(_ZN34_INTERNAL_72ea2647_4_k_cu_48f1c5094cuda3std3__45__cpo4cendE - _ZN34_INTERNAL_72ea2647_4_k_cu_48f1c5096thrust24THRUST_300001_SM_1000_NS12placeholders2_4E)
_ZN34_INTERNAL_72ea2647_4_k_cu_48f1c5096thrust24THRUST_300001_SM_1000_NS12placeholders2_4E:
	.zero		1
	.type		_ZN34_INTERNAL_72ea2647_4_k_cu_48f1c5094cuda3std3__45__cpo4cendE,@object
	.size		_ZN34_INTERNAL_72ea2647_4_k_cu_48f1c5094cuda3std3__45__cpo4cendE,(_ZN34_INTERNAL_72ea2647_4_k_cu_48f1c5094cuda3std6ranges3__45__cpo4cendE - _ZN34_INTERNAL_72ea2647_4_k_cu_48f1c5094cuda3std3__45__cpo4cendE)
_ZN34_INTERNAL_72ea2647_4_k_cu_48f1c5094cuda3std3__45__cpo4cendE:
	.zero		1
	.type		_ZN34_INTERNAL_72ea2647_4_k_cu_48f1c5094cuda3std6ranges3__45__cpo4cendE,@object
	.size		_ZN34_INTERNAL_72ea2647_4_k_cu_48f1c5094cuda3std6ranges3__45__cpo4cendE,(_ZN34_INTERNAL_72ea2647_4_k_cu_48f1c5094cuda3std3__420unreachable_sentinelE - _ZN34_INTERNAL_72ea2647_4_k_cu_48f1c5094cuda3std6ranges3__45__cpo4cendE)
_ZN34_INTERNAL_72ea2647_4_k_cu_48f1c5094cuda3std6ranges3__45__cpo4cendE:
	.zero		1
	.type		_ZN34_INTERNAL_72ea2647_4_k_cu_48f1c5094cuda3std3__420unreachable_sentinelE,@object
	.size		_ZN34_INTERNAL_72ea2647_4_k_cu_48f1c5094cuda3std3__420unreachable_sentinelE,(_ZN34_INTERNAL_72ea2647_4_k_cu_48f1c5094cuda3std6ranges3__45__cpo5ssizeE - _ZN34_INTERNAL_72ea2647_4_k_cu_48f1c5094cuda3std3__420unreachable_sentinelE)
_ZN34_INTERNAL_72ea2647_4_k_cu_48f1c5094cuda3std3__420unreachable_sentinelE:
	.zero		1
	.type		_ZN34_INTERNAL_72ea2647_4_k_cu_48f1c5094cuda3std6ranges3__45__cpo5ssizeE,@object
	.size		_ZN34_INTERNAL_72ea2647_4_k_cu_48f1c5094cuda3std6ranges3__45__cpo5ssizeE,(_ZN34_INTERNAL_72ea2647_4_k_cu_48f1c5096thrust24THRUST_300001_SM_1000_NS12placeholders2_8E - _ZN34_INTERNAL_72ea2647_4_k_cu_48f1c5094cuda3std6ranges3__45__cpo5ssizeE)
_ZN34_INTERNAL_72ea2647_4_k_cu_48f1c5094cuda3std6ranges3__45__cpo5ssizeE:
	.zero		1
	.type		_ZN34_INTERNAL_72ea2647_4_k_cu_48f1c5096thrust24THRUST_300001_SM_1000_NS12placeholders2_8E,@object
	.size		_ZN34_INTERNAL_72ea2647_4_k_cu_48f1c5096thrust24THRUST_300001_SM_1000_NS12placeholders2_8E,(_ZN34_INTERNAL_72ea2647_4_k_cu_48f1c5094cuda3std3__45__cpo5crendE - _ZN34_INTERNAL_72ea2647_4_k_cu_48f1c5096thrust24THRUST_300001_SM_1000_NS12placeholders2_8E)
_ZN34_INTERNAL_72ea2647_4_k_cu_48f1c5096thrust24THRUST_300001_SM_1000_NS12placeholders2_8E:
	.zero		1
	.type		_ZN34_INTERNAL_72ea2647_4_k_cu_48f1c5094cuda3std3__45__cpo5crendE,@object
	.size		_ZN34_INTERNAL_72ea2647_4_k_cu_48f1c5094cuda3std3__45__cpo5crendE,(_ZN34_INTERNAL_72ea2647_4_k_cu_48f1c5094cuda3std6ranges3__45__cpo4prevE - _ZN34_INTERNAL_72ea2647_4_k_cu_48f1c5094cuda3std3__45__cpo5crendE)
_ZN34_INTERNAL_72ea2647_4_k_cu_48f1c5094cuda3std3__45__cpo5crendE:
	.zero		1
	.type		_ZN34_INTERNAL_72ea2647_4_k_cu_48f1c5094cuda3std6ranges3__45__cpo4prevE,@object
	.size		_ZN34_INTERNAL_72ea2647_4_k_cu_48f1c5094cuda3std6ranges3__45__cpo4prevE,(_ZN34_INTERNAL_72ea2647_4_k_cu_48f1c5094cuda3std6ranges3__45__cpo9iter_moveE - _ZN34_INTERNAL_72ea2647_4_k_cu_48f1c5094cuda3std6ranges3__45__cpo4prevE)
_ZN34_INTERNAL_72ea2647_4_k_cu_48f1c5094cuda3std6ranges3__45__cpo4prevE:
	.zero		1
	.type		_ZN34_INTERNAL_72ea2647_4_k_cu_48f1c5094cuda3std6ranges3__45__cpo9iter_moveE,@object
	.size		_ZN34_INTERNAL_72ea2647_4_k_cu_48f1c5094cuda3std6ranges3__45__cpo9iter_moveE,(_ZN34_INTERNAL_72ea2647_4_k_cu_48f1c5096thrust24THRUST_300001_SM_1000_NS6system6detail10sequential3seqE - _ZN34_INTERNAL_72ea2647_4_k_cu_48f1c5094cuda3std6ranges3__45__cpo9iter_moveE)
_ZN34_INTERNAL_72ea2647_4_k_cu_48f1c5094cuda3std6ranges3__45__cpo9iter_moveE:
	.zero		1
	.type		_ZN34_INTERNAL_72ea2647_4_k_cu_48f1c5096thrust24THRUST_300001_SM_1000_NS6system6detail10sequential3seqE,@object
	.size		_ZN34_INTERNAL_72ea2647_4_k_cu_48f1c5096thrust24THRUST_300001_SM_1000_NS6system6detail10sequential3seqE,(.L_31 - _ZN34_INTERNAL_72ea2647_4_k_cu_48f1c5096thrust24THRUST_300001_SM_1000_NS6system6detail10sequential3seqE)
_ZN34_INTERNAL_72ea2647_4_k_cu_48f1c5096thrust24THRUST_300001_SM_1000_NS6system6detail10sequential3seqE:
	.zero		1
.L_31:


//--------------------- .nv.shared._ZN3cub18CUB_300001_SM_10006detail6reduce18DeviceReduceKernelINS2_10policy_hubIiyN4cuda3std3__44plusIiEEE10Policy1000EN6thrust24THRUST_300001_SM_1000_NS6detail15normal_iteratorINSD_10device_ptrIiEEEEyS9_iNS7_10__identityEEEvT0_PT3_T1_NS0_13GridEvenShareISN_EET2_T4_ --------------------------
	.section	.nv.shared._ZN3cub18CUB_300001_SM_10006detail6reduce18DeviceReduceKernelINS2_10policy_hubIiyN4cuda3std3__44plusIiEEE10Policy1000EN6thrust24THRUST_300001_SM_1000_NS6detail15normal_iteratorINSD_10device_ptrIiEEEEyS9_iNS7_10__identityEEEvT0_PT3_T1_NS0_13GridEvenShareISN_EET2_T4_,"aw",@nobits
	.sectionflags	@""
	.align	4
.nv.shared._ZN3cub18CUB_300001_SM_10006detail6reduce18DeviceReduceKernelINS2_10policy_hubIiyN4cuda3std3__44plusIiEEE10Policy1000EN6thrust24THRUST_300001_SM_1000_NS6detail15normal_iteratorINSD_10device_ptrIiEEEEyS9_iNS7_10__identityEEEvT0_PT3_T1_NS0_13GridEvenShareISN_EET2_T4_:
	.zero		1068


//--------------------- .nv.shared._ZN3cub18CUB_300001_SM_10006detail6reduce28DeviceReduceSingleTileKernelINS2_10policy_hubIiyN4cuda3std3__44plusIiEEE10Policy1000EN6thrust24THRUST_300001_SM_1000_NS6detail15normal_iteratorINSD_10device_ptrIiEEEEPiyS9_iiNS7_10__identityEEEvT0_T1_T2_T3_T4_T6_ --------------------------
	.section	.nv.shared._ZN3cub18CUB_300001_SM_10006detail6reduce28DeviceReduceSingleTileKernelINS2_10policy_hubIiyN4cuda3std3__44plusIiEEE10Policy1000EN6thrust24THRUST_300001_SM_1000_NS6detail15normal_iteratorINSD_10device_ptrIiEEEEPiyS9_iiNS7_10__identityEEEvT0_T1_T2_T3_T4_T6_,"aw",@nobits
	.sectionflags	@""
	.align	4
.nv.shared._ZN3cub18CUB_300001_SM_10006detail6reduce28DeviceReduceSingleTileKernelINS2_10policy_hubIiyN4cuda3std3__44plusIiEEE10Policy1000EN6thrust24THRUST_300001_SM_1000_NS6detail15normal_iteratorINSD_10device_ptrIiEEEEPiyS9_iiNS7_10__identityEEEvT0_T1_T2_T3_T4_T6_:
	.zero		1068


//--------------------- .nv.shared._ZN3cub18CUB_300001_SM_10006detail6reduce28DeviceReduceSingleTileKernelINS2_10policy_hubIijN4cuda3std3__44plusIiEEE10Policy1000EPiSC_iS9_iiNS7_10__identityEEEvT0_T1_T2_T3_T4_T6_ --------------------------
	.section	.nv.shared._ZN3cub18CUB_300001_SM_10006detail6reduce28DeviceReduceSingleTileKernelINS2_10policy_hubIijN4cuda3std3__44plusIiEEE10Policy1000EPiSC_iS9_iiNS7_10__identityEEEvT0_T1_T2_T3_T4_T6_,"aw",@nobits
	.sectionflags	@""
	.align	4
.nv.shared._ZN3cub18CUB_300001_SM_10006detail6reduce28DeviceReduceSingleTileKernelINS2_10policy_hubIijN4cuda3std3__44plusIiEEE10Policy1000EPiSC_iS9_iiNS7_10__identityEEEvT0_T1_T2_T3_T4_T6_:
	.zero		1068


//--------------------- .nv.shared._ZN3cub18CUB_300001_SM_10006detail6reduce18DeviceReduceKernelINS2_10policy_hubIijN4cuda3std3__44plusIiEEE10Policy1000EN6thrust24THRUST_300001_SM_1000_NS6detail15normal_iteratorINSD_10device_ptrIiEEEEjS9_iNS7_10__identityEEEvT0_PT3_T1_NS0_13GridEvenShareISN_EET2_T4_ --------------------------
	.section	.nv.shared._ZN3cub18CUB_300001_SM_10006detail6reduce18DeviceReduceKernelINS2_10policy_hubIijN4cuda3std3__44plusIiEEE10Policy1000EN6thrust24THRUST_300001_SM_1000_NS6detail15normal_iteratorINSD_10device_ptrIiEEEEjS9_iNS7_10__identityEEEvT0_PT3_T1_NS0_13GridEvenShareISN_EET2_T4_,"aw",@nobits
	.sectionflags	@""
	.align	4
.nv.shared._ZN3cub18CUB_300001_SM_10006detail6reduce18DeviceReduceKernelINS2_10policy_hubIijN4cuda3std3__44plusIiEEE10Policy1000EN6thrust24THRUST_300001_SM_1000_NS6detail15normal_iteratorINSD_10device_ptrIiEEEEjS9_iNS7_10__identityEEEvT0_PT3_T1_NS0_13GridEvenShareISN_EET2_T4_:
	.zero		1068


//--------------------- .nv.shared._ZN3cub18CUB_300001_SM_10006detail6reduce28DeviceReduceSingleTileKernelINS2_10policy_hubIijN4cuda3std3__44plusIiEEE10Policy1000EN6thrust24THRUST_300001_SM_1000_NS6detail15normal_iteratorINSD_10device_ptrIiEEEEPijS9_iiNS7_10__identityEEEvT0_T1_T2_T3_T4_T6_ --------------------------
	.section	.nv.shared._ZN3cub18CUB_300001_SM_10006detail6reduce28DeviceReduceSingleTileKernelINS2_10policy_hubIijN4cuda3std3__44plusIiEEE10Policy1000EN6thrust24THRUST_300001_SM_1000_NS6detail15normal_iteratorINSD_10device_ptrIiEEEEPijS9_iiNS7_10__identityEEEvT0_T1_T2_T3_T4_T6_,"aw",@nobits
	.sectionflags	@""
	.align	4
.nv.shared._ZN3cub18CUB_300001_SM_10006detail6reduce28DeviceReduceSingleTileKernelINS2_10policy_hubIijN4cuda3std3__44plusIiEEE10Policy1000EN6thrust24THRUST_300001_SM_1000_NS6detail15normal_iteratorINSD_10device_ptrIiEEEEPijS9_iiNS7_10__identityEEEvT0_T1_T2_T3_T4_T6_:
	.zero		1068


//--------------------- .nv.constant0._ZN3cub18CUB_300001_SM_10006detail6reduce28DeviceReduceSingleTileKernelINS2_10policy_hubIiyN4cuda3std3__44plusIiEEE10Policy1000EPiSC_iS9_iiNS7_10__identityEEEvT0_T1_T2_T3_T4_T6_ --------------------------
	.section	.nv.constant0._ZN3cub18CUB_300001_SM_10006detail6reduce28DeviceReduceSingleTileKernelINS2_10policy_hubIiyN4cuda3std3__44plusIiEEE10Policy1000EPiSC_iS9_iiNS7_10__identityEEEvT0_T1_T2_T3_T4_T6_,"a",@progbits
	.sectionflags	@""
	.align	4
.nv.constant0._ZN3cub18CUB_300001_SM_10006detail6reduce28DeviceReduceSingleTileKernelINS2_10policy_hubIiyN4cuda3std3__44plusIiEEE10Policy1000EPiSC_iS9_iiNS7_10__identityEEEvT0_T1_T2_T3_T4_T6_:
	.zero		925


//--------------------- .nv.constant0._ZN3cub18CUB_300001_SM_10006detail6reduce18DeviceReduceKernelINS2_10policy_hubIiyN4cuda3std3__44plusIiEEE10Policy1000EN6thrust24THRUST_300001_SM_1000_NS6detail15normal_iteratorINSD_10device_ptrIiEEEEyS9_iNS7_10__identityEEEvT0_PT3_T1_NS0_13GridEvenShareISN_EET2_T4_ --------------------------
	.section	.nv.constant0._ZN3cub18CUB_300001_SM_10006detail6reduce18DeviceReduceKernelINS2_10policy_hubIiyN4cuda3std3__44plusIiEEE10Policy1000EN6thrust24THRUST_300001_SM_1000_NS6detail15normal_iteratorINSD_10device_ptrIiEEEEyS9_iNS7_10__identityEEEvT0_PT3_T1_NS0_13GridEvenShareISN_EET2_T4_,"a",@progbits
	.sectionflags	@""
	.align	4
.nv.constant0._ZN3cub18CUB_300001_SM_10006detail6reduce18DeviceReduceKernelINS2_10policy_hubIiyN4cuda3std3__44plusIiEEE10Policy1000EN6thrust24THRUST_300001_SM_1000_NS6detail15normal_iteratorINSD_10device_ptrIiEEEEyS9_iNS7_10__identityEEEvT0_PT3_T1_NS0_13GridEvenShareISN_EET2_T4_:
	.zero		994


//--------------------- .nv.constant0._ZN3cub18CUB_300001_SM_10006detail6reduce28DeviceReduceSingleTileKernelINS2_10policy_hubIiyN4cuda3std3__44plusIiEEE10Policy1000EN6thrust24THRUST_300001_SM_1000_NS6detail15normal_iteratorINSD_10device_ptrIiEEEEPiyS9_iiNS7_10__identityEEEvT0_T1_T2_T3_T4_T6_ --------------------------
	.section	.nv.constant0._ZN3cub18CUB_300001_SM_10006detail6reduce28DeviceReduceSingleTileKernelINS2_10policy_hubIiyN4cuda3std3__44plusIiEEE10Policy1000EN6thrust24THRUST_300001_SM_1000_NS6detail15normal_iteratorINSD_10device_ptrIiEEEEPiyS9_iiNS7_10__identityEEEvT0_T1_T2_T3_T4_T6_,"a",@progbits
	.sectionflags	@""
	.align	4
.nv.constant0._ZN3cub18CUB_300001_SM_10006detail6reduce28DeviceReduceSingleTileKernelINS2_10policy_hubIiyN4cuda3std3__44plusIiEEE10Policy1000EN6thrust24THRUST_300001_SM_1000_NS6detail15normal_iteratorINSD_10device_ptrIiEEEEPiyS9_iiNS7_10__identityEEEvT0_T1_T2_T3_T4_T6_:
	.zero		929


//--------------------- .nv.constant0._ZN3cub18CUB_300001_SM_10006detail6reduce28DeviceReduceSingleTileKernelINS2_10policy_hubIijN4cuda3std3__44plusIiEEE10Policy1000EPiSC_iS9_iiNS7_10__identityEEEvT0_T1_T2_T3_T4_T6_ --------------------------
	.section	.nv.constant0._ZN3cub18CUB_300001_SM_10006detail6reduce28DeviceReduceSingleTileKernelINS2_10policy_hubIijN4cuda3std3__44plusIiEEE10Policy1000EPiSC_iS9_iiNS7_10__identityEEEvT0_T1_T2_T3_T4_T6_,"a",@progbits
	.sectionflags	@""
	.align	4
.nv.constant0._ZN3cub18CUB_300001_SM_10006detail6reduce28DeviceReduceSingleTileKernelINS2_10policy_hubIijN4cuda3std3__44plusIiEEE10Policy1000EPiSC_iS9_iiNS7_10__identityEEEvT0_T1_T2_T3_T4_T6_:
	.zero		925


//--------------------- .nv.constant0._ZN3cub18CUB_300001_SM_10006detail6reduce18DeviceReduceKernelINS2_10policy_hubIijN4cuda3std3__44plusIiEEE10Policy1000EN6thrust24THRUST_300001_SM_1000_NS6detail15normal_iteratorINSD_10device_ptrIiEEEEjS9_iNS7_10__identityEEEvT0_PT3_T1_NS0_13GridEvenShareISN_EET2_T4_ --------------------------
	.section	.nv.constant0._ZN3cub18CUB_300001_SM_10006detail6reduce18DeviceReduceKernelINS2_10policy_hubIijN4cuda3std3__44plusIiEEE10Policy1000EN6thrust24THRUST_300001_SM_1000_NS6detail15normal_iteratorINSD_10device_ptrIiEEEEjS9_iNS7_10__identityEEEvT0_PT3_T1_NS0_13GridEvenShareISN_EET2_T4_,"a",@progbits
	.sectionflags	@""
	.align	4
.nv.constant0._ZN3cub18CUB_300001_SM_10006detail6reduce18DeviceReduceKernelINS2_10policy_hubIijN4cuda3std3__44plusIiEEE10Policy1000EN6thrust24THRUST_300001_SM_1000_NS6detail15normal_iteratorINSD_10device_ptrIiEEEEjS9_iNS7_10__identityEEEvT0_PT3_T1_NS0_13GridEvenShareISN_EET2_T4_:
	.zero		958


//--------------------- .nv.constant0._ZN3cub18CUB_300001_SM_10006detail6reduce28DeviceReduceSingleTileKernelINS2_10policy_hubIijN4cuda3std3__44plusIiEEE10Policy1000EN6thrust24THRUST_300001_SM_1000_NS6detail15normal_iteratorINSD_10device_ptrIiEEEEPijS9_iiNS7_10__identityEEEvT0_T1_T2_T3_T4_T6_ --------------------------
	.section	.nv.constant0._ZN3cub18CUB_300001_SM_10006detail6reduce28DeviceReduceSingleTileKernelINS2_10policy_hubIijN4cuda3std3__44plusIiEEE10Policy1000EN6thrust24THRUST_300001_SM_1000_NS6detail15normal_iteratorINSD_10device_ptrIiEEEEPijS9_iiNS7_10__identityEEEvT0_T1_T2_T3_T4_T6_,"a",@progbits
	.sectionflags	@""
	.align	4
.nv.constant0._ZN3cub18CUB_300001_SM_10006detail6reduce28DeviceReduceSingleTileKernelINS2_10policy_hubIijN4cuda3std3__44plusIiEEE10Policy1000EN6thrust24THRUST_300001_SM_1000_NS6detail15normal_iteratorINSD_10device_ptrIiEEEEPijS9_iiNS7_10__identityEEEvT0_T1_T2_T3_T4_T6_:
	.zero		925


//--------------------- .nv.constant0._ZN3cub18CUB_300001_SM_10006detail8for_each13static_kernelINS2_12policy_hub_t12policy_500_tEmN6thrust24THRUST_300001_SM_1000_NS8cuda_cub20__uninitialized_fill7functorINS7_10device_ptrIiEEiEEEEvT0_T1_ --------------------------
	.section	.nv.constant0._ZN3cub18CUB_300001_SM_10006detail8for_each13static_kernelINS2_12policy_hub_t12policy_500_tEmN6thrust24THRUST_300001_SM_1000_NS8cuda_cub20__uninitialized_fill7functorINS7_10device_ptrIiEEiEEEEvT0_T1_,"a",@progbits
	.sectionflags	@""
	.align	4
.nv.constant0._ZN3cub18CUB_300001_SM_10006detail8for_each13static_kernelINS2_12policy_hub_t12policy_500_tEmN6thrust24THRUST_300001_SM_1000_NS8cuda_cub20__uninitialized_fill7functorINS7_10device_ptrIiEEiEEEEvT0_T1_:
	.zero		920


//--------------------- .nv.constant0._ZN3cub18CUB_300001_SM_10006detail11EmptyKernelIvEEvv --------------------------
	.section	.nv.constant0._ZN3cub18CUB_300001_SM_10006detail11EmptyKernelIvEEvv,"a",@progbits
	.sectionflags	@""
	.align	4
.nv.constant0._ZN3cub18CUB_300001_SM_10006detail11EmptyKernelIvEEvv:
	.zero		896


//--------------------- .nv.constant0._Z6updatePi --------------------------
	.section	.nv.constant0._Z6updatePi,"a",@progbits
	.sectionflags	@""
	.align	4
.nv.constant0._Z6updatePi:
	.zero		904


//--------------------- SYMBOLS --------------------------

	.type		.nv.reservedSmem.offset0,@object
	.size		.nv.reservedSmem.offset0,0x4
	.type		.nv.reservedSmem.cap,@object
	.size		.nv.reservedSmem.cap,0x4
